	.target	sm_90a

	.elftype	@"ET_EXEC"


//--------------------- .note.nv.tkinfo           --------------------------
	.section	.note.nv.tkinfo,"",@"SHT_NOTE"
	.sectionflags	@"SHF_NOTE_NV_TKINFO"
	.tkinfo
        /*0018*/ 	.word	0x00000002
        /*0030*/ 	.string	""
        /*0030*/ 	.string	"ptxas"
        /*0030*/ 	.string	"Cuda compilation tools, release 13.0, V13.0.88"
        /*0030*/ 	.string	"Build cuda_13.0.r13.0/compiler.36424714_0"
        /*0030*/ 	.string	"-arch sm_90a -m 64 "



//--------------------- .note.nv.cuinfo           --------------------------
	.section	.note.nv.cuinfo,"",@"SHT_NOTE"
	.sectionflags	@"SHF_NOTE_NV_CUINFO"
        /*0018*/ 	.short	0x0002
        /*001a*/ 	.short	0x005a
        /*001c*/ 	.short	0x0082
	.zero		2


//--------------------- .nv.info                  --------------------------
	.section	.nv.info,"",@"SHT_CUDA_INFO"
	.align	4


	//----- nvinfo : EIATTR_REGCOUNT
	.align		4
        /*0000*/ 	.byte	0x04, 0x2f
        /*0002*/ 	.short	(.L_21 - .L_20)
	.align		4
.L_20:
        /*0004*/ 	.word	index@(_ZN7cutlass13device_kernelIN5flash11enable_sm90INS1_16FlashAttnFwdSm90INS1_25CollectiveMainloopFwdSm90ILi2EN4cute5tupleIJNS5_1CILi1EEES8_S8_EEENS6_IJNS7_ILi192EEENS7_ILi128EEENS7_ILi96EEEEEELi96ENS_12float_e4m3_tEfNS_4arch4Sm90ELb1ELb0ELb0ELb1ELb0ELb1ELb0ELb1ELb1ELb1ELb0ELb0EEENS1_21CollectiveEpilogueFwdINS6_IJSA_SC_SB_EEES9_NS_10bfloat16_tESG_Li384ELb1ELb1ELb0ELb1EEENS1_36VarlenDynamicPersistentTileSchedulerILi192ELi128ELi384ELi128ELb0ELb1ELb1ELb1ELb1ELb1EEEEEEEEEvNT_6ParamsE)
        /*0008*/ 	.word	0x00000080


	//----- nvinfo : EIATTR_FRAME_SIZE
	.align		4
.L_21:
        /*000c*/ 	.byte	0x04, 0x11
        /*000e*/ 	.short	(.L_23 - .L_22)
	.align		4
.L_22:
        /*0010*/ 	.word	index@(_ZN7cutlass13device_kernelIN5flash11enable_sm90INS1_16FlashAttnFwdSm90INS1_25CollectiveMainloopFwdSm90ILi2EN4cute5tupleIJNS5_1CILi1EEES8_S8_EEENS6_IJNS7_ILi192EEENS7_ILi128EEENS7_ILi96EEEEEELi96ENS_12float_e4m3_tEfNS_4arch4Sm90ELb1ELb0ELb0ELb1ELb0ELb1ELb0ELb1ELb1ELb1ELb0ELb0EEENS1_21CollectiveEpilogueFwdINS6_IJSA_SC_SB_EEES9_NS_10bfloat16_tESG_Li384ELb1ELb1ELb0ELb1EEENS1_36VarlenDynamicPersistentTileSchedulerILi192ELi128ELi384ELi128ELb0ELb1ELb1ELb1ELb1ELb1EEEEEEEEEvNT_6ParamsE)
        /*0014*/ 	.word	0x00000090


	//----- nvinfo : EIATTR_REGCOUNT
	.align		4
.L_23:
        /*0018*/ 	.byte	0x04, 0x2f
        /*001a*/ 	.short	(.L_25 - .L_24)
	.align		4
.L_24:
        /*001c*/ 	.word	index@(_ZN7cutlass13device_kernelIN5flash11enable_sm90INS1_16FlashAttnFwdSm90INS1_25CollectiveMainloopFwdSm90ILi2EN4cute5tupleIJNS5_1CILi1EEES8_S8_EEENS6_IJNS7_ILi192EEENS7_ILi128EEENS7_ILi96EEEEEELi96ENS_12float_e4m3_tEfNS_4arch4Sm90ELb1ELb0ELb0ELb1ELb0ELb0ELb0ELb1ELb1ELb1ELb0ELb0EEENS1_21CollectiveEpilogueFwdINS6_IJSA_SC_SB_EEES9_NS_10bfloat16_tESG_Li384ELb1ELb1ELb0ELb1EEENS1_36VarlenDynamicPersistentTileSchedulerILi192ELi128ELi384ELi128ELb0ELb1ELb1ELb1ELb1ELb1EEEEEEEEEvNT_6ParamsE)
        /*0020*/ 	.word	0x00000080


	//----- nvinfo : EIATTR_FRAME_SIZE
	.align		4
.L_25:
        /*0024*/ 	.byte	0x04, 0x11
        /*0026*/ 	.short	(.L_27 - .L_26)
	.align		4
.L_26:
        /*0028*/ 	.word	index@(_ZN7cutlass13device_kernelIN5flash11enable_sm90INS1_16FlashAttnFwdSm90INS1_25CollectiveMainloopFwdSm90ILi2EN4cute5tupleIJNS5_1CILi1EEES8_S8_EEENS6_IJNS7_ILi192EEENS7_ILi128EEENS7_ILi96EEEEEELi96ENS_12float_e4m3_tEfNS_4arch4Sm90ELb1ELb0ELb0ELb1ELb0ELb0ELb0ELb1ELb1ELb1ELb0ELb0EEENS1_21CollectiveEpilogueFwdINS6_IJSA_SC_SB_EEES9_NS_10bfloat16_tESG_Li384ELb1ELb1ELb0ELb1EEENS1_36VarlenDynamicPersistentTileSchedulerILi192ELi128ELi384ELi128ELb0ELb1ELb1ELb1ELb1ELb1EEEEEEEEEvNT_6ParamsE)
        /*002c*/ 	.word	0x00000018


	//----- nvinfo : EIATTR_REGCOUNT
	.align		4
.L_27:
        /*0030*/ 	.byte	0x04, 0x2f
        /*0032*/ 	.short	(.L_29 - .L_28)
	.align		4
.L_28:
        /*0034*/ 	.word	index@(_ZN7cutlass13device_kernelIN5flash11enable_sm90INS1_16FlashAttnFwdSm90INS1_25CollectiveMainloopFwdSm90ILi2EN4cute5tupleIJNS5_1CILi1EEES8_S8_EEENS6_IJNS7_ILi192EEENS7_ILi128EEENS7_ILi96EEEEEELi96ENS_12float_e4m3_tEfNS_4arch4Sm90ELb1ELb0ELb0ELb0ELb0ELb0ELb0ELb1ELb1ELb1ELb0ELb0EEENS1_21CollectiveEpilogueFwdINS6_IJSA_SC_SB_EEES9_NS_10bfloat16_tESG_Li384ELb0ELb1ELb0ELb1EEENS1_30DynamicPersistentTileSchedulerILi384ELi128ELb0ELb1ELb1EEEEEEEEEvNT_6ParamsE)
        /*0038*/ 	.word	0x00000080


	//----- nvinfo : EIATTR_FRAME_SIZE
	.align		4
.L_29:
        /*003c*/ 	.byte	0x04, 0x11
        /*003e*/ 	.short	(.L_31 - .L_30)
	.align		4
.L_30:
        /*0040*/ 	.word	index@(_ZN7cutlass13device_kernelIN5flash11enable_sm90INS1_16FlashAttnFwdSm90INS1_25CollectiveMainloopFwdSm90ILi2EN4cute5tupleIJNS5_1CILi1EEES8_S8_EEENS6_IJNS7_ILi192EEENS7_ILi128EEENS7_ILi96EEEEEELi96ENS_12float_e4m3_tEfNS_4arch4Sm90ELb1ELb0ELb0ELb0ELb0ELb0ELb0ELb1ELb1ELb1ELb0ELb0EEENS1_21CollectiveEpilogueFwdINS6_IJSA_SC_SB_EEES9_NS_10bfloat16_tESG_Li384ELb0ELb1ELb0ELb1EEENS1_30DynamicPersistentTileSchedulerILi384ELi128ELb0ELb1ELb1EEEEEEEEEvNT_6ParamsE)
        /*0044*/ 	.word	0x00000008


	//----- nvinfo : EIATTR_REGCOUNT
	.align		4
.L_31:
        /*0048*/ 	.byte	0x04, 0x2f
        /*004a*/ 	.short	(.L_33 - .L_32)
	.align		4
.L_32:
        /*004c*/ 	.word	index@(_ZN7cutlass13device_kernelIN5flash11enable_sm90INS1_16FlashAttnFwdSm90INS1_25CollectiveMainloopFwdSm90ILi2EN4cute5tupleIJNS5_1CILi1EEES8_S8_EEENS6_IJNS7_ILi192EEENS7_ILi128EEENS7_ILi96EEEEEELi96ENS_12float_e4m3_tEfNS_4arch4Sm90ELb0ELb1ELb0ELb1ELb0ELb1ELb0ELb1ELb1ELb1ELb0ELb0EEENS1_21CollectiveEpilogueFwdINS6_IJSA_SC_SB_EEES9_NS_10bfloat16_tESG_Li384ELb1ELb1ELb0ELb1EEENS1_36VarlenDynamicPersistentTileSchedulerILi192ELi128ELi384ELi128ELb0ELb1ELb1ELb1ELb0ELb1EEEEEEEEEvNT_6ParamsE)
        /*0050*/ 	.word	0x00000080


	//----- nvinfo : EIATTR_FRAME_SIZE
	.align		4
.L_33:
        /*0054*/ 	.byte	0x04, 0x11
        /*0056*/ 	.short	(.L_35 - .L_34)
	.align		4
.L_34:
        /*0058*/ 	.word	index@(_ZN7cutlass13device_kernelIN5flash11enable_sm90INS1_16FlashAttnFwdSm90INS1_25CollectiveMainloopFwdSm90ILi2EN4cute5tupleIJNS5_1CILi1EEES8_S8_EEENS6_IJNS7_ILi192EEENS7_ILi128EEENS7_ILi96EEEEEELi96ENS_12float_e4m3_tEfNS_4arch4Sm90ELb0ELb1ELb0ELb1ELb0ELb1ELb0ELb1ELb1ELb1ELb0ELb0EEENS1_21CollectiveEpilogueFwdINS6_IJSA_SC_SB_EEES9_NS_10bfloat16_tESG_Li384ELb1ELb1ELb0ELb1EEENS1_36VarlenDynamicPersistentTileSchedulerILi192ELi128ELi384ELi128ELb0ELb1ELb1ELb1ELb0ELb1EEEEEEEEEvNT_6ParamsE)
        /*005c*/ 	.word	0x00000088


	//----- nvinfo : EIATTR_REGCOUNT
	.align		4
.L_35:
        /*0060*/ 	.byte	0x04, 0x2f
        /*0062*/ 	.short	(.L_37 - .L_36)
	.align		4
.L_36:
        /*0064*/ 	.word	index@(_ZN7cutlass13device_kernelIN5flash11enable_sm90INS1_16FlashAttnFwdSm90INS1_25CollectiveMainloopFwdSm90ILi2EN4cute5tupleIJNS5_1CILi1EEES8_S8_EEENS6_IJNS7_ILi192EEENS7_ILi128EEENS7_ILi96EEEEEELi96ENS_12float_e4m3_tEfNS_4arch4Sm90ELb0ELb1ELb0ELb1ELb0ELb0ELb0ELb1ELb1ELb1ELb0ELb0EEENS1_21CollectiveEpilogueFwdINS6_IJSA_SC_SB_EEES9_NS_10bfloat16_tESG_Li384ELb1ELb1ELb0ELb1EEENS1_36VarlenDynamicPersistentTileSchedulerILi192ELi128ELi384ELi128ELb0ELb1ELb1ELb1ELb0ELb1EEEEEEEEEvNT_6ParamsE)
        /*0068*/ 	.word	0x00000080


	//----- nvinfo : EIATTR_FRAME_SIZE
	.align		4
.L_37:
        /*006c*/ 	.byte	0x04, 0x11
        /*006e*/ 	.short	(.L_39 - .L_38)
	.align		4
.L_38:
        /*0070*/ 	.word	index@(_ZN7cutlass13device_kernelIN5flash11enable_sm90INS1_16FlashAttnFwdSm90INS1_25CollectiveMainloopFwdSm90ILi2EN4cute5tupleIJNS5_1CILi1EEES8_S8_EEENS6_IJNS7_ILi192EEENS7_ILi128EEENS7_ILi96EEEEEELi96ENS_12float_e4m3_tEfNS_4arch4Sm90ELb0ELb1ELb0ELb1ELb0ELb0ELb0ELb1ELb1ELb1ELb0ELb0EEENS1_21CollectiveEpilogueFwdINS6_IJSA_SC_SB_EEES9_NS_10bfloat16_tESG_Li384ELb1ELb1ELb0ELb1EEENS1_36VarlenDynamicPersistentTileSchedulerILi192ELi128ELi384ELi128ELb0ELb1ELb1ELb1ELb0ELb1EEEEEEEEEvNT_6ParamsE)
        /*0074*/ 	.word	0x00000010


	//----- nvinfo : EIATTR_REGCOUNT
	.align		4
.L_39:
        /*0078*/ 	.byte	0x04, 0x2f
        /*007a*/ 	.short	(.L_41 - .L_40)
	.align		4
.L_40:
        /*007c*/ 	.word	index@(_ZN7cutlass13device_kernelIN5flash11enable_sm90INS1_16FlashAttnFwdSm90INS1_25CollectiveMainloopFwdSm90ILi2EN4cute5tupleIJNS5_1CILi1EEES8_S8_EEENS6_IJNS7_ILi192EEENS7_ILi128EEENS7_ILi96EEEEEELi96ENS_12float_e4m3_tEfNS_4arch4Sm90ELb0ELb1ELb0ELb0ELb0ELb0ELb0ELb1ELb1ELb1ELb0ELb0EEENS1_21CollectiveEpilogueFwdINS6_IJSA_SC_SB_EEES9_NS_10bfloat16_tESG_Li384ELb0ELb1ELb0ELb1EEENS1_30DynamicPersistentTileSchedulerILi384ELi128ELb0ELb1ELb1EEEEEEEEEvNT_6ParamsE)
        /*0080*/ 	.word	0x00000080


	//----- nvinfo : EIATTR_FRAME_SIZE
	.align		4
.L_41:
        /*0084*/ 	.byte	0x04, 0x11
        /*0086*/ 	.short	(.L_43 - .L_42)
	.align		4
.L_42:
        /*0088*/ 	.word	index@(_ZN7cutlass13device_kernelIN5flash11enable_sm90INS1_16FlashAttnFwdSm90INS1_25CollectiveMainloopFwdSm90ILi2EN4cute5tupleIJNS5_1CILi1EEES8_S8_EEENS6_IJNS7_ILi192EEENS7_ILi128EEENS7_ILi96EEEEEELi96ENS_12float_e4m3_tEfNS_4arch4Sm90ELb0ELb1ELb0ELb0ELb0ELb0ELb0ELb1ELb1ELb1ELb0ELb0EEENS1_21CollectiveEpilogueFwdINS6_IJSA_SC_SB_EEES9_NS_10bfloat16_tESG_Li384ELb0ELb1ELb0ELb1EEENS1_30DynamicPersistentTileSchedulerILi384ELi128ELb0ELb1ELb1EEEEEEEEEvNT_6ParamsE)
        /*008c*/ 	.word	0x00000008


	//----- nvinfo : EIATTR_REGCOUNT
	.align		4
.L_43:
        /*0090*/ 	.byte	0x04, 0x2f
        /*0092*/ 	.short	(.L_45 - .L_44)
	.align		4
.L_44:
        /*0094*/ 	.word	index@(_ZN7cutlass13device_kernelIN5flash11enable_sm90INS1_16FlashAttnFwdSm90INS1_25CollectiveMainloopFwdSm90ILi2EN4cute5tupleIJNS5_1CILi1EEES8_S8_EEENS6_IJNS7_ILi192EEENS7_ILi128EEENS7_ILi96EEEEEELi96ENS_12float_e4m3_tEfNS_4arch4Sm90ELb0ELb0ELb0ELb1ELb0ELb1ELb0ELb1ELb1ELb1ELb0ELb0EEENS1_21CollectiveEpilogueFwdINS6_IJSA_SC_SB_EEES9_NS_10bfloat16_tESG_Li384ELb1ELb1ELb0ELb1EEENS1_36VarlenDynamicPersistentTileSchedulerILi192ELi128ELi384ELi128ELb0ELb1ELb1ELb0ELb1ELb1EEEEEEEEEvNT_6ParamsE)
        /*0098*/ 	.word	0x00000080


	//----- nvinfo : EIATTR_FRAME_SIZE
	.align		4
.L_45:
        /*009c*/ 	.byte	0x04, 0x11
        /*009e*/ 	.short	(.L_47 - .L_46)
	.align		4
.L_46:
        /*00a0*/ 	.word	index@(_ZN7cutlass13device_kernelIN5flash11enable_sm90INS1_16FlashAttnFwdSm90INS1_25CollectiveMainloopFwdSm90ILi2EN4cute5tupleIJNS5_1CILi1EEES8_S8_EEENS6_IJNS7_ILi192EEENS7_ILi128EEENS7_ILi96EEEEEELi96ENS_12float_e4m3_tEfNS_4arch4Sm90ELb0ELb0ELb0ELb1ELb0ELb1ELb0ELb1ELb1ELb1ELb0ELb0EEENS1_21CollectiveEpilogueFwdINS6_IJSA_SC_SB_EEES9_NS_10bfloat16_tESG_Li384ELb1ELb1ELb0ELb1EEENS1_36VarlenDynamicPersistentTileSchedulerILi192ELi128ELi384ELi128ELb0ELb1ELb1ELb0ELb1ELb1EEEEEEEEEvNT_6ParamsE)
        /*00a4*/ 	.word	0x00000080


	//----- nvinfo : EIATTR_REGCOUNT
	.align		4
.L_47:
        /*00a8*/ 	.byte	0x04, 0x2f
        /*00aa*/ 	.short	(.L_49 - .L_48)
	.align		4
.L_48:
        /*00ac*/ 	.word	index@(_ZN7cutlass13device_kernelIN5flash11enable_sm90INS1_16FlashAttnFwdSm90INS1_25CollectiveMainloopFwdSm90ILi2EN4cute5tupleIJNS5_1CILi1EEES8_S8_EEENS6_IJNS7_ILi192EEENS7_ILi128EEENS7_ILi96EEEEEELi96ENS_12float_e4m3_tEfNS_4arch4Sm90ELb0ELb0ELb0ELb1ELb0ELb0ELb0ELb1ELb1ELb1ELb0ELb0EEENS1_21CollectiveEpilogueFwdINS6_IJSA_SC_SB_EEES9_NS_10bfloat16_tESG_Li384ELb1ELb1ELb0ELb1EEENS1_36VarlenDynamicPersistentTileSchedulerILi192ELi128ELi384ELi128ELb0ELb1ELb1ELb0ELb1ELb1EEEEEEEEEvNT_6ParamsE)
        /*00b0*/ 	.word	0x00000080


	//----- nvinfo : EIATTR_FRAME_SIZE
	.align		4
.L_49:
        /*00b4*/ 	.byte	0x04, 0x11
        /*00b6*/ 	.short	(.L_51 - .L_50)
	.align		4
.L_50:
        /*00b8*/ 	.word	index@(_ZN7cutlass13device_kernelIN5flash11enable_sm90INS1_16FlashAttnFwdSm90INS1_25CollectiveMainloopFwdSm90ILi2EN4cute5tupleIJNS5_1CILi1EEES8_S8_EEENS6_IJNS7_ILi192EEENS7_ILi128EEENS7_ILi96EEEEEELi96ENS_12float_e4m3_tEfNS_4arch4Sm90ELb0ELb0ELb0ELb1ELb0ELb0ELb0ELb1ELb1ELb1ELb0ELb0EEENS1_21CollectiveEpilogueFwdINS6_IJSA_SC_SB_EEES9_NS_10bfloat16_tESG_Li384ELb1ELb1ELb0ELb1EEENS1_36VarlenDynamicPersistentTileSchedulerILi192ELi128ELi384ELi128ELb0ELb1ELb1ELb0ELb1ELb1EEEEEEEEEvNT_6ParamsE)
        /*00bc*/ 	.word	0x00000010


	//----- nvinfo : EIATTR_REGCOUNT
	.align		4
.L_51:
        /*00c0*/ 	.byte	0x04, 0x2f
        /*00c2*/ 	.short	(.L_53 - .L_52)
	.align		4
.L_52:
        /*00c4*/ 	.word	index@(_ZN7cutlass13device_kernelIN5flash11enable_sm90INS1_16FlashAttnFwdSm90INS1_25CollectiveMainloopFwdSm90ILi2EN4cute5tupleIJNS5_1CILi1EEES8_S8_EEENS6_IJNS7_ILi192EEENS7_ILi128EEENS7_ILi96EEEEEELi96ENS_12float_e4m3_tEfNS_4arch4Sm90ELb0ELb0ELb0ELb0ELb0ELb0ELb0ELb1ELb1ELb1ELb0ELb0EEENS1_21CollectiveEpilogueFwdINS6_IJSA_SC_SB_EEES9_NS_10bfloat16_tESG_Li384ELb0ELb1ELb0ELb1EEENS1_29StaticPersistentTileSchedulerILb0EEEEEEEEEvNT_6ParamsE)
        /*00c8*/ 	.word	0x00000080


	//----- nvinfo : EIATTR_FRAME_SIZE
	.align		4
.L_53:
        /*00cc*/ 	.byte	0x04, 0x11
        /*00ce*/ 	.short	(.L_55 - .L_54)
	.align		4
.L_54:
        /*00d0*/ 	.word	index@(_ZN7cutlass13device_kernelIN5flash11enable_sm90INS1_16FlashAttnFwdSm90INS1_25CollectiveMainloopFwdSm90ILi2EN4cute5tupleIJNS5_1CILi1EEES8_S8_EEENS6_IJNS7_ILi192EEENS7_ILi128EEENS7_ILi96EEEEEELi96ENS_12float_e4m3_tEfNS_4arch4Sm90ELb0ELb0ELb0ELb0ELb0ELb0ELb0ELb1ELb1ELb1ELb0ELb0EEENS1_21CollectiveEpilogueFwdINS6_IJSA_SC_SB_EEES9_NS_10bfloat16_tESG_Li384ELb0ELb1ELb0ELb1EEENS1_29StaticPersistentTileSchedulerILb0EEEEEEEEEvNT_6ParamsE)
        /*00d4*/ 	.word	0x00000000


	//----- nvinfo : EIATTR_MIN_STACK_SIZE
	.align		4
.L_55:
        /*00d8*/ 	.byte	0x04, 0x12
        /*00da*/ 	.short	(.L_57 - .L_56)
	.align		4
.L_56:
        /*00dc*/ 	.word	index@(_ZN7cutlass13device_kernelIN5flash11enable_sm90INS1_16FlashAttnFwdSm90INS1_25CollectiveMainloopFwdSm90ILi2EN4cute5tupleIJNS5_1CILi1EEES8_S8_EEENS6_IJNS7_ILi192EEENS7_ILi128EEENS7_ILi96EEEEEELi96ENS_12float_e4m3_tEfNS_4arch4Sm90ELb0ELb0ELb0ELb0ELb0ELb0ELb0ELb1ELb1ELb1ELb0ELb0EEENS1_21CollectiveEpilogueFwdINS6_IJSA_SC_SB_EEES9_NS_10bfloat16_tESG_Li384ELb0ELb1ELb0ELb1EEENS1_29StaticPersistentTileSchedulerILb0EEEEEEEEEvNT_6ParamsE)
        /*00e0*/ 	.word	0x00000000


	//----- nvinfo : EIATTR_MIN_STACK_SIZE
	.align		4
.L_57:
        /*00e4*/ 	.byte	0x04, 0x12
        /*00e6*/ 	.short	(.L_59 - .L_58)
	.align		4
.L_58:
        /*00e8*/ 	.word	index@(_ZN7cutlass13device_kernelIN5flash11enable_sm90INS1_16FlashAttnFwdSm90INS1_25CollectiveMainloopFwdSm90ILi2EN4cute5tupleIJNS5_1CILi1EEES8_S8_EEENS6_IJNS7_ILi192EEENS7_ILi128EEENS7_ILi96EEEEEELi96ENS_12float_e4m3_tEfNS_4arch4Sm90ELb0ELb0ELb0ELb1ELb0ELb0ELb0ELb1ELb1ELb1ELb0ELb0EEENS1_21CollectiveEpilogueFwdINS6_IJSA_SC_SB_EEES9_NS_10bfloat16_tESG_Li384ELb1ELb1ELb0ELb1EEENS1_36VarlenDynamicPersistentTileSchedulerILi192ELi128ELi384ELi128ELb0ELb1ELb1ELb0ELb1ELb1EEEEEEEEEvNT_6ParamsE)
        /*00ec*/ 	.word	0x00000010


	//----- nvinfo : EIATTR_MIN_STACK_SIZE
	.align		4
.L_59:
        /*00f0*/ 	.byte	0x04, 0x12
        /*00f2*/ 	.short	(.L_61 - .L_60)
	.align		4
.L_60:
        /*00f4*/ 	.word	index@(_ZN7cutlass13device_kernelIN5flash11enable_sm90INS1_16FlashAttnFwdSm90INS1_25CollectiveMainloopFwdSm90ILi2EN4cute5tupleIJNS5_1CILi1EEES8_S8_EEENS6_IJNS7_ILi192EEENS7_ILi128EEENS7_ILi96EEEEEELi96ENS_12float_e4m3_tEfNS_4arch4Sm90ELb0ELb0ELb0ELb1ELb0ELb1ELb0ELb1ELb1ELb1ELb0ELb0EEENS1_21CollectiveEpilogueFwdINS6_IJSA_SC_SB_EEES9_NS_10bfloat16_tESG_Li384ELb1ELb1ELb0ELb1EEENS1_36VarlenDynamicPersistentTileSchedulerILi192ELi128ELi384ELi128ELb0ELb1ELb1ELb0ELb1ELb1EEEEEEEEEvNT_6ParamsE)
        /*00f8*/ 	.word	0x00000080


	//----- nvinfo : EIATTR_MIN_STACK_SIZE
	.align		4
.L_61:
        /*00fc*/ 	.byte	0x04, 0x12
        /*00fe*/ 	.short	(.L_63 - .L_62)
	.align		4
.L_62:
        /*0100*/ 	.word	index@(_ZN7cutlass13device_kernelIN5flash11enable_sm90INS1_16FlashAttnFwdSm90INS1_25CollectiveMainloopFwdSm90ILi2EN4cute5tupleIJNS5_1CILi1EEES8_S8_EEENS6_IJNS7_ILi192EEENS7_ILi128EEENS7_ILi96EEEEEELi96ENS_12float_e4m3_tEfNS_4arch4Sm90ELb0ELb1ELb0ELb0ELb0ELb0ELb0ELb1ELb1ELb1ELb0ELb0EEENS1_21CollectiveEpilogueFwdINS6_IJSA_SC_SB_EEES9_NS_10bfloat16_tESG_Li384ELb0ELb1ELb0ELb1EEENS1_30DynamicPersistentTileSchedulerILi384ELi128ELb0ELb1ELb1EEEEEEEEEvNT_6ParamsE)
        /*0104*/ 	.word	0x00000008


	//----- nvinfo : EIATTR_MIN_STACK_SIZE
	.align		4
.L_63:
        /*0108*/ 	.byte	0x04, 0x12
        /*010a*/ 	.short	(.L_65 - .L_64)
	.align		4
.L_64:
        /*010c*/ 	.word	index@(_ZN7cutlass13device_kernelIN5flash11enable_sm90INS1_16FlashAttnFwdSm90INS1_25CollectiveMainloopFwdSm90ILi2EN4cute5tupleIJNS5_1CILi1EEES8_S8_EEENS6_IJNS7_ILi192EEENS7_ILi128EEENS7_ILi96EEEEEELi96ENS_12float_e4m3_tEfNS_4arch4Sm90ELb0ELb1ELb0ELb1ELb0ELb0ELb0ELb1ELb1ELb1ELb0ELb0EEENS1_21CollectiveEpilogueFwdINS6_IJSA_SC_SB_EEES9_NS_10bfloat16_tESG_Li384ELb1ELb1ELb0ELb1EEENS1_36VarlenDynamicPersistentTileSchedulerILi192ELi128ELi384ELi128ELb0ELb1ELb1ELb1ELb0ELb1EEEEEEEEEvNT_6ParamsE)
        /*0110*/ 	.word	0x00000010


	//----- nvinfo : EIATTR_MIN_STACK_SIZE
	.align		4
.L_65:
        /*0114*/ 	.byte	0x04, 0x12
        /*0116*/ 	.short	(.L_67 - .L_66)
	.align		4
.L_66:
        /*0118*/ 	.word	index@(_ZN7cutlass13device_kernelIN5flash11enable_sm90INS1_16FlashAttnFwdSm90INS1_25CollectiveMainloopFwdSm90ILi2EN4cute5tupleIJNS5_1CILi1EEES8_S8_EEENS6_IJNS7_ILi192EEENS7_ILi128EEENS7_ILi96EEEEEELi96ENS_12float_e4m3_tEfNS_4arch4Sm90ELb0ELb1ELb0ELb1ELb0ELb1ELb0ELb1ELb1ELb1ELb0ELb0EEENS1_21CollectiveEpilogueFwdINS6_IJSA_SC_SB_EEES9_NS_10bfloat16_tESG_Li384ELb1ELb1ELb0ELb1EEENS1_36VarlenDynamicPersistentTileSchedulerILi192ELi128ELi384ELi128ELb0ELb1ELb1ELb1ELb0ELb1EEEEEEEEEvNT_6ParamsE)
        /*011c*/ 	.word	0x00000088


	//----- nvinfo : EIATTR_MIN_STACK_SIZE
	.align		4
.L_67:
        /*0120*/ 	.byte	0x04, 0x12
        /*0122*/ 	.short	(.L_69 - .L_68)
	.align		4
.L_68:
        /*0124*/ 	.word	index@(_ZN7cutlass13device_kernelIN5flash11enable_sm90INS1_16FlashAttnFwdSm90INS1_25CollectiveMainloopFwdSm90ILi2EN4cute5tupleIJNS5_1CILi1EEES8_S8_EEENS6_IJNS7_ILi192EEENS7_ILi128EEENS7_ILi96EEEEEELi96ENS_12float_e4m3_tEfNS_4arch4Sm90ELb1ELb0ELb0ELb0ELb0ELb0ELb0ELb1ELb1ELb1ELb0ELb0EEENS1_21CollectiveEpilogueFwdINS6_IJSA_SC_SB_EEES9_NS_10bfloat16_tESG_Li384ELb0ELb1ELb0ELb1EEENS1_30DynamicPersistentTileSchedulerILi384ELi128ELb0ELb1ELb1EEEEEEEEEvNT_6ParamsE)
        /*0128*/ 	.word	0x00000008


	//----- nvinfo : EIATTR_MIN_STACK_SIZE
	.align		4
.L_69:
        /*012c*/ 	.byte	0x04, 0x12
        /*012e*/ 	.short	(.L_71 - .L_70)
	.align		4
.L_70:
        /*0130*/ 	.word	index@(_ZN7cutlass13device_kernelIN5flash11enable_sm90INS1_16FlashAttnFwdSm90INS1_25CollectiveMainloopFwdSm90ILi2EN4cute5tupleIJNS5_1CILi1EEES8_S8_EEENS6_IJNS7_ILi192EEENS7_ILi128EEENS7_ILi96EEEEEELi96ENS_12float_e4m3_tEfNS_4arch4Sm90ELb1ELb0ELb0ELb1ELb0ELb0ELb0ELb1ELb1ELb1ELb0ELb0EEENS1_21CollectiveEpilogueFwdINS6_IJSA_SC_SB_EEES9_NS_10bfloat16_tESG_Li384ELb1ELb1ELb0ELb1EEENS1_36VarlenDynamicPersistentTileSchedulerILi192ELi128ELi384ELi128ELb0ELb1ELb1ELb1ELb1ELb1EEEEEEEEEvNT_6ParamsE)
        /*0134*/ 	.word	0x00000018


	//----- nvinfo : EIATTR_MIN_STACK_SIZE
	.align		4
.L_71:
        /*0138*/ 	.byte	0x04, 0x12
        /*013a*/ 	.short	(.L_73 - .L_72)
	.align		4
.L_72:
        /*013c*/ 	.word	index@(_ZN7cutlass13device_kernelIN5flash11enable_sm90INS1_16FlashAttnFwdSm90INS1_25CollectiveMainloopFwdSm90ILi2EN4cute5tupleIJNS5_1CILi1EEES8_S8_EEENS6_IJNS7_ILi192EEENS7_ILi128EEENS7_ILi96EEEEEELi96ENS_12float_e4m3_tEfNS_4arch4Sm90ELb1ELb0ELb0ELb1ELb0ELb1ELb0ELb1ELb1ELb1ELb0ELb0EEENS1_21CollectiveEpilogueFwdINS6_IJSA_SC_SB_EEES9_NS_10bfloat16_tESG_Li384ELb1ELb1ELb0ELb1EEENS1_36VarlenDynamicPersistentTileSchedulerILi192ELi128ELi384ELi128ELb0ELb1ELb1ELb1ELb1ELb1EEEEEEEEEvNT_6ParamsE)
        /*0140*/ 	.word	0x00000090
.L_73:


//--------------------- .nv.compat                --------------------------
	.section	.nv.compat,"",@"SHT_CUDA_COMPAT_INFO"
	.align	4
        /*0000*/ 	.byte	0x02, 0x09, 0x01, 0x00, 0x02, 0x02, 0x04, 0x00, 0x02, 0x05, 0x05, 0x00, 0x03, 0x07, 0x01, 0x01
        /*0010*/ 	.byte	0x02, 0x03, 0x01, 0x00, 0x02, 0x06, 0x01, 0x00, 0x04, 0x0b, 0x08, 0x00, 0x00, 0x00, 0x00, 0x00
        /*0020*/ 	.byte	0x00, 0x00, 0x00, 0x00


//--------------------- .nv.info._ZN7cutlass13device_kernelIN5flash11enable_sm90INS1_16FlashAttnFwdSm90INS1_25CollectiveMainloopFwdSm90ILi2EN4cute5tupleIJNS5_1CILi1EEES8_S8_EEENS6_IJNS7_ILi192EEENS7_ILi128EEENS7_ILi96EEEEEELi96ENS_12float_e4m3_tEfNS_4arch4Sm90ELb0ELb0ELb0ELb0ELb0ELb0ELb0ELb1ELb1ELb1ELb0ELb0EEENS1_21CollectiveEpilogueFwdINS6_IJSA_SC_SB_EEES9_NS_10bfloat16_tESG_Li384ELb0ELb1ELb0ELb1EEENS1_29StaticPersistentTileSchedulerILb0EEEEEEEEEvNT_6ParamsE --------------------------
	.section	.nv.info._ZN7cutlass13device_kernelIN5flash11enable_sm90INS1_16FlashAttnFwdSm90INS1_25CollectiveMainloopFwdSm90ILi2EN4cute5tupleIJNS5_1CILi1EEES8_S8_EEENS6_IJNS7_ILi192EEENS7_ILi128EEENS7_ILi96EEEEEELi96ENS_12float_e4m3_tEfNS_4arch4Sm90ELb0ELb0ELb0ELb0ELb0ELb0ELb0ELb1ELb1ELb1ELb0ELb0EEENS1_21CollectiveEpilogueFwdINS6_IJSA_SC_SB_EEES9_NS_10bfloat16_tESG_Li384ELb0ELb1ELb0ELb1EEENS1_29StaticPersistentTileSchedulerILb0EEEEEEEEEvNT_6ParamsE,"",@"SHT_CUDA_INFO"
	.sectionflags	@""
	.align	4


	//----- nvinfo : EIATTR_CUDA_API_VERSION
	.align		4
        /*0000*/ 	.byte	0x04, 0x37
        /*0002*/ 	.short	(.L_75 - .L_74)
.L_74:
        /*0004*/ 	.word	0x00000082


	//----- nvinfo : EIATTR_KPARAM_INFO
	.align		4
.L_75:
        /*0008*/ 	.byte	0x04, 0x17
        /*000a*/ 	.short	(.L_77 - .L_76)
.L_76:
        /*000c*/ 	.word	0x00000000
        /*0010*/ 	.short	0x0000
        /*0012*/ 	.short	0x0070
        /*0014*/ 	.byte	0x00, 0xf0, 0x01, 0x28


	//----- nvinfo : EIATTR_SPARSE_MMA_MASK
	.align		4
.L_77:
        /*0018*/ 	.byte	0x03, 0x50
        /*001a*/ 	.short	0x0000


	//----- nvinfo : EIATTR_MAXREG_COUNT
	.align		4
        /*001c*/ 	.byte	0x03, 0x1b
        /*001e*/ 	.short	0x0080


	//----- nvinfo : EIATTR_NUM_BARRIERS
	.align		4
        /*0020*/ 	.byte	0x02, 0x4c
        /*0022*/ 	.byte	0x09
	.zero		1


	//----- nvinfo : EIATTR_EXTERNS
	.align		4
        /*0024*/ 	.byte	0x04, 0x0f
        /*0026*/ 	.short	(.L_79 - .L_78)


	//   ....[0]....
	.align		4
.L_78:
        /*0028*/ 	.word	index@(__assertfail)


	//----- nvinfo : EIATTR_MERCURY_ISA_VERSION
	.align		4
.L_79:
        /*002c*/ 	.byte	0x03, 0x5f
        /*002e*/ 	.short	0x0101


	//----- nvinfo : EIATTR_INT_WARP_WIDE_INSTR_OFFSETS
	.align		4
        /*0030*/ 	.byte	0x04, 0x31
        /*0032*/ 	.short	(.L_81 - .L_80)


	//   ....[0]....
.L_80:
        /*0034*/ 	.word	0x00000120


	//   ....[1]....
        /*0038*/ 	.word	0x00000160


	//   ....[2]....
        /*003c*/ 	.word	0x000001d0


	//----- nvinfo : EIATTR_COOP_GROUP_MASK_REGIDS
	.align		4
.L_81:
        /*0040*/ 	.byte	0x04, 0x29
        /*0042*/ 	.short	(.L_83 - .L_82)


	//   ....[0]....
.L_82:
        /*0044*/ 	.word	0xffffffff


	//   ....[1]....
        /*0048*/ 	.word	0xffffffff


	//   ....[2]....
        /*004c*/ 	.word	0xffffffff


	//   ....[3]....
        /*0050*/ 	.word	0xffffffff


	//   ....[4]....
        /*0054*/ 	.word	0xffffffff


	//   ....[5]....
        /*0058*/ 	.word	0xffffffff


	//   ....[6]....
        /*005c*/ 	.word	0xffffffff


	//   ....[7]....
        /*0060*/ 	.word	0xffffffff


	//   ....[8]....
        /*0064*/ 	.word	0xffffffff


	//   ....[9]....
        /*0068*/ 	.word	0xffffffff


	//   ....[10]....
        /*006c*/ 	.word	0xffffffff


	//   ....[11]....
        /*0070*/ 	.word	0xffffffff


	//   ....[12]....
        /*0074*/ 	.word	0xffffffff


	//   ....[13]....
        /*0078*/ 	.word	0xffffffff


	//   ....[14]....
        /*007c*/ 	.word	0xffffffff


	//   ....[15]....
        /*0080*/ 	.word	0xffffffff


	//   ....[16]....
        /*0084*/ 	.word	0xffffffff


	//   ....[17]....
        /*0088*/ 	.word	0xffffffff


	//   ....[18]....
        /*008c*/ 	.word	0xffffffff


	//   ....[19]....
        /*0090*/ 	.word	0xffffffff


	//   ....[20]....
        /*0094*/ 	.word	0xffffffff


	//   ....[21]....
        /*0098*/ 	.word	0xffffffff


	//   ....[22]....
        /*009c*/ 	.word	0xffffffff


	//   ....[23]....
        /*00a0*/ 	.word	0xffffffff


	//   ....[24]....
        /*00a4*/ 	.word	0xffffffff


	//   ....[25]....
        /*00a8*/ 	.word	0xffffffff


	//   ....[26]....
        /*00ac*/ 	.word	0xffffffff


	//   ....[27]....
        /*00b0*/ 	.word	0xffffffff


	//   ....[28]....
        /*00b4*/ 	.word	0xffffffff


	//   ....[29]....
        /*00b8*/ 	.word	0xffffffff


	//   ....[30]....
        /*00bc*/ 	.word	0xffffffff


	//   ....[31]....
        /*00c0*/ 	.word	0xffffffff


	//   ....[32]....
        /*00c4*/ 	.word	0xffffffff


	//   ....[33]....
        /*00c8*/ 	.word	0xffffffff


	//   ....[34]....
        /*00cc*/ 	.word	0xffffffff


	//   ....[35]....
        /*00d0*/ 	.word	0xffffffff


	//   ....[36]....
        /*00d4*/ 	.word	0xffffffff


	//   ....[37]....
        /*00d8*/ 	.word	0xffffffff


	//   ....[38]....
        /*00dc*/ 	.word	0xffffffff


	//   ....[39]....
        /*00e0*/ 	.word	0xffffffff


	//   ....[40]....
        /*00e4*/ 	.word	0xffffffff


	//   ....[41]....
        /*00e8*/ 	.word	0xffffffff


	//   ....[42]....
        /*00ec*/ 	.word	0xffffffff


	//   ....[43]....
        /*00f0*/ 	.word	0xffffffff


	//   ....[44]....
        /*00f4*/ 	.word	0xffffffff


	//   ....[45]....
        /*00f8*/ 	.word	0xffffffff


	//   ....[46]....
        /*00fc*/ 	.word	0xffffffff


	//   ....[47]....
        /*0100*/ 	.word	0xffffffff


	//   ....[48]....
        /*0104*/ 	.word	0xffffffff


	//   ....[49]....
        /*0108*/ 	.word	0xffffffff


	//   ....[50]....
        /*010c*/ 	.word	0xffffffff


	//   ....[51]....
        /*0110*/ 	.word	0xffffffff


	//   ....[52]....
        /*0114*/ 	.word	0xffffffff


	//   ....[53]....
        /*0118*/ 	.word	0xffffffff


	//   ....[54]....
        /*011c*/ 	.word	0xffffffff


	//   ....[55]....
        /*0120*/ 	.word	0xffffffff


	//   ....[56]....
        /*0124*/ 	.word	0xffffffff


	//   ....[57]....
        /*0128*/ 	.word	0xffffffff


	//   ....[58]....
        /*012c*/ 	.word	0xffffffff


	//   ....[59]....
        /*0130*/ 	.word	0xffffffff


	//   ....[60]....
        /*0134*/ 	.word	0x0500000f


	//   ....[61]....
        /*0138*/ 	.word	0x0500000f


	//   ....[62]....
        /*013c*/ 	.word	0x0500000f


	//   ....[63]....
        /*0140*/ 	.word	0x0500000f


	//   ....[64]....
        /*0144*/ 	.word	0x0500000f


	//   ....[65]....
        /*0148*/ 	.word	0x0500000f


	//   ....[66]....
        /*014c*/ 	.word	0x0500000f


	//----- nvinfo : EIATTR_COOP_GROUP_INSTR_OFFSETS
	.align		4
.L_83:
        /*0150*/ 	.byte	0x04, 0x28
        /*0152*/ 	.short	(.L_85 - .L_84)


	//   ....[0]....
.L_84:
        /*0154*/ 	.word	0x00000050


	//   ....[1]....
        /*0158*/ 	.word	0x00000130


	//   ....[2]....
        /*015c*/ 	.word	0x00000180


	//   ....[3]....
        /*0160*/ 	.word	0x000003b0


	//   ....[4]....
        /*0164*/ 	.word	0x00000510


	//   ....[5]....
        /*0168*/ 	.word	0x00000630


	//   ....[6]....
        /*016c*/ 	.word	0x00000790


	//   ....[7]....
        /*0170*/ 	.word	0x00000ee0


	//   ....[8]....
        /*0174*/ 	.word	0x00002210


	//   ....[9]....
        /*0178*/ 	.word	0x00002310


	//   ....[10]....
        /*017c*/ 	.word	0x00002860


	//   ....[11]....
        /*0180*/ 	.word	0x000028f0


	//   ....[12]....
        /*0184*/ 	.word	0x00003d60


	//   ....[13]....
        /*0188*/ 	.word	0x00003d90


	//   ....[14]....
        /*018c*/ 	.word	0x00003df0


	//   ....[15]....
        /*0190*/ 	.word	0x00003e20


	//   ....[16]....
        /*0194*/ 	.word	0x000054e0


	//   ....[17]....
        /*0198*/ 	.word	0x000054f0


	//   ....[18]....
        /*019c*/ 	.word	0x00005570


	//   ....[19]....
        /*01a0*/ 	.word	0x00005580


	//   ....[20]....
        /*01a4*/ 	.word	0x00006570


	//   ....[21]....
        /*01a8*/ 	.word	0x00006580


	//   ....[22]....
        /*01ac*/ 	.word	0x00006590


	//   ....[23]....
        /*01b0*/ 	.word	0x000065a0


	//   ....[24]....
        /*01b4*/ 	.word	0x000065b0


	//   ....[25]....
        /*01b8*/ 	.word	0x000065c0


	//   ....[26]....
        /*01bc*/ 	.word	0x000065d0


	//   ....[27]....
        /*01c0*/ 	.word	0x000065e0


	//   ....[28]....
        /*01c4*/ 	.word	0x00006610


	//   ....[29]....
        /*01c8*/ 	.word	0x00006620


	//   ....[30]....
        /*01cc*/ 	.word	0x00006650


	//   ....[31]....
        /*01d0*/ 	.word	0x00006660


	//   ....[32]....
        /*01d4*/ 	.word	0x00006670


	//   ....[33]....
        /*01d8*/ 	.word	0x00006680


	//   ....[34]....
        /*01dc*/ 	.word	0x00006690


	//   ....[35]....
        /*01e0*/ 	.word	0x000066a0


	//   ....[36]....
        /*01e4*/ 	.word	0x000066b0


	//   ....[37]....
        /*01e8*/ 	.word	0x000066e0


	//   ....[38]....
        /*01ec*/ 	.word	0x000066f0


	//   ....[39]....
        /*01f0*/ 	.word	0x00006700


	//   ....[40]....
        /*01f4*/ 	.word	0x00006730


	//   ....[41]....
        /*01f8*/ 	.word	0x00006740


	//   ....[42]....
        /*01fc*/ 	.word	0x00006750


	//   ....[43]....
        /*0200*/ 	.word	0x00006770


	//   ....[44]....
        /*0204*/ 	.word	0x000067d0


	//   ....[45]....
        /*0208*/ 	.word	0x00006800


	//   ....[46]....
        /*020c*/ 	.word	0x00006830


	//   ....[47]....
        /*0210*/ 	.word	0x00006860


	//   ....[48]....
        /*0214*/ 	.word	0x00006d30


	//   ....[49]....
        /*0218*/ 	.word	0x00006d70


	//   ....[50]....
        /*021c*/ 	.word	0x00006e90


	//   ....[51]....
        /*0220*/ 	.word	0x00006ed0


	//   ....[52]....
        /*0224*/ 	.word	0x00007b50


	//   ....[53]....
        /*0228*/ 	.word	0x000088c0


	//   ....[54]....
        /*022c*/ 	.word	0x000088f0


	//   ....[55]....
        /*0230*/ 	.word	0x00008920


	//   ....[56]....
        /*0234*/ 	.word	0x00008940


	//   ....[57]....
        /*0238*/ 	.word	0x00008950


	//   ....[58]....
        /*023c*/ 	.word	0x000089a0


	//   ....[59]....
        /*0240*/ 	.word	0x0000a170


	//   ....[60]....
        /*0244*/ 	.word	0x0000a660


	//   ....[61]....
        /*0248*/ 	.word	0x0000a810


	//   ....[62]....
        /*024c*/ 	.word	0x0000a860


	//   ....[63]....
        /*0250*/ 	.word	0x0000a910


	//   ....[64]....
        /*0254*/ 	.word	0x0000a9c0


	//   ....[65]....
        /*0258*/ 	.word	0x0000aa40


	//   ....[66]....
        /*025c*/ 	.word	0x0000ab30


	//----- nvinfo : EIATTR_REG_RECONFIG
	.align		4
.L_85:
        /*0260*/ 	.byte	0x01, 0x54
	.zero		2


	//----- nvinfo : EIATTR_SYSCALL_OFFSETS
	.align		4
        /*0264*/ 	.byte	0x04, 0x46
        /*0266*/ 	.short	(.L_87 - .L_86)


	//   ....[0]....
.L_86:
        /*0268*/ 	.word	0x00001400


	//   ....[1]....
        /*026c*/ 	.word	0x00007640


	//   ....[2]....
        /*0270*/ 	.word	0x00007780


	//   ....[3]....
        /*0274*/ 	.word	0x000078c0


	//   ....[4]....
        /*0278*/ 	.word	0x000079e0


	//   ....[5]....
        /*027c*/ 	.word	0x00008440


	//----- nvinfo : EIATTR_MBARRIER_INSTR_OFFSETS
	.align		4
.L_87:
        /*0280*/ 	.byte	0x04, 0x39
        /*0282*/ 	.short	(.L_89 - .L_88)


	//   ....[0]....
.L_88:
        /*0284*/ 	.word	0x00000260
        /*0288*/ 	.word	0x000000ff
        /*028c*/ 	.word	0x00019c00
        /*0290*/ 	.short	0x0100
        /*0292*/ 	.byte	0x08
	.zero		1


	//   ....[1]....
        /*0294*/ 	.word	0x00000270
        /*0298*/ 	.word	0x000000ff
        /*029c*/ 	.word	0x00019c20
        /*02a0*/ 	.short	0x0100
        /*02a2*/ 	.byte	0x08
	.zero		1


	//   ....[2]....
        /*02a4*/ 	.word	0x00000360
        /*02a8*/ 	.word	0x000000ff
        /*02ac*/ 	.word	0x00019c30
        /*02b0*/ 	.short	0x0100
        /*02b2*/ 	.byte	0x08
	.zero		1


	//   ....[3]....
        /*02b4*/ 	.word	0x00000370
        /*02b8*/ 	.word	0x000000ff
        /*02bc*/ 	.word	0x00019c40
        /*02c0*/ 	.short	0x0100
        /*02c2*/ 	.byte	0x08
	.zero		1


	//   ....[4]....
        /*02c4*/ 	.word	0x00000380
        /*02c8*/ 	.word	0x000000ff
        /*02cc*/ 	.word	0x00019c38
        /*02d0*/ 	.short	0x0100
        /*02d2*/ 	.byte	0x08
	.zero		1


	//   ....[5]....
        /*02d4*/ 	.word	0x00000390
        /*02d8*/ 	.word	0x000000ff
        /*02dc*/ 	.word	0x00019c48
        /*02e0*/ 	.short	0x0100
        /*02e2*/ 	.byte	0x08
	.zero		1


	//   ....[6]....
        /*02e4*/ 	.word	0x000004c0
        /*02e8*/ 	.word	0x000000ff
        /*02ec*/ 	.word	0x00019c50
        /*02f0*/ 	.short	0x0100
        /*02f2*/ 	.byte	0x08
	.zero		1


	//   ....[7]....
        /*02f4*/ 	.word	0x000004d0
        /*02f8*/ 	.word	0x000000ff
        /*02fc*/ 	.word	0x00019c60
        /*0300*/ 	.short	0x0100
        /*0302*/ 	.byte	0x08
	.zero		1


	//   ....[8]....
        /*0304*/ 	.word	0x000004e0
        /*0308*/ 	.word	0x000000ff
        /*030c*/ 	.word	0x00019c58
        /*0310*/ 	.short	0x0100
        /*0312*/ 	.byte	0x08
	.zero		1


	//   ....[9]....
        /*0314*/ 	.word	0x000004f0
        /*0318*/ 	.word	0x000000ff
        /*031c*/ 	.word	0x00019c68
        /*0320*/ 	.short	0x0100
        /*0322*/ 	.byte	0x08
	.zero		1


	//   ....[10]....
        /*0324*/ 	.word	0x000005e0
        /*0328*/ 	.word	0x000000ff
        /*032c*/ 	.word	0x00019c70
        /*0330*/ 	.short	0x0100
        /*0332*/ 	.byte	0x06
	.zero		1


	//   ....[11]....
        /*0334*/ 	.word	0x000005f0
        /*0338*/ 	.word	0x000000ff
        /*033c*/ 	.word	0x00019c80
        /*0340*/ 	.short	0x0100
        /*0342*/ 	.byte	0x06
	.zero		1


	//   ....[12]....
        /*0344*/ 	.word	0x00000600
        /*0348*/ 	.word	0x000000ff
        /*034c*/ 	.word	0x00019c78
        /*0350*/ 	.short	0x0100
        /*0352*/ 	.byte	0x06
	.zero		1


	//   ....[13]....
        /*0354*/ 	.word	0x00000610
        /*0358*/ 	.word	0x000000ff
        /*035c*/ 	.word	0x00019c88
        /*0360*/ 	.short	0x0100
        /*0362*/ 	.byte	0x06
	.zero		1


	//   ....[14]....
        /*0364*/ 	.word	0x00000740
        /*0368*/ 	.word	0x000000ff
        /*036c*/ 	.word	0x00019c90
        /*0370*/ 	.short	0x0100
        /*0372*/ 	.byte	0x08
	.zero		1


	//   ....[15]....
        /*0374*/ 	.word	0x00000750
        /*0378*/ 	.word	0x000000ff
        /*037c*/ 	.word	0x00019ca0
        /*0380*/ 	.short	0x0100
        /*0382*/ 	.byte	0x08
	.zero		1


	//   ....[16]....
        /*0384*/ 	.word	0x00000760
        /*0388*/ 	.word	0x000000ff
        /*038c*/ 	.word	0x00019c98
        /*0390*/ 	.short	0x0100
        /*0392*/ 	.byte	0x08
	.zero		1


	//   ....[17]....
        /*0394*/ 	.word	0x00000770
        /*0398*/ 	.word	0x000000ff
        /*039c*/ 	.word	0x00019ca8
        /*03a0*/ 	.short	0x0100
        /*03a2*/ 	.byte	0x08
	.zero		1


	//   ....[18]....
        /*03a4*/ 	.word	0x000008a0
        /*03a8*/ 	.word	0x000000ff
        /*03ac*/ 	.word	0x00019cb0
        /*03b0*/ 	.short	0x0100
        /*03b2*/ 	.byte	0x08
	.zero		1


	//   ....[19]....
        /*03b4*/ 	.word	0x000008b0
        /*03b8*/ 	.word	0x000000ff
        /*03bc*/ 	.word	0x00019cc0
        /*03c0*/ 	.short	0x0100
        /*03c2*/ 	.byte	0x08
	.zero		1


	//   ....[20]....
        /*03c4*/ 	.word	0x000008c0
        /*03c8*/ 	.word	0x000000ff
        /*03cc*/ 	.word	0x00019cb8
        /*03d0*/ 	.short	0x0100
        /*03d2*/ 	.byte	0x08
	.zero		1


	//   ....[21]....
        /*03d4*/ 	.word	0x000008d0
        /*03d8*/ 	.word	0x000000ff
        /*03dc*/ 	.word	0x00019cc8
        /*03e0*/ 	.short	0x0100
        /*03e2*/ 	.byte	0x08
	.zero		1


	//   ....[22]....
        /*03e4*/ 	.word	0x00001460
        /*03e8*/ 	.word	0x000000ff
        /*03ec*/ 	.word	0x00019c00
        /*03f0*/ 	.short	0x010a
        /*03f2*/ 	.byte	0x2b
	.zero		1


	//   ....[23]....
        /*03f4*/ 	.word	0x000014e0
        /*03f8*/ 	.word	0x00000003
        /*03fc*/ 	.word	0x00019c30
        /*0400*/ 	.short	0x010a
        /*0402*/ 	.byte	0x3f
	.zero		1


	//   ....[24]....
        /*0404*/ 	.word	0x00001570
        /*0408*/ 	.word	0x00000003
        /*040c*/ 	.word	0x00019c30
        /*0410*/ 	.short	0x010a
        /*0412*/ 	.byte	0x3f
	.zero		1


	//   ....[25]....
        /*0414*/ 	.word	0x00002c00
        /*0418*/ 	.word	0x00000030
        /*041c*/ 	.word	0x00000000
        /*0420*/ 	.short	0x0101
        /*0422*/ 	.byte	0x3f
	.zero		1


	//   ....[26]....
        /*0424*/ 	.word	0x000036b0
        /*0428*/ 	.word	0x000000ff
        /*042c*/ 	.word	0x00019c30
        /*0430*/ 	.short	0x010a
        /*0432*/ 	.byte	0x13
	.zero		1


	//   ....[27]....
        /*0434*/ 	.word	0x000036f0
        /*0438*/ 	.word	0x000000ff
        /*043c*/ 	.word	0x00019c30
        /*0440*/ 	.short	0x010a
        /*0442*/ 	.byte	0x13
	.zero		1


	//   ....[28]....
        /*0444*/ 	.word	0x00003850
        /*0448*/ 	.word	0x000000ff
        /*044c*/ 	.word	0x00019c50
        /*0450*/ 	.short	0x010a
        /*0452*/ 	.byte	0x0b
	.zero		1


	//   ....[29]....
        /*0454*/ 	.word	0x00003890
        /*0458*/ 	.word	0x000000ff
        /*045c*/ 	.word	0x00019c50
        /*0460*/ 	.short	0x010a
        /*0462*/ 	.byte	0x0b
	.zero		1


	//   ....[30]....
        /*0464*/ 	.word	0x000049f0
        /*0468*/ 	.word	0x00000003
        /*046c*/ 	.word	0x00000000
        /*0470*/ 	.short	0x0101
        /*0472*/ 	.byte	0x3f
	.zero		1


	//   ....[31]....
        /*0474*/ 	.word	0x00004cc0
        /*0478*/ 	.word	0x000000ff
        /*047c*/ 	.word	0x00000000
        /*0480*/ 	.short	0x0101
        /*0482*/ 	.byte	0x06
	.zero		1


	//   ....[32]....
        /*0484*/ 	.word	0x000051f0
        /*0488*/ 	.word	0x000000ff
        /*048c*/ 	.word	0x00019c50
        /*0490*/ 	.short	0x010a
        /*0492*/ 	.byte	0x04
	.zero		1


	//   ....[33]....
        /*0494*/ 	.word	0x00005230
        /*0498*/ 	.word	0x000000ff
        /*049c*/ 	.word	0x00019c50
        /*04a0*/ 	.short	0x010a
        /*04a2*/ 	.byte	0x04
	.zero		1


	//   ....[34]....
        /*04a4*/ 	.word	0x00005e70
        /*04a8*/ 	.word	0x000000ff
        /*04ac*/ 	.word	0x00000000
        /*04b0*/ 	.short	0x0101
        /*04b2*/ 	.byte	0x04
	.zero		1


	//   ....[35]....
        /*04b4*/ 	.word	0x00006d50
        /*04b8*/ 	.word	0x000000ff
        /*04bc*/ 	.word	0x00000000
        /*04c0*/ 	.short	0x0101
        /*04c2*/ 	.byte	0x2b
	.zero		1


	//   ....[36]....
        /*04c4*/ 	.word	0x00007d80
        /*04c8*/ 	.word	0x00000005
        /*04cc*/ 	.word	0x00019c80
        /*04d0*/ 	.short	0x010a
        /*04d2*/ 	.byte	0x3f
	.zero		1


	//   ....[37]....
        /*04d4*/ 	.word	0x00007ff0
        /*04d8*/ 	.word	0x00000005
        /*04dc*/ 	.word	0x00019c40
        /*04e0*/ 	.short	0x010a
        /*04e2*/ 	.byte	0x3f
	.zero		1


	//   ....[38]....
        /*04e4*/ 	.word	0x00008b20
        /*04e8*/ 	.word	0x000000ff
        /*04ec*/ 	.word	0x00019c00
        /*04f0*/ 	.short	0x0107
        /*04f2*/ 	.byte	0x28
	.zero		1


	//   ....[39]....
        /*04f4*/ 	.word	0x00008b70
        /*04f8*/ 	.word	0x000000ff
        /*04fc*/ 	.word	0x00019c00
        /*0500*/ 	.short	0x0101
        /*0502*/ 	.byte	0x28
	.zero		1


	//   ....[40]....
        /*0504*/ 	.word	0x00008ba0
        /*0508*/ 	.word	0x000000ff
        /*050c*/ 	.word	0x00019c20
        /*0510*/ 	.short	0x010a
        /*0512*/ 	.byte	0x28
	.zero		1


	//   ....[41]....
        /*0514*/ 	.word	0x00008e50
        /*0518*/ 	.word	0x00000006
        /*051c*/ 	.word	0x00019c80
        /*0520*/ 	.short	0x010a
        /*0522*/ 	.byte	0x3f
	.zero		1


	//   ....[42]....
        /*0524*/ 	.word	0x00009280
        /*0528*/ 	.word	0x00000006
        /*052c*/ 	.word	0x00019c40
        /*0530*/ 	.short	0x010a
        /*0532*/ 	.byte	0x3f
	.zero		1


	//   ....[43]....
        /*0534*/ 	.word	0x00009730
        /*0538*/ 	.word	0x00000003
        /*053c*/ 	.word	0x00019c70
        /*0540*/ 	.short	0x010a
        /*0542*/ 	.byte	0x3f
	.zero		1


	//   ....[44]....
        /*0544*/ 	.word	0x000097a0
        /*0548*/ 	.word	0x00000003
        /*054c*/ 	.word	0x00019c60
        /*0550*/ 	.short	0x010a
        /*0552*/ 	.byte	0x3f
	.zero		1


	//   ....[45]....
        /*0554*/ 	.word	0x00009ad0
        /*0558*/ 	.word	0x00000003
        /*055c*/ 	.word	0x00019c50
        /*0560*/ 	.short	0x0101
        /*0562*/ 	.byte	0x3f
	.zero		1


	//   ....[46]....
        /*0564*/ 	.word	0x00009b40
        /*0568*/ 	.word	0x00000002
        /*056c*/ 	.word	0x00000000
        /*0570*/ 	.short	0x0101
        /*0572*/ 	.byte	0x3f
	.zero		1


	//   ....[47]....
        /*0574*/ 	.word	0x00009c20
        /*0578*/ 	.word	0x00000002
        /*057c*/ 	.word	0x00019c70
        /*0580*/ 	.short	0x010a
        /*0582*/ 	.byte	0x3f
	.zero		1


	//   ....[48]....
        /*0584*/ 	.word	0x00009c90
        /*0588*/ 	.word	0x00000002
        /*058c*/ 	.word	0x00019c60
        /*0590*/ 	.short	0x010a
        /*0592*/ 	.byte	0x3f
	.zero		1


	//   ....[49]....
        /*0594*/ 	.word	0x0000a010
        /*0598*/ 	.word	0x00000002
        /*059c*/ 	.word	0x00019c50
        /*05a0*/ 	.short	0x0101
        /*05a2*/ 	.byte	0x3f
	.zero		1


	//   ....[50]....
        /*05a4*/ 	.word	0x0000a060
        /*05a8*/ 	.word	0x00000000
        /*05ac*/ 	.word	0x00000000
        /*05b0*/ 	.short	0x0101
        /*05b2*/ 	.byte	0x3f
	.zero		1


	//   ....[51]....
        /*05b4*/ 	.word	0x0000a120
        /*05b8*/ 	.word	0x00000007
        /*05bc*/ 	.word	0x00019c20
        /*05c0*/ 	.short	0x010a
        /*05c2*/ 	.byte	0x3f
	.zero		1


	//   ....[52]....
        /*05c4*/ 	.word	0x0000a270
        /*05c8*/ 	.word	0x00000005
        /*05cc*/ 	.word	0x00000000
        /*05d0*/ 	.short	0x010a
        /*05d2*/ 	.byte	0x3f
	.zero		1


	//   ....[53]....
        /*05d4*/ 	.word	0x0000a2e0
        /*05d8*/ 	.word	0x00000003
        /*05dc*/ 	.word	0x00000000
        /*05e0*/ 	.short	0x010a
        /*05e2*/ 	.byte	0x3f
	.zero		1


	//   ....[54]....
        /*05e4*/ 	.word	0x0000a330
        /*05e8*/ 	.word	0x00000003
        /*05ec*/ 	.word	0x00019c60
        /*05f0*/ 	.short	0x010a
        /*05f2*/ 	.byte	0x3f
	.zero		1


	//   ....[55]....
        /*05f4*/ 	.word	0x0000a380
        /*05f8*/ 	.word	0x00000005
        /*05fc*/ 	.word	0x00019c60
        /*0600*/ 	.short	0x010a
        /*0602*/ 	.byte	0x3f
	.zero		1


	//   ....[56]....
        /*0604*/ 	.word	0x0000a3c0
        /*0608*/ 	.word	0x00000003
        /*060c*/ 	.word	0x00019c80
        /*0610*/ 	.short	0x010a
        /*0612*/ 	.byte	0x3f
	.zero		1


	//   ....[57]....
        /*0614*/ 	.word	0x0000a3e0
        /*0618*/ 	.word	0x00000005
        /*061c*/ 	.word	0x00019c80
        /*0620*/ 	.short	0x010a
        /*0622*/ 	.byte	0x3f
	.zero		1


	//   ....[58]....
        /*0624*/ 	.word	0x0000a450
        /*0628*/ 	.word	0x00000003
        /*062c*/ 	.word	0x00019c00
        /*0630*/ 	.short	0x010a
        /*0632*/ 	.byte	0x3f
	.zero		1


	//   ....[59]....
        /*0634*/ 	.word	0x0000a4a0
        /*0638*/ 	.word	0x00000003
        /*063c*/ 	.word	0x00019c30
        /*0640*/ 	.short	0x010a
        /*0642*/ 	.byte	0x3f
	.zero		1


	//   ....[60]....
        /*0644*/ 	.word	0x0000a500
        /*0648*/ 	.word	0x00000005
        /*064c*/ 	.word	0x00019c30
        /*0650*/ 	.short	0x010a
        /*0652*/ 	.byte	0x3f
	.zero		1


	//   ....[61]....
        /*0654*/ 	.word	0x0000a560
        /*0658*/ 	.word	0x00000005
        /*065c*/ 	.word	0x00019c50
        /*0660*/ 	.short	0x010a
        /*0662*/ 	.byte	0x3f
	.zero		1


	//   ....[62]....
        /*0664*/ 	.word	0x0000a5c0
        /*0668*/ 	.word	0x00000007
        /*066c*/ 	.word	0x00019c50
        /*0670*/ 	.short	0x010a
        /*0672*/ 	.byte	0x3f
	.zero		1


	//   ....[63]....
        /*0674*/ 	.word	0x0000a710
        /*0678*/ 	.word	0x00000005
        /*067c*/ 	.word	0x00019c80
        /*0680*/ 	.short	0x010a
        /*0682*/ 	.byte	0x3f
	.zero		1


	//   ....[64]....
        /*0684*/ 	.word	0x0000a760
        /*0688*/ 	.word	0x00000005
        /*068c*/ 	.word	0x00019c40
        /*0690*/ 	.short	0x010a
        /*0692*/ 	.byte	0x3f
	.zero		1


	//   ....[65]....
        /*0694*/ 	.word	0x0000ab70
        /*0698*/ 	.word	0x00000003
        /*069c*/ 	.word	0x00019c20
        /*06a0*/ 	.short	0x010a
        /*06a2*/ 	.byte	0x3f
	.zero		1


	//   ....[66]....
        /*06a4*/ 	.word	0x0000abc0
        /*06a8*/ 	.word	0x00000006
        /*06ac*/ 	.word	0x00019c80
        /*06b0*/ 	.short	0x010a
        /*06b2*/ 	.byte	0x3f
	.zero		1


	//   ....[67]....
        /*06b4*/ 	.word	0x0000ac10
        /*06b8*/ 	.word	0x00000006
        /*06bc*/ 	.word	0x00019c40
        /*06c0*/ 	.short	0x010a
        /*06c2*/ 	.byte	0x3f
	.zero		1


	//   ....[68]....
        /*06c4*/ 	.word	0x0000ac60
        /*06c8*/ 	.word	0x00000003
        /*06cc*/ 	.word	0x00019c70
        /*06d0*/ 	.short	0x010a
        /*06d2*/ 	.byte	0x3f
	.zero		1


	//   ....[69]....
        /*06d4*/ 	.word	0x0000acb0
        /*06d8*/ 	.word	0x00000003
        /*06dc*/ 	.word	0x00019c60
        /*06e0*/ 	.short	0x010a
        /*06e2*/ 	.byte	0x3f
	.zero		1


	//   ....[70]....
        /*06e4*/ 	.word	0x0000ad00
        /*06e8*/ 	.word	0x00000002
        /*06ec*/ 	.word	0x00019c70
        /*06f0*/ 	.short	0x010a
        /*06f2*/ 	.byte	0x3f
	.zero		1


	//   ....[71]....
        /*06f4*/ 	.word	0x0000ad50
        /*06f8*/ 	.word	0x00000002
        /*06fc*/ 	.word	0x00019c60
        /*0700*/ 	.short	0x010a
        /*0702*/ 	.byte	0x3f
	.zero		1


	//   ....[72]....
        /*0704*/ 	.word	0x0000ada0
        /*0708*/ 	.word	0x00000007
        /*070c*/ 	.word	0x00019c20
        /*0710*/ 	.short	0x010a
        /*0712*/ 	.byte	0x3f
	.zero		1


	//   ....[73]....
        /*0714*/ 	.word	0x0000adf0
        /*0718*/ 	.word	0x00000005
        /*071c*/ 	.word	0x00000000
        /*0720*/ 	.short	0x010a
        /*0722*/ 	.byte	0x3f
	.zero		1


	//   ....[74]....
        /*0724*/ 	.word	0x0000ae40
        /*0728*/ 	.word	0x00000003
        /*072c*/ 	.word	0x00000000
        /*0730*/ 	.short	0x010a
        /*0732*/ 	.byte	0x3f
	.zero		1


	//   ....[75]....
        /*0734*/ 	.word	0x0000ae90
        /*0738*/ 	.word	0x00000003
        /*073c*/ 	.word	0x00019c60
        /*0740*/ 	.short	0x010a
        /*0742*/ 	.byte	0x3f
	.zero		1


	//   ....[76]....
        /*0744*/ 	.word	0x0000aee0
        /*0748*/ 	.word	0x00000005
        /*074c*/ 	.word	0x00019c60
        /*0750*/ 	.short	0x010a
        /*0752*/ 	.byte	0x3f
	.zero		1


	//   ....[77]....
        /*0754*/ 	.word	0x0000af30
        /*0758*/ 	.word	0x00000003
        /*075c*/ 	.word	0x00019c80
        /*0760*/ 	.short	0x010a
        /*0762*/ 	.byte	0x3f
	.zero		1


	//----- nvinfo : EIATTR_NUM_MBARRIERS
	.align		4
.L_89:
        /*0764*/ 	.byte	0x03, 0x38
        /*0766*/ 	.short	0x0016


	//----- nvinfo : EIATTR_EXIT_INSTR_OFFSETS
	.align		4
        /*0768*/ 	.byte	0x04, 0x1c
        /*076a*/ 	.short	(.L_91 - .L_90)


	//   ....[0]....
.L_90:
        /*076c*/ 	.word	0x000009f0


	//   ....[1]....
        /*0770*/ 	.word	0x00006ff0


	//   ....[2]....
        /*0774*/ 	.word	0x0000a190


	//   ....[3]....
        /*0778*/ 	.word	0x0000a430


	//----- nvinfo : EIATTR_MAX_THREADS
	.align		4
.L_91:
        /*077c*/ 	.byte	0x04, 0x05
        /*077e*/ 	.short	(.L_93 - .L_92)
.L_92:
        /*0780*/ 	.word	0x00000200
        /*0784*/ 	.word	0x00000001
        /*0788*/ 	.word	0x00000001


	//----- nvinfo : EIATTR_CRS_STACK_SIZE
	.align		4
.L_93:
        /*078c*/ 	.byte	0x04, 0x1e
        /*078e*/ 	.short	(.L_95 - .L_94)
.L_94:
        /*0790*/ 	.word	0x00000000


	//----- nvinfo : EIATTR_CBANK_PARAM_SIZE
	.align		4
.L_95:
        /*0794*/ 	.byte	0x03, 0x19
        /*0796*/ 	.short	0x0a70


	//----- nvinfo : EIATTR_PARAM_CBANK
	.align		4
        /*0798*/ 	.byte	0x04, 0x0a
        /*079a*/ 	.short	(.L_97 - .L_96)
	.align		4
.L_96:
        /*079c*/ 	.word	index@(.nv.constant0._ZN7cutlass13device_kernelIN5flash11enable_sm90INS1_16FlashAttnFwdSm90INS1_25CollectiveMainloopFwdSm90ILi2EN4cute5tupleIJNS5_1CILi1EEES8_S8_EEENS6_IJNS7_ILi192EEENS7_ILi128EEENS7_ILi96EEEEEELi96ENS_12float_e4m3_tEfNS_4arch4Sm90ELb0ELb0ELb0ELb0ELb0ELb0ELb0ELb1ELb1ELb1ELb0ELb0EEENS1_21CollectiveEpilogueFwdINS6_IJSA_SC_SB_EEES9_NS_10bfloat16_tESG_Li384ELb0ELb1ELb0ELb1EEENS1_29StaticPersistentTileSchedulerILb0EEEEEEEEEvNT_6ParamsE)
        /*07a0*/ 	.short	0x0210
        /*07a2*/ 	.short	0x0a70


	//----- nvinfo : EIATTR_SW_WAR
	.align		4
.L_97:
        /*07a4*/ 	.byte	0x04, 0x36
        /*07a6*/ 	.short	(.L_99 - .L_98)
.L_98:
        /*07a8*/ 	.word	0x00000008
.L_99:


//--------------------- .nv.info._ZN7cutlass13device_kernelIN5flash11enable_sm90INS1_16FlashAttnFwdSm90INS1_25CollectiveMainloopFwdSm90ILi2EN4cute5tupleIJNS5_1CILi1EEES8_S8_EEENS6_IJNS7_ILi192EEENS7_ILi128EEENS7_ILi96EEEEEELi96ENS_12float_e4m3_tEfNS_4arch4Sm90ELb0ELb0ELb0ELb1ELb0ELb0ELb0ELb1ELb1ELb1ELb0ELb0EEENS1_21CollectiveEpilogueFwdINS6_IJSA_SC_SB_EEES9_NS_10bfloat16_tESG_Li384ELb1ELb1ELb0ELb1EEENS1_36VarlenDynamicPersistentTileSchedulerILi192ELi128ELi384ELi128ELb0ELb1ELb1ELb0ELb1ELb1EEEEEEEEEvNT_6ParamsE --------------------------
	.section	.nv.info._ZN7cutlass13device_kernelIN5flash11enable_sm90INS1_16FlashAttnFwdSm90INS1_25CollectiveMainloopFwdSm90ILi2EN4cute5tupleIJNS5_1CILi1EEES8_S8_EEENS6_IJNS7_ILi192EEENS7_ILi128EEENS7_ILi96EEEEEELi96ENS_12float_e4m3_tEfNS_4arch4Sm90ELb0ELb0ELb0ELb1ELb0ELb0ELb0ELb1ELb1ELb1ELb0ELb0EEENS1_21CollectiveEpilogueFwdINS6_IJSA_SC_SB_EEES9_NS_10bfloat16_tESG_Li384ELb1ELb1ELb0ELb1EEENS1_36VarlenDynamicPersistentTileSchedulerILi192ELi128ELi384ELi128ELb0ELb1ELb1ELb0ELb1ELb1EEEEEEEEEvNT_6ParamsE,"",@"SHT_CUDA_INFO"
	.sectionflags	@""
	.align	4


	//----- nvinfo : EIATTR_CUDA_API_VERSION
	.align		4
        /*0000*/ 	.byte	0x04, 0x37
        /*0002*/ 	.short	(.L_101 - .L_100)
.L_100:
        /*0004*/ 	.word	0x00000082


	//----- nvinfo : EIATTR_KPARAM_INFO
	.align		4
.L_101:
        /*0008*/ 	.byte	0x04, 0x17
        /*000a*/ 	.short	(.L_103 - .L_102)
.L_102:
        /*000c*/ 	.word	0x00000000
        /*0010*/ 	.short	0x0000
        /*0012*/ 	.short	0x0070
        /*0014*/ 	.byte	0x00, 0xf0, 0x01, 0x2a


	//----- nvinfo : EIATTR_SPARSE_MMA_MASK
	.align		4
.L_103:
        /*0018*/ 	.byte	0x03, 0x50
        /*001a*/ 	.short	0x0000


	//----- nvinfo : EIATTR_MAXREG_COUNT
	.align		4
        /*001c*/ 	.byte	0x03, 0x1b
        /*001e*/ 	.short	0x0080


	//----- nvinfo : EIATTR_NUM_BARRIERS
	.align		4
        /*0020*/ 	.byte	0x02, 0x4c
        /*0022*/ 	.byte	0x09
	.zero		1


	//----- nvinfo : EIATTR_EXTERNS
	.align		4
        /*0024*/ 	.byte	0x04, 0x0f
        /*0026*/ 	.short	(.L_105 - .L_104)


	//   ....[0]....
	.align		4
.L_104:
        /*0028*/ 	.word	index@(__assertfail)


	//----- nvinfo : EIATTR_ANNOTATIONS
	.align		4
.L_105:
        /*002c*/ 	.byte	0x04, 0x55
        /*002e*/ 	.short	(.L_107 - .L_106)


	//   ....[0]....
.L_106:
        /*0030*/ 	.word	0x00000001
        /*0034*/ 	.byte	0x60, 0x19, 0x00, 0x00, 0x01, 0x00, 0x00, 0x00, 0xc0, 0x19, 0x00, 0x00, 0x01, 0x00, 0x00, 0x00
        /* <DEDUP_REMOVED lines=9> */
        /*00d4*/ 	.byte	0xf0, 0xce, 0x00, 0x00


	//----- nvinfo : EIATTR_MERCURY_ISA_VERSION
	.align		4
.L_107:
        /*00d8*/ 	.byte	0x03, 0x5f
        /*00da*/ 	.short	0x0101


	//----- nvinfo : EIATTR_UNUSED_LOAD_BYTE_OFFSET
	.align		4
        /*00dc*/ 	.byte	0x04, 0x44
        /*00de*/ 	.short	(.L_109 - .L_108)


	//   ....[0]....
.L_108:
        /*00e0*/ 	.word	0x00000a00
        /*00e4*/ 	.word	0x0000fff0


	//   ....[1]....
        /*00e8*/ 	.word	0x000060e0
        /*00ec*/ 	.word	0x0000fff0


	//----- nvinfo : EIATTR_INT_WARP_WIDE_INSTR_OFFSETS
	.align		4
.L_109:
        /*00f0*/ 	.byte	0x04, 0x31
        /*00f2*/ 	.short	(.L_111 - .L_110)


	//   ....[0]....
.L_110:
        /*00f4*/ 	.word	0x00000130


	//   ....[1]....
        /*00f8*/ 	.word	0x00000170


	//   ....[2]....
        /*00fc*/ 	.word	0x000001e0


	//   ....[3]....
        /*0100*/ 	.word	0x00009560


	//   ....[4]....
        /*0104*/ 	.word	0x000095f0


	//   ....[5]....
        /*0108*/ 	.word	0x0000bf80


	//   ....[6]....
        /*010c*/ 	.word	0x0000c010


	//----- nvinfo : EIATTR_COOP_GROUP_MASK_REGIDS
	.align		4
.L_111:
        /*0110*/ 	.byte	0x04, 0x29
        /*0112*/ 	.short	(.L_113 - .L_112)


	//   ....[0]....
.L_112:
        /*0114*/ 	.word	0xffffffff


	//   ....[1]....
        /*0118*/ 	.word	0xffffffff


	//   ....[2]....
        /*011c*/ 	.word	0xffffffff


	//   ....[3]....
        /*0120*/ 	.word	0xffffffff


	//   ....[4]....
        /*0124*/ 	.word	0xffffffff


	//   ....[5]....
        /*0128*/ 	.word	0xffffffff


	//   ....[6]....
        /*012c*/ 	.word	0xffffffff


	//   ....[7]....
        /*0130*/ 	.word	0xffffffff


	//   ....[8]....
        /*0134*/ 	.word	0xffffffff


	//   ....[9]....
        /*0138*/ 	.word	0xffffffff


	//   ....[10]....
        /*013c*/ 	.word	0xffffffff


	//   ....[11]....
        /*0140*/ 	.word	0xffffffff


	//   ....[12]....
        /*0144*/ 	.word	0xffffffff


	//   ....[13]....
        /*0148*/ 	.word	0xffffffff


	//   ....[14]....
        /*014c*/ 	.word	0xffffffff


	//   ....[15]....
        /*0150*/ 	.word	0xffffffff


	//   ....[16]....
        /*0154*/ 	.word	0xffffffff


	//   ....[17]....
        /*0158*/ 	.word	0xffffffff


	//   ....[18]....
        /*015c*/ 	.word	0xffffffff


	//   ....[19]....
        /*0160*/ 	.word	0xffffffff


	//   ....[20]....
        /*0164*/ 	.word	0xffffffff


	//   ....[21]....
        /*0168*/ 	.word	0xffffffff


	//   ....[22]....
        /*016c*/ 	.word	0xffffffff


	//   ....[23]....
        /*0170*/ 	.word	0xffffffff


	//   ....[24]....
        /*0174*/ 	.word	0xffffffff


	//   ....[25]....
        /*0178*/ 	.word	0xffffffff


	//   ....[26]....
        /*017c*/ 	.word	0xffffffff


	//   ....[27]....
        /*0180*/ 	.word	0xffffffff


	//   ....[28]....
        /*0184*/ 	.word	0xffffffff


	//   ....[29]....
        /*0188*/ 	.word	0xffffffff


	//   ....[30]....
        /*018c*/ 	.word	0xffffffff


	//   ....[31]....
        /*0190*/ 	.word	0xffffffff


	//   ....[32]....
        /*0194*/ 	.word	0xffffffff


	//   ....[33]....
        /*0198*/ 	.word	0xffffffff


	//   ....[34]....
        /*019c*/ 	.word	0xffffffff


	//   ....[35]....
        /*01a0*/ 	.word	0xffffffff


	//   ....[36]....
        /*01a4*/ 	.word	0xffffffff


	//   ....[37]....
        /*01a8*/ 	.word	0xffffffff


	//   ....[38]....
        /*01ac*/ 	.word	0xffffffff


	//   ....[39]....
        /*01b0*/ 	.word	0xffffffff


	//   ....[40]....
        /*01b4*/ 	.word	0xffffffff


	//   ....[41]....
        /*01b8*/ 	.word	0xffffffff


	//   ....[42]....
        /*01bc*/ 	.word	0xffffffff


	//   ....[43]....
        /*01c0*/ 	.word	0xffffffff


	//   ....[44]....
        /*01c4*/ 	.word	0xffffffff


	//   ....[45]....
        /*01c8*/ 	.word	0xffffffff


	//   ....[46]....
        /*01cc*/ 	.word	0xffffffff


	//   ....[47]....
        /*01d0*/ 	.word	0xffffffff


	//   ....[48]....
        /*01d4*/ 	.word	0xffffffff


	//   ....[49]....
        /*01d8*/ 	.word	0xffffffff


	//   ....[50]....
        /*01dc*/ 	.word	0xffffffff


	//   ....[51]....
        /*01e0*/ 	.word	0xffffffff


	//   ....[52]....
        /*01e4*/ 	.word	0xffffffff


	//   ....[53]....
        /*01e8*/ 	.word	0xffffffff


	//   ....[54]....
        /*01ec*/ 	.word	0xffffffff


	//   ....[55]....
        /*01f0*/ 	.word	0xffffffff


	//   ....[56]....
        /*01f4*/ 	.word	0xffffffff


	//   ....[57]....
        /*01f8*/ 	.word	0xffffffff


	//   ....[58]....
        /*01fc*/ 	.word	0xffffffff


	//   ....[59]....
        /*0200*/ 	.word	0xffffffff


	//   ....[60]....
        /*0204*/ 	.word	0xffffffff


	//   ....[61]....
        /*0208*/ 	.word	0xffffffff


	//   ....[62]....
        /*020c*/ 	.word	0xffffffff


	//   ....[63]....
        /*0210*/ 	.word	0xffffffff


	//   ....[64]....
        /*0214*/ 	.word	0xffffffff


	//   ....[65]....
        /*0218*/ 	.word	0xffffffff


	//   ....[66]....
        /*021c*/ 	.word	0xffffffff


	//   ....[67]....
        /*0220*/ 	.word	0xffffffff


	//   ....[68]....
        /*0224*/ 	.word	0xffffffff


	//   ....[69]....
        /*0228*/ 	.word	0xffffffff


	//   ....[70]....
        /*022c*/ 	.word	0xffffffff


	//   ....[71]....
        /*0230*/ 	.word	0xffffffff


	//   ....[72]....
        /*0234*/ 	.word	0xffffffff


	//   ....[73]....
        /*0238*/ 	.word	0xffffffff


	//   ....[74]....
        /*023c*/ 	.word	0xffffffff


	//   ....[75]....
        /*0240*/ 	.word	0xffffffff


	//   ....[76]....
        /*0244*/ 	.word	0xffffffff


	//   ....[77]....
        /*0248*/ 	.word	0xffffffff


	//   ....[78]....
        /*024c*/ 	.word	0xffffffff


	//   ....[79]....
        /*0250*/ 	.word	0xffffffff


	//   ....[80]....
        /*0254*/ 	.word	0xffffffff


	//   ....[81]....
        /*0258*/ 	.word	0xffffffff


	//   ....[82]....
        /*025c*/ 	.word	0xffffffff


	//   ....[83]....
        /*0260*/ 	.word	0xffffffff


	//   ....[84]....
        /*0264*/ 	.word	0xffffffff


	//   ....[85]....
        /*0268*/ 	.word	0xffffffff


	//   ....[86]....
        /*026c*/ 	.word	0xffffffff


	//   ....[87]....
        /*0270*/ 	.word	0xffffffff


	//   ....[88]....
        /*0274*/ 	.word	0xffffffff


	//   ....[89]....
        /*0278*/ 	.word	0xffffffff


	//   ....[90]....
        /*027c*/ 	.word	0xffffffff


	//   ....[91]....
        /*0280*/ 	.word	0xffffffff


	//   ....[92]....
        /*0284*/ 	.word	0xffffffff


	//   ....[93]....
        /*0288*/ 	.word	0xffffffff


	//   ....[94]....
        /*028c*/ 	.word	0xffffffff


	//   ....[95]....
        /*0290*/ 	.word	0xffffffff


	//   ....[96]....
        /*0294*/ 	.word	0xffffffff


	//   ....[97]....
        /*0298*/ 	.word	0x0500000f


	//   ....[98]....
        /*029c*/ 	.word	0x0500000f


	//   ....[99]....
        /*02a0*/ 	.word	0x0500000f


	//   ....[100]....
        /*02a4*/ 	.word	0x0500000f


	//   ....[101]....
        /*02a8*/ 	.word	0x0500000f


	//   ....[102]....
        /*02ac*/ 	.word	0x0500000f


	//   ....[103]....
        /*02b0*/ 	.word	0x0500000f


	//   ....[104]....
        /*02b4*/ 	.word	0x0500000f


	//----- nvinfo : EIATTR_COOP_GROUP_INSTR_OFFSETS
	.align		4
.L_113:
        /*02b8*/ 	.byte	0x04, 0x28
        /*02ba*/ 	.short	(.L_115 - .L_114)


	//   ....[0]....
.L_114:
        /*02bc*/ 	.word	0x00000060


	//   ....[1]....
        /*02c0*/ 	.word	0x00000140


	//   ....[2]....
        /*02c4*/ 	.word	0x00000190


	//   ....[3]....
        /*02c8*/ 	.word	0x000003c0


	//   ....[4]....
        /*02cc*/ 	.word	0x00000520


	//   ....[5]....
        /*02d0*/ 	.word	0x00000640


	//   ....[6]....
        /*02d4*/ 	.word	0x000007a0


	//   ....[7]....
        /*02d8*/ 	.word	0x00001600


	//   ....[8]....
        /*02dc*/ 	.word	0x00002690


	//   ....[9]....
        /*02e0*/ 	.word	0x00002790


	//   ....[10]....
        /*02e4*/ 	.word	0x00002cf0


	//   ....[11]....
        /*02e8*/ 	.word	0x00002d80


	//   ....[12]....
        /*02ec*/ 	.word	0x00004250


	//   ....[13]....
        /*02f0*/ 	.word	0x00004260


	//   ....[14]....
        /*02f4*/ 	.word	0x00004300


	//   ....[15]....
        /*02f8*/ 	.word	0x00004310


	//   ....[16]....
        /*02fc*/ 	.word	0x00005a30


	//   ....[17]....
        /*0300*/ 	.word	0x00005a50


	//   ....[18]....
        /*0304*/ 	.word	0x00005ad0


	//   ....[19]....
        /*0308*/ 	.word	0x00005ae0


	//   ....[20]....
        /*030c*/ 	.word	0x000067b0


	//   ....[21]....
        /*0310*/ 	.word	0x000067c0


	//   ....[22]....
        /*0314*/ 	.word	0x000067d0


	//   ....[23]....
        /*0318*/ 	.word	0x000067e0


	//   ....[24]....
        /*031c*/ 	.word	0x000067f0


	//   ....[25]....
        /*0320*/ 	.word	0x00006800


	//   ....[26]....
        /*0324*/ 	.word	0x00006810


	//   ....[27]....
        /*0328*/ 	.word	0x00006820


	//   ....[28]....
        /*032c*/ 	.word	0x00006850


	//   ....[29]....
        /*0330*/ 	.word	0x00006860


	//   ....[30]....
        /*0334*/ 	.word	0x00006890


	//   ....[31]....
        /*0338*/ 	.word	0x000068a0


	//   ....[32]....
        /*033c*/ 	.word	0x000068d0


	//   ....[33]....
        /*0340*/ 	.word	0x000068f0


	//   ....[34]....
        /*0344*/ 	.word	0x00006900


	//   ....[35]....
        /*0348*/ 	.word	0x00006920


	//   ....[36]....
        /*034c*/ 	.word	0x00006950


	//   ....[37]....
        /*0350*/ 	.word	0x00006960


	//   ....[38]....
        /*0354*/ 	.word	0x00006970


	//   ....[39]....
        /*0358*/ 	.word	0x00006990


	//   ....[40]....
        /*035c*/ 	.word	0x000069a0


	//   ....[41]....
        /*0360*/ 	.word	0x000069c0


	//   ....[42]....
        /*0364*/ 	.word	0x000069e0


	//   ....[43]....
        /*0368*/ 	.word	0x00006a10


	//   ....[44]....
        /*036c*/ 	.word	0x00006ff0


	//   ....[45]....
        /*0370*/ 	.word	0x00007020


	//   ....[46]....
        /*0374*/ 	.word	0x00007050


	//   ....[47]....
        /*0378*/ 	.word	0x00007090


	//   ....[48]....
        /*037c*/ 	.word	0x00007560


	//   ....[49]....
        /*0380*/ 	.word	0x00007590


	//   ....[50]....
        /*0384*/ 	.word	0x000076a0


	//   ....[51]....
        /*0388*/ 	.word	0x000076c0


	//   ....[52]....
        /*038c*/ 	.word	0x00007fe0


	//   ....[53]....
        /*0390*/ 	.word	0x00007ff0


	//   ....[54]....
        /*0394*/ 	.word	0x000080f0


	//   ....[55]....
        /*0398*/ 	.word	0x00008110


	//   ....[56]....
        /*039c*/ 	.word	0x00008290


	//   ....[57]....
        /*03a0*/ 	.word	0x00008480


	//   ....[58]....
        /*03a4*/ 	.word	0x000084b0


	//   ....[59]....
        /*03a8*/ 	.word	0x000084e0


	//   ....[60]....
        /*03ac*/ 	.word	0x00008510


	//   ....[61]....
        /*03b0*/ 	.word	0x00008540


	//   ....[62]....
        /*03b4*/ 	.word	0x00008580


	//   ....[63]....
        /*03b8*/ 	.word	0x00008700


	//   ....[64]....
        /*03bc*/ 	.word	0x00008730


	//   ....[65]....
        /*03c0*/ 	.word	0x00008760


	//   ....[66]....
        /*03c4*/ 	.word	0x00008790


	//   ....[67]....
        /*03c8*/ 	.word	0x000087c0


	//   ....[68]....
        /*03cc*/ 	.word	0x00008800


	//   ....[69]....
        /*03d0*/ 	.word	0x00008880


	//   ....[70]....
        /*03d4*/ 	.word	0x000088c0


	//   ....[71]....
        /*03d8*/ 	.word	0x00008950


	//   ....[72]....
        /*03dc*/ 	.word	0x00009ce0


	//   ....[73]....
        /*03e0*/ 	.word	0x0000ab50


	//   ....[74]....
        /*03e4*/ 	.word	0x0000ab80


	//   ....[75]....
        /*03e8*/ 	.word	0x0000aba0


	//   ....[76]....
        /*03ec*/ 	.word	0x0000abb0


	//   ....[77]....
        /*03f0*/ 	.word	0x0000abc0


	//   ....[78]....
        /*03f4*/ 	.word	0x0000ac90


	//   ....[79]....
        /*03f8*/ 	.word	0x0000c720


	//   ....[80]....
        /*03fc*/ 	.word	0x0000c750


	//   ....[81]....
        /*0400*/ 	.word	0x0000c780


	//   ....[82]....
        /*0404*/ 	.word	0x0000c790


	//   ....[83]....
        /*0408*/ 	.word	0x0000c7c0


	//   ....[84]....
        /*040c*/ 	.word	0x0000c7d0


	//   ....[85]....
        /*0410*/ 	.word	0x0000c800


	//   ....[86]....
        /*0414*/ 	.word	0x0000c840


	//   ....[87]....
        /*0418*/ 	.word	0x0000c980


	//   ....[88]....
        /*041c*/ 	.word	0x0000c9b0


	//   ....[89]....
        /*0420*/ 	.word	0x0000c9e0


	//   ....[90]....
        /*0424*/ 	.word	0x0000ca10


	//   ....[91]....
        /*0428*/ 	.word	0x0000ca40


	//   ....[92]....
        /*042c*/ 	.word	0x0000ca80


	//   ....[93]....
        /*0430*/ 	.word	0x0000cb10


	//   ....[94]....
        /*0434*/ 	.word	0x0000cb50


	//   ....[95]....
        /*0438*/ 	.word	0x0000cbe0


	//   ....[96]....
        /*043c*/ 	.word	0x0000d010


	//   ....[97]....
        /*0440*/ 	.word	0x0000d4f0


	//   ....[98]....
        /*0444*/ 	.word	0x0000d6b0


	//   ....[99]....
        /*0448*/ 	.word	0x0000d710


	//   ....[100]....
        /*044c*/ 	.word	0x0000d770


	//   ....[101]....
        /*0450*/ 	.word	0x0000d850


	//   ....[102]....
        /*0454*/ 	.word	0x0000d8e0


	//   ....[103]....
        /*0458*/ 	.word	0x0000d9b0


	//   ....[104]....
        /*045c*/ 	.word	0x0000dcf0


	//----- nvinfo : EIATTR_REG_RECONFIG
	.align		4
.L_115:
        /*0460*/ 	.byte	0x01, 0x54
	.zero		2


	//----- nvinfo : EIATTR_SYSCALL_OFFSETS
	.align		4
        /*0464*/ 	.byte	0x04, 0x46
        /*0466*/ 	.short	(.L_117 - .L_116)


	//   ....[0]....
.L_116:
        /*0468*/ 	.word	0x000017f0


	//   ....[1]....
        /*046c*/ 	.word	0x00009750


	//   ....[2]....
        /*0470*/ 	.word	0x000098e0


	//   ....[3]....
        /*0474*/ 	.word	0x00009a30


	//   ....[4]....
        /*0478*/ 	.word	0x00009b80


	//   ....[5]....
        /*047c*/ 	.word	0x0000a660


	//----- nvinfo : EIATTR_MBARRIER_INSTR_OFFSETS
	.align		4
.L_117:
        /*0480*/ 	.byte	0x04, 0x39
        /*0482*/ 	.short	(.L_119 - .L_118)


	//   ....[0]....
.L_118:
        /*0484*/ 	.word	0x00000270
        /*0488*/ 	.word	0x000000ff
        /*048c*/ 	.word	0x00019c00
        /*0490*/ 	.short	0x0100
        /*0492*/ 	.byte	0x08
	.zero		1


	//   ....[1]....
        /*0494*/ 	.word	0x00000280
        /*0498*/ 	.word	0x000000ff
        /*049c*/ 	.word	0x00019c20
        /*04a0*/ 	.short	0x0100
        /*04a2*/ 	.byte	0x08
	.zero		1


	//   ....[2]....
        /*04a4*/ 	.word	0x00000370
        /*04a8*/ 	.word	0x000000ff
        /*04ac*/ 	.word	0x00019c30
        /*04b0*/ 	.short	0x0100
        /*04b2*/ 	.byte	0x08
	.zero		1


	//   ....[3]....
        /*04b4*/ 	.word	0x00000380
        /*04b8*/ 	.word	0x000000ff
        /*04bc*/ 	.word	0x00019c40
        /*04c0*/ 	.short	0x0100
        /*04c2*/ 	.byte	0x08
	.zero		1


	//   ....[4]....
        /*04c4*/ 	.word	0x00000390
        /*04c8*/ 	.word	0x000000ff
        /*04cc*/ 	.word	0x00019c38
        /*04d0*/ 	.short	0x0100
        /*04d2*/ 	.byte	0x08
	.zero		1


	//   ....[5]....
        /*04d4*/ 	.word	0x000003a0
        /*04d8*/ 	.word	0x000000ff
        /*04dc*/ 	.word	0x00019c48
        /*04e0*/ 	.short	0x0100
        /*04e2*/ 	.byte	0x08
	.zero		1


	//   ....[6]....
        /*04e4*/ 	.word	0x000004d0
        /*04e8*/ 	.word	0x000000ff
        /*04ec*/ 	.word	0x00019c50
        /*04f0*/ 	.short	0x0100
        /*04f2*/ 	.byte	0x08
	.zero		1


	//   ....[7]....
        /*04f4*/ 	.word	0x000004e0
        /*04f8*/ 	.word	0x000000ff
        /*04fc*/ 	.word	0x00019c60
        /*0500*/ 	.short	0x0100
        /*0502*/ 	.byte	0x08
	.zero		1


	//   ....[8]....
        /*0504*/ 	.word	0x000004f0
        /*0508*/ 	.word	0x000000ff
        /*050c*/ 	.word	0x00019c58
        /*0510*/ 	.short	0x0100
        /*0512*/ 	.byte	0x08
	.zero		1


	//   ....[9]....
        /*0514*/ 	.word	0x00000500
        /*0518*/ 	.word	0x000000ff
        /*051c*/ 	.word	0x00019c68
        /*0520*/ 	.short	0x0100
        /*0522*/ 	.byte	0x08
	.zero		1


	//   ....[10]....
        /*0524*/ 	.word	0x000005f0
        /*0528*/ 	.word	0x000000ff
        /*052c*/ 	.word	0x00019c70
        /*0530*/ 	.short	0x0100
        /*0532*/ 	.byte	0x06
	.zero		1


	//   ....[11]....
        /*0534*/ 	.word	0x00000600
        /*0538*/ 	.word	0x000000ff
        /*053c*/ 	.word	0x00019c80
        /*0540*/ 	.short	0x0100
        /*0542*/ 	.byte	0x06
	.zero		1


	//   ....[12]....
        /*0544*/ 	.word	0x00000610
        /*0548*/ 	.word	0x000000ff
        /*054c*/ 	.word	0x00019c78
        /*0550*/ 	.short	0x0100
        /*0552*/ 	.byte	0x06
	.zero		1


	//   ....[13]....
        /*0554*/ 	.word	0x00000620
        /*0558*/ 	.word	0x000000ff
        /*055c*/ 	.word	0x00019c88
        /*0560*/ 	.short	0x0100
        /*0562*/ 	.byte	0x06
	.zero		1


	//   ....[14]....
        /*0564*/ 	.word	0x00000750
        /*0568*/ 	.word	0x000000ff
        /*056c*/ 	.word	0x00019c90
        /*0570*/ 	.short	0x0100
        /*0572*/ 	.byte	0x08
	.zero		1


	//   ....[15]....
        /*0574*/ 	.word	0x00000760
        /*0578*/ 	.word	0x000000ff
        /*057c*/ 	.word	0x00019ca0
        /*0580*/ 	.short	0x0100
        /*0582*/ 	.byte	0x08
	.zero		1


	//   ....[16]....
        /*0584*/ 	.word	0x00000770
        /*0588*/ 	.word	0x000000ff
        /*058c*/ 	.word	0x00019c98
        /*0590*/ 	.short	0x0100
        /*0592*/ 	.byte	0x08
	.zero		1


	//   ....[17]....
        /*0594*/ 	.word	0x00000780
        /*0598*/ 	.word	0x000000ff
        /*059c*/ 	.word	0x00019ca8
        /*05a0*/ 	.short	0x0100
        /*05a2*/ 	.byte	0x08
	.zero		1


	//   ....[18]....
        /*05a4*/ 	.word	0x000008b0
        /*05a8*/ 	.word	0x000000ff
        /*05ac*/ 	.word	0x00019cb0
        /*05b0*/ 	.short	0x0100
        /*05b2*/ 	.byte	0x08
	.zero		1


	//   ....[19]....
        /*05b4*/ 	.word	0x000008c0
        /*05b8*/ 	.word	0x000000ff
        /*05bc*/ 	.word	0x00019cc0
        /*05c0*/ 	.short	0x0100
        /*05c2*/ 	.byte	0x08
	.zero		1


	//   ....[20]....
        /*05c4*/ 	.word	0x000008d0
        /*05c8*/ 	.word	0x000000ff
        /*05cc*/ 	.word	0x00019cb8
        /*05d0*/ 	.short	0x0100
        /*05d2*/ 	.byte	0x08
	.zero		1


	//   ....[21]....
        /*05d4*/ 	.word	0x000008e0
        /*05d8*/ 	.word	0x000000ff
        /*05dc*/ 	.word	0x00019cc8
        /*05e0*/ 	.short	0x0100
        /*05e2*/ 	.byte	0x08
	.zero		1


	//   ....[22]....
        /*05e4*/ 	.word	0x000018a0
        /*05e8*/ 	.word	0x00000000
        /*05ec*/ 	.word	0x00019c00
        /*05f0*/ 	.short	0x010a
        /*05f2*/ 	.byte	0x3f
	.zero		1


	//   ....[23]....
        /*05f4*/ 	.word	0x00001930
        /*05f8*/ 	.word	0x00000004
        /*05fc*/ 	.word	0x00019c30
        /*0600*/ 	.short	0x010a
        /*0602*/ 	.byte	0x3f
	.zero		1


	//   ....[24]....
        /*0604*/ 	.word	0x000019e0
        /*0608*/ 	.word	0x00000004
        /*060c*/ 	.word	0x00019c30
        /*0610*/ 	.short	0x010a
        /*0612*/ 	.byte	0x3f
	.zero		1


	//   ....[25]....
        /*0614*/ 	.word	0x00003270
        /*0618*/ 	.word	0x00000031
        /*061c*/ 	.word	0x00000000
        /*0620*/ 	.short	0x0101
        /*0622*/ 	.byte	0x3f
	.zero		1


	//   ....[26]....
        /*0624*/ 	.word	0x00003b80
        /*0628*/ 	.word	0x00000004
        /*062c*/ 	.word	0x00019c30
        /*0630*/ 	.short	0x010a
        /*0632*/ 	.byte	0x3f
	.zero		1


	//   ....[27]....
        /*0634*/ 	.word	0x00003bc0
        /*0638*/ 	.word	0x00000004
        /*063c*/ 	.word	0x00019c30
        /*0640*/ 	.short	0x010a
        /*0642*/ 	.byte	0x3f
	.zero		1


	//   ....[28]....
        /*0644*/ 	.word	0x00003d30
        /*0648*/ 	.word	0x000000ff
        /*064c*/ 	.word	0x00019c50
        /*0650*/ 	.short	0x010a
        /*0652*/ 	.byte	0x0b
	.zero		1


	//   ....[29]....
        /*0654*/ 	.word	0x00003d70
        /*0658*/ 	.word	0x000000ff
        /*065c*/ 	.word	0x00019c50
        /*0660*/ 	.short	0x010a
        /*0662*/ 	.byte	0x0b
	.zero		1


	//   ....[30]....
        /*0664*/ 	.word	0x00004e80
        /*0668*/ 	.word	0x00000005
        /*066c*/ 	.word	0x00000000
        /*0670*/ 	.short	0x0101
        /*0672*/ 	.byte	0x3f
	.zero		1


	//   ....[31]....
        /*0674*/ 	.word	0x00005230
        /*0678*/ 	.word	0x000000ff
        /*067c*/ 	.word	0x00000000
        /*0680*/ 	.short	0x0101
        /*0682*/ 	.byte	0x06
	.zero		1


	//   ....[32]....
        /*0684*/ 	.word	0x000056f0
        /*0688*/ 	.word	0x0000000f
        /*068c*/ 	.word	0x00019c50
        /*0690*/ 	.short	0x010a
        /*0692*/ 	.byte	0x3f
	.zero		1


	//   ....[33]....
        /*0694*/ 	.word	0x00005740
        /*0698*/ 	.word	0x0000000f
        /*069c*/ 	.word	0x00019c50
        /*06a0*/ 	.short	0x010a
        /*06a2*/ 	.byte	0x3f
	.zero		1


	//   ....[34]....
        /*06a4*/ 	.word	0x00005d80
        /*06a8*/ 	.word	0x00000003
        /*06ac*/ 	.word	0x00000000
        /*06b0*/ 	.short	0x0101
        /*06b2*/ 	.byte	0x3f
	.zero		1


	//   ....[35]....
        /*06b4*/ 	.word	0x00007580
        /*06b8*/ 	.word	0x00000002
        /*06bc*/ 	.word	0x00000000
        /*06c0*/ 	.short	0x0101
        /*06c2*/ 	.byte	0x3f
	.zero		1


	//   ....[36]....
        /*06c4*/ 	.word	0x00009f40
        /*06c8*/ 	.word	0x00000002
        /*06cc*/ 	.word	0x00019c80
        /*06d0*/ 	.short	0x010a
        /*06d2*/ 	.byte	0x3f
	.zero		1


	//   ....[37]....
        /*06d4*/ 	.word	0x0000a1a0
        /*06d8*/ 	.word	0x00000002
        /*06dc*/ 	.word	0x00019c40
        /*06e0*/ 	.short	0x010a
        /*06e2*/ 	.byte	0x3f
	.zero		1


	//   ....[38]....
        /*06e4*/ 	.word	0x0000ada0
        /*06e8*/ 	.word	0x00000011
        /*06ec*/ 	.word	0x00019c00
        /*06f0*/ 	.short	0x0107
        /*06f2*/ 	.byte	0x3f
	.zero		1


	//   ....[39]....
        /*06f4*/ 	.word	0x0000aea0
        /*06f8*/ 	.word	0x00000011
        /*06fc*/ 	.word	0x00019c00
        /*0700*/ 	.short	0x0101
        /*0702*/ 	.byte	0x3f
	.zero		1


	//   ....[40]....
        /*0704*/ 	.word	0x0000aec0
        /*0708*/ 	.word	0x00000011
        /*070c*/ 	.word	0x00019c20
        /*0710*/ 	.short	0x010a
        /*0712*/ 	.byte	0x3f
	.zero		1


	//   ....[41]....
        /*0714*/ 	.word	0x0000b1c0
        /*0718*/ 	.word	0x00000004
        /*071c*/ 	.word	0x00019c80
        /*0720*/ 	.short	0x010a
        /*0722*/ 	.byte	0x3f
	.zero		1


	//   ....[42]....
        /*0724*/ 	.word	0x0000b5e0
        /*0728*/ 	.word	0x00000004
        /*072c*/ 	.word	0x00019c40
        /*0730*/ 	.short	0x010a
        /*0732*/ 	.byte	0x3f
	.zero		1


	//   ....[43]....
        /*0734*/ 	.word	0x0000ba80
        /*0738*/ 	.word	0x00000003
        /*073c*/ 	.word	0x00019c70
        /*0740*/ 	.short	0x010a
        /*0742*/ 	.byte	0x3f
	.zero		1


	//   ....[44]....
        /*0744*/ 	.word	0x0000bb00
        /*0748*/ 	.word	0x00000003
        /*074c*/ 	.word	0x00019c60
        /*0750*/ 	.short	0x010a
        /*0752*/ 	.byte	0x3f
	.zero		1


	//   ....[45]....
        /*0754*/ 	.word	0x0000be60
        /*0758*/ 	.word	0x00000003
        /*075c*/ 	.word	0x00019c50
        /*0760*/ 	.short	0x0101
        /*0762*/ 	.byte	0x3f
	.zero		1


	//   ....[46]....
        /*0764*/ 	.word	0x0000bee0
        /*0768*/ 	.word	0x00000002
        /*076c*/ 	.word	0x00000000
        /*0770*/ 	.short	0x0101
        /*0772*/ 	.byte	0x3f
	.zero		1


	//   ....[47]....
        /*0774*/ 	.word	0x0000c0d0
        /*0778*/ 	.word	0x00000003
        /*077c*/ 	.word	0x00019c70
        /*0780*/ 	.short	0x010a
        /*0782*/ 	.byte	0x3f
	.zero		1


	//   ....[48]....
        /*0784*/ 	.word	0x0000c140
        /*0788*/ 	.word	0x00000003
        /*078c*/ 	.word	0x00019c60
        /*0790*/ 	.short	0x010a
        /*0792*/ 	.byte	0x3f
	.zero		1


	//   ....[49]....
        /*0794*/ 	.word	0x0000c4a0
        /*0798*/ 	.word	0x00000003
        /*079c*/ 	.word	0x00019c50
        /*07a0*/ 	.short	0x0101
        /*07a2*/ 	.byte	0x3f
	.zero		1


	//   ....[50]....
        /*07a4*/ 	.word	0x0000c4f0
        /*07a8*/ 	.word	0x00000000
        /*07ac*/ 	.word	0x00000000
        /*07b0*/ 	.short	0x0101
        /*07b2*/ 	.byte	0x3f
	.zero		1


	//   ....[51]....
        /*07b4*/ 	.word	0x0000cf90
        /*07b8*/ 	.word	0x00000007
        /*07bc*/ 	.word	0x00019c20
        /*07c0*/ 	.short	0x010a
        /*07c2*/ 	.byte	0x3f
	.zero		1


	//   ....[52]....
        /*07c4*/ 	.word	0x0000d130
        /*07c8*/ 	.word	0x00000005
        /*07cc*/ 	.word	0x00000000
        /*07d0*/ 	.short	0x010a
        /*07d2*/ 	.byte	0x3f
	.zero		1


	//   ....[53]....
        /*07d4*/ 	.word	0x0000d1a0
        /*07d8*/ 	.word	0x00000003
        /*07dc*/ 	.word	0x00000000
        /*07e0*/ 	.short	0x010a
        /*07e2*/ 	.byte	0x3f
	.zero		1


	//   ....[54]....
        /*07e4*/ 	.word	0x0000d1f0
        /*07e8*/ 	.word	0x00000003
        /*07ec*/ 	.word	0x00019c60
        /*07f0*/ 	.short	0x010a
        /*07f2*/ 	.byte	0x3f
	.zero		1


	//   ....[55]....
        /*07f4*/ 	.word	0x0000d240
        /*07f8*/ 	.word	0x00000005
        /*07fc*/ 	.word	0x00019c60
        /*0800*/ 	.short	0x010a
        /*0802*/ 	.byte	0x3f
	.zero		1


	//   ....[56]....
        /*0804*/ 	.word	0x0000d280
        /*0808*/ 	.word	0x00000003
        /*080c*/ 	.word	0x00019c80
        /*0810*/ 	.short	0x010a
        /*0812*/ 	.byte	0x3f
	.zero		1


	//   ....[57]....
        /*0814*/ 	.word	0x0000d2a0
        /*0818*/ 	.word	0x00000005
        /*081c*/ 	.word	0x00019c80
        /*0820*/ 	.short	0x010a
        /*0822*/ 	.byte	0x3f
	.zero		1


	//   ....[58]....
        /*0824*/ 	.word	0x0000d300
        /*0828*/ 	.word	0x00000000
        /*082c*/ 	.word	0x00019c00
        /*0830*/ 	.short	0x010a
        /*0832*/ 	.byte	0x3f
	.zero		1


	//   ....[59]....
        /*0834*/ 	.word	0x0000d350
        /*0838*/ 	.word	0x00000004
        /*083c*/ 	.word	0x00019c30
        /*0840*/ 	.short	0x010a
        /*0842*/ 	.byte	0x3f
	.zero		1


	//   ....[60]....
        /*0844*/ 	.word	0x0000d3a0
        /*0848*/ 	.word	0x00000004
        /*084c*/ 	.word	0x00019c30
        /*0850*/ 	.short	0x010a
        /*0852*/ 	.byte	0x3f
	.zero		1


	//   ....[61]....
        /*0854*/ 	.word	0x0000d400
        /*0858*/ 	.word	0x0000000a
        /*085c*/ 	.word	0x00019c50
        /*0860*/ 	.short	0x010a
        /*0862*/ 	.byte	0x3f
	.zero		1


	//   ....[62]....
        /*0864*/ 	.word	0x0000d450
        /*0868*/ 	.word	0x0000000f
        /*086c*/ 	.word	0x00019c50
        /*0870*/ 	.short	0x010a
        /*0872*/ 	.byte	0x3f
	.zero		1


	//   ....[63]....
        /*0874*/ 	.word	0x0000d5a0
        /*0878*/ 	.word	0x00000002
        /*087c*/ 	.word	0x00019c80
        /*0880*/ 	.short	0x010a
        /*0882*/ 	.byte	0x3f
	.zero		1


	//   ....[64]....
        /*0884*/ 	.word	0x0000d5f0
        /*0888*/ 	.word	0x00000002
        /*088c*/ 	.word	0x00019c40
        /*0890*/ 	.short	0x010a
        /*0892*/ 	.byte	0x3f
	.zero		1


	//   ....[65]....
        /*0894*/ 	.word	0x0000d9e0
        /*0898*/ 	.word	0x00000011
        /*089c*/ 	.word	0x00019c20
        /*08a0*/ 	.short	0x010a
        /*08a2*/ 	.byte	0x3f
	.zero		1


	//   ....[66]....
        /*08a4*/ 	.word	0x0000da30
        /*08a8*/ 	.word	0x00000004
        /*08ac*/ 	.word	0x00019c80
        /*08b0*/ 	.short	0x010a
        /*08b2*/ 	.byte	0x3f
	.zero		1


	//   ....[67]....
        /*08b4*/ 	.word	0x0000da80
        /*08b8*/ 	.word	0x00000004
        /*08bc*/ 	.word	0x00019c40
        /*08c0*/ 	.short	0x010a
        /*08c2*/ 	.byte	0x3f
	.zero		1


	//   ....[68]....
        /*08c4*/ 	.word	0x0000dad0
        /*08c8*/ 	.word	0x00000003
        /*08cc*/ 	.word	0x00019c70
        /*08d0*/ 	.short	0x010a
        /*08d2*/ 	.byte	0x3f
	.zero		1


	//   ....[69]....
        /*08d4*/ 	.word	0x0000db20
        /*08d8*/ 	.word	0x00000003
        /*08dc*/ 	.word	0x00019c60
        /*08e0*/ 	.short	0x010a
        /*08e2*/ 	.byte	0x3f
	.zero		1


	//   ....[70]....
        /*08e4*/ 	.word	0x0000db70
        /*08e8*/ 	.word	0x00000003
        /*08ec*/ 	.word	0x00019c70
        /*08f0*/ 	.short	0x010a
        /*08f2*/ 	.byte	0x3f
	.zero		1


	//   ....[71]....
        /*08f4*/ 	.word	0x0000dbc0
        /*08f8*/ 	.word	0x00000003
        /*08fc*/ 	.word	0x00019c60
        /*0900*/ 	.short	0x010a
        /*0902*/ 	.byte	0x3f
	.zero		1


	//   ....[72]....
        /*0904*/ 	.word	0x0000dc10
        /*0908*/ 	.word	0x00000007
        /*090c*/ 	.word	0x00019c20
        /*0910*/ 	.short	0x010a
        /*0912*/ 	.byte	0x3f
	.zero		1


	//   ....[73]....
        /*0914*/ 	.word	0x0000ddb0
        /*0918*/ 	.word	0x00000005
        /*091c*/ 	.word	0x00000000
        /*0920*/ 	.short	0x010a
        /*0922*/ 	.byte	0x3f
	.zero		1


	//   ....[74]....
        /*0924*/ 	.word	0x0000de00
        /*0928*/ 	.word	0x00000003
        /*092c*/ 	.word	0x00000000
        /*0930*/ 	.short	0x010a
        /*0932*/ 	.byte	0x3f
	.zero		1


	//   ....[75]....
        /*0934*/ 	.word	0x0000de50
        /*0938*/ 	.word	0x00000003
        /*093c*/ 	.word	0x00019c60
        /*0940*/ 	.short	0x010a
        /*0942*/ 	.byte	0x3f
	.zero		1


	//   ....[76]....
        /*0944*/ 	.word	0x0000dea0
        /*0948*/ 	.word	0x00000005
        /*094c*/ 	.word	0x00019c60
        /*0950*/ 	.short	0x010a
        /*0952*/ 	.byte	0x3f
	.zero		1


	//   ....[77]....
        /*0954*/ 	.word	0x0000def0
        /*0958*/ 	.word	0x00000003
        /*095c*/ 	.word	0x00019c80
        /*0960*/ 	.short	0x010a
        /*0962*/ 	.byte	0x3f
	.zero		1


	//----- nvinfo : EIATTR_NUM_MBARRIERS
	.align		4
.L_119:
        /*0964*/ 	.byte	0x03, 0x38
        /*0966*/ 	.short	0x0016


	//----- nvinfo : EIATTR_EXIT_INSTR_OFFSETS
	.align		4
        /*0968*/ 	.byte	0x04, 0x1c
        /*096a*/ 	.short	(.L_121 - .L_120)


	//   ....[0]....
.L_120:
        /*096c*/ 	.word	0x00000a40


	//   ....[1]....
        /*0970*/ 	.word	0x00008230


	//   ....[2]....
        /*0974*/ 	.word	0x0000d2f0


	//----- nvinfo : EIATTR_MAX_THREADS
	.align		4
.L_121:
        /*0978*/ 	.byte	0x04, 0x05
        /*097a*/ 	.short	(.L_123 - .L_122)
.L_122:
        /*097c*/ 	.word	0x00000200
        /*0980*/ 	.word	0x00000001
        /*0984*/ 	.word	0x00000001


	//----- nvinfo : EIATTR_CRS_STACK_SIZE
	.align		4
.L_123:
        /*0988*/ 	.byte	0x04, 0x1e
        /*098a*/ 	.short	(.L_125 - .L_124)
.L_124:
        /*098c*/ 	.word	0x00000000


	//----- nvinfo : EIATTR_CBANK_PARAM_SIZE
	.align		4
.L_125:
        /*0990*/ 	.byte	0x03, 0x19
        /*0992*/ 	.short	0x0af0


	//----- nvinfo : EIATTR_PARAM_CBANK
	.align		4
        /*0994*/ 	.byte	0x04, 0x0a
        /*0996*/ 	.short	(.L_127 - .L_126)
	.align		4
.L_126:
        /*0998*/ 	.word	index@(.nv.constant0._ZN7cutlass13device_kernelIN5flash11enable_sm90INS1_16FlashAttnFwdSm90INS1_25CollectiveMainloopFwdSm90ILi2EN4cute5tupleIJNS5_1CILi1EEES8_S8_EEENS6_IJNS7_ILi192EEENS7_ILi128EEENS7_ILi96EEEEEELi96ENS_12float_e4m3_tEfNS_4arch4Sm90ELb0ELb0ELb0ELb1ELb0ELb0ELb0ELb1ELb1ELb1ELb0ELb0EEENS1_21CollectiveEpilogueFwdINS6_IJSA_SC_SB_EEES9_NS_10bfloat16_tESG_Li384ELb1ELb1ELb0ELb1EEENS1_36VarlenDynamicPersistentTileSchedulerILi192ELi128ELi384ELi128ELb0ELb1ELb1ELb0ELb1ELb1EEEEEEEEEvNT_6ParamsE)
        /*099c*/ 	.short	0x0210
        /*099e*/ 	.short	0x0af0


	//----- nvinfo : EIATTR_SW_WAR
	.align		4
.L_127:
        /*09a0*/ 	.byte	0x04, 0x36
        /*09a2*/ 	.short	(.L_129 - .L_128)
.L_128:
        /*09a4*/ 	.word	0x00000008
.L_129:


//--------------------- .nv.info._ZN7cutlass13device_kernelIN5flash11enable_sm90INS1_16FlashAttnFwdSm90INS1_25CollectiveMainloopFwdSm90ILi2EN4cute5tupleIJNS5_1CILi1EEES8_S8_EEENS6_IJNS7_ILi192EEENS7_ILi128EEENS7_ILi96EEEEEELi96ENS_12float_e4m3_tEfNS_4arch4Sm90ELb0ELb0ELb0ELb1ELb0ELb1ELb0ELb1ELb1ELb1ELb0ELb0EEENS1_21CollectiveEpilogueFwdINS6_IJSA_SC_SB_EEES9_NS_10bfloat16_tESG_Li384ELb1ELb1ELb0ELb1EEENS1_36VarlenDynamicPersistentTileSchedulerILi192ELi128ELi384ELi128ELb0ELb1ELb1ELb0ELb1ELb1EEEEEEEEEvNT_6ParamsE --------------------------
	.section	.nv.info._ZN7cutlass13device_kernelIN5flash11enable_sm90INS1_16FlashAttnFwdSm90INS1_25CollectiveMainloopFwdSm90ILi2EN4cute5tupleIJNS5_1CILi1EEES8_S8_EEENS6_IJNS7_ILi192EEENS7_ILi128EEENS7_ILi96EEEEEELi96ENS_12float_e4m3_tEfNS_4arch4Sm90ELb0ELb0ELb0ELb1ELb0ELb1ELb0ELb1ELb1ELb1ELb0ELb0EEENS1_21CollectiveEpilogueFwdINS6_IJSA_SC_SB_EEES9_NS_10bfloat16_tESG_Li384ELb1ELb1ELb0ELb1EEENS1_36VarlenDynamicPersistentTileSchedulerILi192ELi128ELi384ELi128ELb0ELb1ELb1ELb0ELb1ELb1EEEEEEEEEvNT_6ParamsE,"",@"SHT_CUDA_INFO"
	.sectionflags	@""
	.align	4


	//----- nvinfo : EIATTR_CUDA_API_VERSION
	.align		4
        /*0000*/ 	.byte	0x04, 0x37
        /*0002*/ 	.short	(.L_131 - .L_130)
.L_130:
        /*0004*/ 	.word	0x00000082


	//----- nvinfo : EIATTR_KPARAM_INFO
	.align		4
.L_131:
        /*0008*/ 	.byte	0x04, 0x17
        /*000a*/ 	.short	(.L_133 - .L_132)
.L_132:
        /*000c*/ 	.word	0x00000000
        /*0010*/ 	.short	0x0000
        /*0012*/ 	.short	0x0070
        /*0014*/ 	.byte	0x00, 0xf0, 0x01, 0x2a


	//----- nvinfo : EIATTR_SPARSE_MMA_MASK
	.align		4
.L_133:
        /*0018*/ 	.byte	0x03, 0x50
        /*001a*/ 	.short	0x0000


	//----- nvinfo : EIATTR_MAXREG_COUNT
	.align		4
        /*001c*/ 	.byte	0x03, 0x1b
        /*001e*/ 	.short	0x0080


	//----- nvinfo : EIATTR_NUM_BARRIERS
	.align		4
        /*0020*/ 	.byte	0x02, 0x4c
        /*0022*/ 	.byte	0x10
	.zero		1


	//----- nvinfo : EIATTR_EXTERNS
	.align		4
        /*0024*/ 	.byte	0x04, 0x0f
        /*0026*/ 	.short	(.L_135 - .L_134)


	//   ....[0]....
	.align		4
.L_134:
        /*0028*/ 	.word	index@(__assertfail)


	//----- nvinfo : EIATTR_ANNOTATIONS
	.align		4
.L_135:
        /*002c*/ 	.byte	0x04, 0x55
        /*002e*/ 	.short	(.L_137 - .L_136)


	//   ....[0]....
.L_136:
        /* <DEDUP_REMOVED lines=76> */


	//----- nvinfo : EIATTR_MERCURY_ISA_VERSION
	.align		4
.L_137:
        /*04d8*/ 	.byte	0x03, 0x5f
        /*04da*/ 	.short	0x0101


	//----- nvinfo : EIATTR_UNUSED_LOAD_BYTE_OFFSET
	.align		4
        /*04dc*/ 	.byte	0x04, 0x44
        /*04de*/ 	.short	(.L_139 - .L_138)


	//   ....[0]....
.L_138:
        /*04e0*/ 	.word	0x00000aa0
        /*04e4*/ 	.word	0x0000fff0


	//   ....[1]....
        /*04e8*/ 	.word	0x0000f970
        /*04ec*/ 	.word	0x0000fff0


	//----- nvinfo : EIATTR_INT_WARP_WIDE_INSTR_OFFSETS
	.align		4
.L_139:
        /*04f0*/ 	.byte	0x04, 0x31
        /*04f2*/ 	.short	(.L_141 - .L_140)


	//   ....[0]....
.L_140:
        /*04f4*/ 	.word	0x00000190


	//   ....[1]....
        /*04f8*/ 	.word	0x000001d0


	//   ....[2]....
        /*04fc*/ 	.word	0x00000240


	//   ....[3]....
        /*0500*/ 	.word	0x000143a0


	//   ....[4]....
        /*0504*/ 	.word	0x00014430


	//   ....[5]....
        /*0508*/ 	.word	0x00016e00


	//   ....[6]....
        /*050c*/ 	.word	0x00016e90


	//----- nvinfo : EIATTR_COOP_GROUP_MASK_REGIDS
	.align		4
.L_141:
        /*0510*/ 	.byte	0x04, 0x29
        /*0512*/ 	.short	(.L_143 - .L_142)


	//   ....[0]....
.L_142:
        /*0514*/ 	.word	0xffffffff


	//   ....[1]....
        /*0518*/ 	.word	0xffffffff


	//   ....[2]....
        /*051c*/ 	.word	0xffffffff


	//   ....[3]....
        /*0520*/ 	.word	0xffffffff


	//   ....[4]....
        /*0524*/ 	.word	0xffffffff


	//   ....[5]....
        /*0528*/ 	.word	0xffffffff


	//   ....[6]....
        /*052c*/ 	.word	0xffffffff


	//   ....[7]....
        /*0530*/ 	.word	0xffffffff


	//   ....[8]....
        /*0534*/ 	.word	0xffffffff


	//   ....[9]....
        /*0538*/ 	.word	0xffffffff


	//   ....[10]....
        /*053c*/ 	.word	0xffffffff


	//   ....[11]....
        /*0540*/ 	.word	0xffffffff


	//   ....[12]....
        /*0544*/ 	.word	0xffffffff


	//   ....[13]....
        /*0548*/ 	.word	0xffffffff


	//   ....[14]....
        /*054c*/ 	.word	0xffffffff


	//   ....[15]....
        /*0550*/ 	.word	0xffffffff


	//   ....[16]....
        /*0554*/ 	.word	0xffffffff


	//   ....[17]....
        /*0558*/ 	.word	0xffffffff


	//   ....[18]....
        /*055c*/ 	.word	0xffffffff


	//   ....[19]....
        /*0560*/ 	.word	0xffffffff


	//   ....[20]....
        /*0564*/ 	.word	0xffffffff


	//   ....[21]....
        /*0568*/ 	.word	0xffffffff


	//   ....[22]....
        /*056c*/ 	.word	0xffffffff


	//   ....[23]....
        /*0570*/ 	.word	0xffffffff


	//   ....[24]....
        /*0574*/ 	.word	0xffffffff


	//   ....[25]....
        /*0578*/ 	.word	0xffffffff


	//   ....[26]....
        /*057c*/ 	.word	0xffffffff


	//   ....[27]....
        /*0580*/ 	.word	0xffffffff


	//   ....[28]....
        /*0584*/ 	.word	0xffffffff


	//   ....[29]....
        /*0588*/ 	.word	0xffffffff


	//   ....[30]....
        /*058c*/ 	.word	0xffffffff


	//   ....[31]....
        /*0590*/ 	.word	0xffffffff


	//   ....[32]....
        /*0594*/ 	.word	0xffffffff


	//   ....[33]....
        /*0598*/ 	.word	0xffffffff


	//   ....[34]....
        /*059c*/ 	.word	0xffffffff


	//   ....[35]....
        /*05a0*/ 	.word	0xffffffff


	//   ....[36]....
        /*05a4*/ 	.word	0xffffffff


	//   ....[37]....
        /*05a8*/ 	.word	0xffffffff


	//   ....[38]....
        /*05ac*/ 	.word	0xffffffff


	//   ....[39]....
        /*05b0*/ 	.word	0xffffffff


	//   ....[40]....
        /*05b4*/ 	.word	0xffffffff


	//   ....[41]....
        /*05b8*/ 	.word	0xffffffff


	//   ....[42]....
        /*05bc*/ 	.word	0xffffffff


	//   ....[43]....
        /*05c0*/ 	.word	0xffffffff


	//   ....[44]....
        /*05c4*/ 	.word	0xffffffff


	//   ....[45]....
        /*05c8*/ 	.word	0xffffffff


	//   ....[46]....
        /*05cc*/ 	.word	0xffffffff


	//   ....[47]....
        /*05d0*/ 	.word	0xffffffff


	//   ....[48]....
        /*05d4*/ 	.word	0xffffffff


	//   ....[49]....
        /*05d8*/ 	.word	0xffffffff


	//   ....[50]....
        /*05dc*/ 	.word	0xffffffff


	//   ....[51]....
        /*05e0*/ 	.word	0xffffffff


	//   ....[52]....
        /*05e4*/ 	.word	0xffffffff


	//   ....[53]....
        /*05e8*/ 	.word	0xffffffff


	//   ....[54]....
        /*05ec*/ 	.word	0xffffffff


	//   ....[55]....
        /*05f0*/ 	.word	0xffffffff


	//   ....[56]....
        /*05f4*/ 	.word	0xffffffff


	//   ....[57]....
        /*05f8*/ 	.word	0xffffffff


	//   ....[58]....
        /*05fc*/ 	.word	0xffffffff


	//   ....[59]....
        /*0600*/ 	.word	0xffffffff


	//   ....[60]....
        /*0604*/ 	.word	0xffffffff


	//   ....[61]....
        /*0608*/ 	.word	0xffffffff


	//   ....[62]....
        /*060c*/ 	.word	0xffffffff


	//   ....[63]....
        /*0610*/ 	.word	0xffffffff


	//   ....[64]....
        /*0614*/ 	.word	0xffffffff


	//   ....[65]....
        /*0618*/ 	.word	0xffffffff


	//   ....[66]....
        /*061c*/ 	.word	0xffffffff


	//   ....[67]....
        /*0620*/ 	.word	0xffffffff


	//   ....[68]....
        /*0624*/ 	.word	0xffffffff


	//   ....[69]....
        /*0628*/ 	.word	0xffffffff


	//   ....[70]....
        /*062c*/ 	.word	0xffffffff


	//   ....[71]....
        /*0630*/ 	.word	0xffffffff


	//   ....[72]....
        /*0634*/ 	.word	0xffffffff


	//   ....[73]....
        /*0638*/ 	.word	0xffffffff


	//   ....[74]....
        /*063c*/ 	.word	0xffffffff


	//   ....[75]....
        /*0640*/ 	.word	0xffffffff


	//   ....[76]....
        /*0644*/ 	.word	0xffffffff


	//   ....[77]....
        /*0648*/ 	.word	0xffffffff


	//   ....[78]....
        /*064c*/ 	.word	0xffffffff


	//   ....[79]....
        /*0650*/ 	.word	0xffffffff


	//   ....[80]....
        /*0654*/ 	.word	0xffffffff


	//   ....[81]....
        /*0658*/ 	.word	0xffffffff


	//   ....[82]....
        /*065c*/ 	.word	0xffffffff


	//   ....[83]....
        /*0660*/ 	.word	0xffffffff


	//   ....[84]....
        /*0664*/ 	.word	0xffffffff


	//   ....[85]....
        /*0668*/ 	.word	0xffffffff


	//   ....[86]....
        /*066c*/ 	.word	0xffffffff


	//   ....[87]....
        /*0670*/ 	.word	0xffffffff


	//   ....[88]....
        /*0674*/ 	.word	0xffffffff


	//   ....[89]....
        /*0678*/ 	.word	0xffffffff


	//   ....[90]....
        /*067c*/ 	.word	0xffffffff


	//   ....[91]....
        /*0680*/ 	.word	0xffffffff


	//   ....[92]....
        /*0684*/ 	.word	0xffffffff


	//   ....[93]....
        /*0688*/ 	.word	0xffffffff


	//   ....[94]....
        /*068c*/ 	.word	0xffffffff


	//   ....[95]....
        /*0690*/ 	.word	0xffffffff


	//   ....[96]....
        /*0694*/ 	.word	0xffffffff


	//   ....[97]....
        /*0698*/ 	.word	0xffffffff


	//   ....[98]....
        /*069c*/ 	.word	0xffffffff


	//   ....[99]....
        /*06a0*/ 	.word	0xffffffff


	//   ....[100]....
        /*06a4*/ 	.word	0xffffffff


	//   ....[101]....
        /*06a8*/ 	.word	0xffffffff


	//   ....[102]....
        /*06ac*/ 	.word	0xffffffff


	//   ....[103]....
        /*06b0*/ 	.word	0xffffffff


	//   ....[104]....
        /*06b4*/ 	.word	0xffffffff


	//   ....[105]....
        /*06b8*/ 	.word	0xffffffff


	//   ....[106]....
        /*06bc*/ 	.word	0x0500000f


	//   ....[107]....
        /*06c0*/ 	.word	0x0500000f


	//   ....[108]....
        /*06c4*/ 	.word	0x0500000f


	//   ....[109]....
        /*06c8*/ 	.word	0x0500000f


	//   ....[110]....
        /*06cc*/ 	.word	0x0500000f


	//   ....[111]....
        /*06d0*/ 	.word	0x0500000f


	//   ....[112]....
        /*06d4*/ 	.word	0x0500000f


	//   ....[113]....
        /*06d8*/ 	.word	0x0500000f


	//   ....[114]....
        /*06dc*/ 	.word	0x0500000f


	//   ....[115]....
        /*06e0*/ 	.word	0x0500000f


	//   ....[116]....
        /*06e4*/ 	.word	0x0500000f


	//   ....[117]....
        /*06e8*/ 	.word	0x0500000f


	//   ....[118]....
        /*06ec*/ 	.word	0x0500000f


	//   ....[119]....
        /*06f0*/ 	.word	0x0500000f


	//   ....[120]....
        /*06f4*/ 	.word	0x0500000f


	//   ....[121]....
        /*06f8*/ 	.word	0x0500000f


	//   ....[122]....
        /*06fc*/ 	.word	0x0500000f


	//   ....[123]....
        /*0700*/ 	.word	0x0500000f


	//   ....[124]....
        /*0704*/ 	.word	0x0500000f


	//   ....[125]....
        /*0708*/ 	.word	0x0500000f


	//   ....[126]....
        /*070c*/ 	.word	0x0500000f


	//   ....[127]....
        /*0710*/ 	.word	0x0500000f


	//   ....[128]....
        /*0714*/ 	.word	0x0500000f


	//   ....[129]....
        /*0718*/ 	.word	0x0500000f


	//   ....[130]....
        /*071c*/ 	.word	0x0500000f


	//   ....[131]....
        /*0720*/ 	.word	0x0500000f


	//   ....[132]....
        /*0724*/ 	.word	0x0500000f


	//   ....[133]....
        /*0728*/ 	.word	0x0500000f


	//   ....[134]....
        /*072c*/ 	.word	0x0500000f


	//   ....[135]....
        /*0730*/ 	.word	0x0500000f


	//   ....[136]....
        /*0734*/ 	.word	0x0500000f


	//   ....[137]....
        /*0738*/ 	.word	0x0500000f


	//   ....[138]....
        /*073c*/ 	.word	0x0500000f


	//   ....[139]....
        /*0740*/ 	.word	0x0500000f


	//----- nvinfo : EIATTR_COOP_GROUP_INSTR_OFFSETS
	.align		4
.L_143:
        /*0744*/ 	.byte	0x04, 0x28
        /*0746*/ 	.short	(.L_145 - .L_144)


	//   ....[0]....
.L_144:
        /*0748*/ 	.word	0x00000070


	//   ....[1]....
        /*074c*/ 	.word	0x000001a0


	//   ....[2]....
        /*0750*/ 	.word	0x000001f0


	//   ....[3]....
        /*0754*/ 	.word	0x00000420


	//   ....[4]....
        /*0758*/ 	.word	0x00000580


	//   ....[5]....
        /*075c*/ 	.word	0x000006a0


	//   ....[6]....
        /*0760*/ 	.word	0x00000800


	//   ....[7]....
        /*0764*/ 	.word	0x00006a60


	//   ....[8]....
        /*0768*/ 	.word	0x00006fd0


	//   ....[9]....
        /*076c*/ 	.word	0x00006fe0


	//   ....[10]....
        /*0770*/ 	.word	0x00006ff0


	//   ....[11]....
        /*0774*/ 	.word	0x00007000


	//   ....[12]....
        /*0778*/ 	.word	0x00008af0


	//   ....[13]....
        /*077c*/ 	.word	0x00008b00


	//   ....[14]....
        /*0780*/ 	.word	0x00008b10


	//   ....[15]....
        /*0784*/ 	.word	0x00008b20


	//   ....[16]....
        /*0788*/ 	.word	0x0000baa0


	//   ....[17]....
        /*078c*/ 	.word	0x0000bb90


	//   ....[18]....
        /*0790*/ 	.word	0x0000c0c0


	//   ....[19]....
        /*0794*/ 	.word	0x0000c160


	//   ....[20]....
        /*0798*/ 	.word	0x0000d8f0


	//   ....[21]....
        /*079c*/ 	.word	0x0000dba0


	//   ....[22]....
        /*07a0*/ 	.word	0x0000dbd0


	//   ....[23]....
        /*07a4*/ 	.word	0x0000dc20


	//   ....[24]....
        /*07a8*/ 	.word	0x0000f2b0


	//   ....[25]....
        /*07ac*/ 	.word	0x0000f2c0


	//   ....[26]....
        /*07b0*/ 	.word	0x0000f350


	//   ....[27]....
        /*07b4*/ 	.word	0x0000f360


	//   ....[28]....
        /*07b8*/ 	.word	0x0000fef0


	//   ....[29]....
        /*07bc*/ 	.word	0x0000ff00


	//   ....[30]....
        /*07c0*/ 	.word	0x0000ff10


	//   ....[31]....
        /*07c4*/ 	.word	0x0000ff20


	//   ....[32]....
        /*07c8*/ 	.word	0x0000ff30


	//   ....[33]....
        /*07cc*/ 	.word	0x0000ff40


	//   ....[34]....
        /*07d0*/ 	.word	0x0000ff50


	//   ....[35]....
        /*07d4*/ 	.word	0x0000ff60


	//   ....[36]....
        /*07d8*/ 	.word	0x0000ff70


	//   ....[37]....
        /*07dc*/ 	.word	0x0000ff80


	//   ....[38]....
        /*07e0*/ 	.word	0x0000ff90


	//   ....[39]....
        /*07e4*/ 	.word	0x0000ffa0


	//   ....[40]....
        /*07e8*/ 	.word	0x0000ffc0


	//   ....[41]....
        /*07ec*/ 	.word	0x0000ffd0


	//   ....[42]....
        /*07f0*/ 	.word	0x0000ffe0


	//   ....[43]....
        /*07f4*/ 	.word	0x0000fff0


	//   ....[44]....
        /*07f8*/ 	.word	0x00010010


	//   ....[45]....
        /*07fc*/ 	.word	0x00010020


	//   ....[46]....
        /*0800*/ 	.word	0x00010030


	//   ....[47]....
        /*0804*/ 	.word	0x00010040


	//   ....[48]....
        /*0808*/ 	.word	0x00010060


	//   ....[49]....
        /*080c*/ 	.word	0x00010070


	//   ....[50]....
        /*0810*/ 	.word	0x00010080


	//   ....[51]....
        /*0814*/ 	.word	0x00010090


	//   ....[52]....
        /*0818*/ 	.word	0x000108c0


	//   ....[53]....
        /*081c*/ 	.word	0x000108f0


	//   ....[54]....
        /*0820*/ 	.word	0x00010a50


	//   ....[55]....
        /*0824*/ 	.word	0x00010a60


	//   ....[56]....
        /*0828*/ 	.word	0x00010eb0


	//   ....[57]....
        /*082c*/ 	.word	0x00010ee0


	//   ....[58]....
        /*0830*/ 	.word	0x00010fe0


	//   ....[59]....
        /*0834*/ 	.word	0x00011000


	//   ....[60]....
        /*0838*/ 	.word	0x00011940


	//   ....[61]....
        /*083c*/ 	.word	0x00011950


	//   ....[62]....
        /*0840*/ 	.word	0x00011a50


	//   ....[63]....
        /*0844*/ 	.word	0x00011a70


	//   ....[64]....
        /*0848*/ 	.word	0x00011c00


	//   ....[65]....
        /*084c*/ 	.word	0x00011dc0


	//   ....[66]....
        /*0850*/ 	.word	0x00011df0


	//   ....[67]....
        /*0854*/ 	.word	0x00011e20


	//   ....[68]....
        /*0858*/ 	.word	0x00011e50


	//   ....[69]....
        /*085c*/ 	.word	0x00011e80


	//   ....[70]....
        /*0860*/ 	.word	0x00011eb0


	//   ....[71]....
        /*0864*/ 	.word	0x00012020


	//   ....[72]....
        /*0868*/ 	.word	0x00012050


	//   ....[73]....
        /*086c*/ 	.word	0x00012080


	//   ....[74]....
        /*0870*/ 	.word	0x000120b0


	//   ....[75]....
        /*0874*/ 	.word	0x000120e0


	//   ....[76]....
        /*0878*/ 	.word	0x00012110


	//   ....[77]....
        /*087c*/ 	.word	0x000121a0


	//   ....[78]....
        /*0880*/ 	.word	0x000121d0


	//   ....[79]....
        /*0884*/ 	.word	0x00012250


	//   ....[80]....
        /*0888*/ 	.word	0x00012f50


	//   ....[81]....
        /*088c*/ 	.word	0x00014ae0


	//   ....[82]....
        /*0890*/ 	.word	0x000159a0


	//   ....[83]....
        /*0894*/ 	.word	0x000159d0


	//   ....[84]....
        /*0898*/ 	.word	0x000159f0


	//   ....[85]....
        /*089c*/ 	.word	0x00015a00


	//   ....[86]....
        /*08a0*/ 	.word	0x00015b00


	//   ....[87]....
        /*08a4*/ 	.word	0x00015b10


	//   ....[88]....
        /*08a8*/ 	.word	0x00017560


	//   ....[89]....
        /*08ac*/ 	.word	0x00017590


	//   ....[90]....
        /*08b0*/ 	.word	0x000175d0


	//   ....[91]....
        /*08b4*/ 	.word	0x00017600


	//   ....[92]....
        /*08b8*/ 	.word	0x00017630


	//   ....[93]....
        /*08bc*/ 	.word	0x00017660


	//   ....[94]....
        /*08c0*/ 	.word	0x00017690


	//   ....[95]....
        /*08c4*/ 	.word	0x000176c0


	//   ....[96]....
        /*08c8*/ 	.word	0x00017840


	//   ....[97]....
        /*08cc*/ 	.word	0x00017870


	//   ....[98]....
        /*08d0*/ 	.word	0x000178a0


	//   ....[99]....
        /*08d4*/ 	.word	0x000178d0


	//   ....[100]....
        /*08d8*/ 	.word	0x00017900


	//   ....[101]....
        /*08dc*/ 	.word	0x00017930


	//   ....[102]....
        /*08e0*/ 	.word	0x000179f0


	//   ....[103]....
        /*08e4*/ 	.word	0x00017a10


	//   ....[104]....
        /*08e8*/ 	.word	0x00017a80


	//   ....[105]....
        /*08ec*/ 	.word	0x00017ef0


	//   ....[106]....
        /*08f0*/ 	.word	0x00018370


	//   ....[107]....
        /*08f4*/ 	.word	0x00018400


	//   ....[108]....
        /*08f8*/ 	.word	0x00018450


	//   ....[109]....
        /*08fc*/ 	.word	0x000184a0


	//   ....[110]....
        /*0900*/ 	.word	0x00018580


	//   ....[111]....
        /*0904*/ 	.word	0x00018610


	//   ....[112]....
        /*0908*/ 	.word	0x00018660


	//   ....[113]....
        /*090c*/ 	.word	0x000186b0


	//   ....[114]....
        /*0910*/ 	.word	0x00018910


	//   ....[115]....
        /*0914*/ 	.word	0x00018bf0


	//   ....[116]....
        /*0918*/ 	.word	0x00018dc0


	//   ....[117]....
        /*091c*/ 	.word	0x00018e20


	//   ....[118]....
        /*0920*/ 	.word	0x00018e80


	//   ....[119]....
        /*0924*/ 	.word	0x00018f20


	//   ....[120]....
        /*0928*/ 	.word	0x00018ff0


	//   ....[121]....
        /*092c*/ 	.word	0x000190d0


	//   ....[122]....
        /*0930*/ 	.word	0x000193a0


	//   ....[123]....
        /*0934*/ 	.word	0x00019440


	//   ....[124]....
        /*0938*/ 	.word	0x00019560


	//   ....[125]....
        /*093c*/ 	.word	0x000195d0


	//   ....[126]....
        /*0940*/ 	.word	0x00019640


	//   ....[127]....
        /*0944*/ 	.word	0x000196b0


	//   ....[128]....
        /*0948*/ 	.word	0x00019720


	//   ....[129]....
        /*094c*/ 	.word	0x000197a0


	//   ....[130]....
        /*0950*/ 	.word	0x00019830


	//   ....[131]....
        /*0954*/ 	.word	0x000198c0


	//   ....[132]....
        /*0958*/ 	.word	0x00019930


	//   ....[133]....
        /*095c*/ 	.word	0x000199a0


	//   ....[134]....
        /*0960*/ 	.word	0x00019a10


	//   ....[135]....
        /*0964*/ 	.word	0x00019a90


	//   ....[136]....
        /*0968*/ 	.word	0x00019b00


	//   ....[137]....
        /*096c*/ 	.word	0x00019ba0


	//   ....[138]....
        /*0970*/ 	.word	0x00019c30


	//   ....[139]....
        /*0974*/ 	.word	0x00019d50


	//----- nvinfo : EIATTR_REG_RECONFIG
	.align		4
.L_145:
        /*0978*/ 	.byte	0x01, 0x54
	.zero		2


	//----- nvinfo : EIATTR_SYSCALL_OFFSETS
	.align		4
        /*097c*/ 	.byte	0x04, 0x46
        /*097e*/ 	.short	(.L_147 - .L_146)


	//   ....[0]....
.L_146:
        /*0980*/ 	.word	0x00001980


	//   ....[1]....
        /*0984*/ 	.word	0x00001ad0


	//   ....[2]....
        /*0988*/ 	.word	0x00006bd0


	//   ....[3]....
        /*098c*/ 	.word	0x00006f10


	//   ....[4]....
        /*0990*/ 	.word	0x00014590


	//   ....[5]....
        /*0994*/ 	.word	0x00014700


	//   ....[6]....
        /*0998*/ 	.word	0x00014850


	//   ....[7]....
        /*099c*/ 	.word	0x00014990


	//   ....[8]....
        /*09a0*/ 	.word	0x00015450


	//----- nvinfo : EIATTR_MBARRIER_INSTR_OFFSETS
	.align		4
.L_147:
        /*09a4*/ 	.byte	0x04, 0x39
        /*09a6*/ 	.short	(.L_149 - .L_148)


	//   ....[0]....
.L_148:
        /*09a8*/ 	.word	0x000002d0
        /*09ac*/ 	.word	0x000000ff
        /*09b0*/ 	.word	0x00019c00
        /*09b4*/ 	.short	0x0100
        /*09b6*/ 	.byte	0x08
	.zero		1


	//   ....[1]....
        /*09b8*/ 	.word	0x000002e0
        /*09bc*/ 	.word	0x000000ff
        /*09c0*/ 	.word	0x00019c20
        /*09c4*/ 	.short	0x0100
        /*09c6*/ 	.byte	0x08
	.zero		1


	//   ....[2]....
        /*09c8*/ 	.word	0x000003d0
        /*09cc*/ 	.word	0x000000ff
        /*09d0*/ 	.word	0x00019c30
        /*09d4*/ 	.short	0x0100
        /*09d6*/ 	.byte	0x08
	.zero		1


	//   ....[3]....
        /*09d8*/ 	.word	0x000003e0
        /*09dc*/ 	.word	0x000000ff
        /*09e0*/ 	.word	0x00019c40
        /*09e4*/ 	.short	0x0100
        /*09e6*/ 	.byte	0x08
	.zero		1


	//   ....[4]....
        /*09e8*/ 	.word	0x000003f0
        /*09ec*/ 	.word	0x000000ff
        /*09f0*/ 	.word	0x00019c38
        /*09f4*/ 	.short	0x0100
        /*09f6*/ 	.byte	0x08
	.zero		1


	//   ....[5]....
        /*09f8*/ 	.word	0x00000400
        /*09fc*/ 	.word	0x000000ff
        /*0a00*/ 	.word	0x00019c48
        /*0a04*/ 	.short	0x0100
        /*0a06*/ 	.byte	0x08
	.zero		1


	//   ....[6]....
        /*0a08*/ 	.word	0x00000530
        /*0a0c*/ 	.word	0x000000ff
        /*0a10*/ 	.word	0x00019c50
        /*0a14*/ 	.short	0x0100
        /*0a16*/ 	.byte	0x08
	.zero		1


	//   ....[7]....
        /*0a18*/ 	.word	0x00000540
        /*0a1c*/ 	.word	0x000000ff
        /*0a20*/ 	.word	0x00019c60
        /*0a24*/ 	.short	0x0100
        /*0a26*/ 	.byte	0x08
	.zero		1


	//   ....[8]....
        /*0a28*/ 	.word	0x00000550
        /*0a2c*/ 	.word	0x000000ff
        /*0a30*/ 	.word	0x00019c58
        /*0a34*/ 	.short	0x0100
        /*0a36*/ 	.byte	0x08
	.zero		1


	//   ....[9]....
        /*0a38*/ 	.word	0x00000560
        /*0a3c*/ 	.word	0x000000ff
        /*0a40*/ 	.word	0x00019c68
        /*0a44*/ 	.short	0x0100
        /*0a46*/ 	.byte	0x08
	.zero		1


	//   ....[10]....
        /*0a48*/ 	.word	0x00000650
        /*0a4c*/ 	.word	0x000000ff
        /*0a50*/ 	.word	0x00019c70
        /*0a54*/ 	.short	0x0100
        /*0a56*/ 	.byte	0x06
	.zero		1


	//   ....[11]....
        /*0a58*/ 	.word	0x00000660
        /*0a5c*/ 	.word	0x000000ff
        /*0a60*/ 	.word	0x00019c80
        /*0a64*/ 	.short	0x0100
        /*0a66*/ 	.byte	0x06
	.zero		1


	//   ....[12]....
        /*0a68*/ 	.word	0x00000670
        /*0a6c*/ 	.word	0x000000ff
        /*0a70*/ 	.word	0x00019c78
        /*0a74*/ 	.short	0x0100
        /*0a76*/ 	.byte	0x06
	.zero		1


	//   ....[13]....
        /*0a78*/ 	.word	0x00000680
        /*0a7c*/ 	.word	0x000000ff
        /*0a80*/ 	.word	0x00019c88
        /*0a84*/ 	.short	0x0100
        /*0a86*/ 	.byte	0x06
	.zero		1


	//   ....[14]....
        /*0a88*/ 	.word	0x000007b0
        /*0a8c*/ 	.word	0x000000ff
        /*0a90*/ 	.word	0x00019c90
        /*0a94*/ 	.short	0x0100
        /*0a96*/ 	.byte	0x08
	.zero		1


	//   ....[15]....
        /*0a98*/ 	.word	0x000007c0
        /*0a9c*/ 	.word	0x000000ff
        /*0aa0*/ 	.word	0x00019ca0
        /*0aa4*/ 	.short	0x0100
        /*0aa6*/ 	.byte	0x08
	.zero		1


	//   ....[16]....
        /*0aa8*/ 	.word	0x000007d0
        /*0aac*/ 	.word	0x000000ff
        /*0ab0*/ 	.word	0x00019c98
        /*0ab4*/ 	.short	0x0100
        /*0ab6*/ 	.byte	0x08
	.zero		1


	//   ....[17]....
        /*0ab8*/ 	.word	0x000007e0
        /*0abc*/ 	.word	0x000000ff
        /*0ac0*/ 	.word	0x00019ca8
        /*0ac4*/ 	.short	0x0100
        /*0ac6*/ 	.byte	0x08
	.zero		1


	//   ....[18]....
        /*0ac8*/ 	.word	0x00000910
        /*0acc*/ 	.word	0x000000ff
        /*0ad0*/ 	.word	0x00019cb0
        /*0ad4*/ 	.short	0x0100
        /*0ad6*/ 	.byte	0x08
	.zero		1


	//   ....[19]....
        /*0ad8*/ 	.word	0x00000920
        /*0adc*/ 	.word	0x000000ff
        /*0ae0*/ 	.word	0x00019cc0
        /*0ae4*/ 	.short	0x0100
        /*0ae6*/ 	.byte	0x08
	.zero		1


	//   ....[20]....
        /*0ae8*/ 	.word	0x00000930
        /*0aec*/ 	.word	0x000000ff
        /*0af0*/ 	.word	0x00019cb8
        /*0af4*/ 	.short	0x0100
        /*0af6*/ 	.byte	0x08
	.zero		1


	//   ....[21]....
        /*0af8*/ 	.word	0x00000940
        /*0afc*/ 	.word	0x000000ff
        /*0b00*/ 	.word	0x00019cc8
        /*0b04*/ 	.short	0x0100
        /*0b06*/ 	.byte	0x08
	.zero		1


	//   ....[22]....
        /*0b08*/ 	.word	0x000027d0
        /*0b0c*/ 	.word	0x00000053
        /*0b10*/ 	.word	0x00019c90
        /*0b14*/ 	.short	0x010a
        /*0b16*/ 	.byte	0x3f
	.zero		1


	//   ....[23]....
        /*0b18*/ 	.word	0x00003ff0
        /*0b1c*/ 	.word	0x00000053
        /*0b20*/ 	.word	0x00019c90
        /*0b24*/ 	.short	0x010a
        /*0b26*/ 	.byte	0x3f
	.zero		1


	//   ....[24]....
        /*0b28*/ 	.word	0x00006030
        /*0b2c*/ 	.word	0x00000053
        /*0b30*/ 	.word	0x00019c90
        /*0b34*/ 	.short	0x010a
        /*0b36*/ 	.byte	0x3f
	.zero		1


	//   ....[25]....
        /*0b38*/ 	.word	0x00006200
        /*0b3c*/ 	.word	0x00000008
        /*0b40*/ 	.word	0x00000000
        /*0b44*/ 	.short	0x0101
        /*0b46*/ 	.byte	0x3f
	.zero		1


	//   ....[26]....
        /*0b48*/ 	.word	0x00006240
        /*0b4c*/ 	.word	0x00000053
        /*0b50*/ 	.word	0x00019cb0
        /*0b54*/ 	.short	0x010a
        /*0b56*/ 	.byte	0x3f
	.zero		1


	//   ....[27]....
        /*0b58*/ 	.word	0x000064b0
        /*0b5c*/ 	.word	0x00000053
        /*0b60*/ 	.word	0x00000000
        /*0b64*/ 	.short	0x0101
        /*0b66*/ 	.byte	0x3f
	.zero		1


	//   ....[28]....
        /*0b68*/ 	.word	0x00006c70
        /*0b6c*/ 	.word	0x00000010
        /*0b70*/ 	.word	0x00019c00
        /*0b74*/ 	.short	0x010a
        /*0b76*/ 	.byte	0x3f
	.zero		1


	//   ....[29]....
        /*0b78*/ 	.word	0x00006cc0
        /*0b7c*/ 	.word	0x00000010
        /*0b80*/ 	.word	0x00019c00
        /*0b84*/ 	.short	0x010a
        /*0b86*/ 	.byte	0x3f
	.zero		1


	//   ....[30]....
        /*0b88*/ 	.word	0x00007320
        /*0b8c*/ 	.word	0x00000010
        /*0b90*/ 	.word	0x00019c00
        /*0b94*/ 	.short	0x010a
        /*0b96*/ 	.byte	0x3f
	.zero		1


	//   ....[31]....
        /*0b98*/ 	.word	0x00008e30
        /*0b9c*/ 	.word	0x00000010
        /*0ba0*/ 	.word	0x00019c00
        /*0ba4*/ 	.short	0x010a
        /*0ba6*/ 	.byte	0x3f
	.zero		1


	//   ....[32]....
        /*0ba8*/ 	.word	0x0000afb0
        /*0bac*/ 	.word	0x00000003
        /*0bb0*/ 	.word	0x00019c30
        /*0bb4*/ 	.short	0x010a
        /*0bb6*/ 	.byte	0x3f
	.zero		1


	//   ....[33]....
        /*0bb8*/ 	.word	0x0000b060
        /*0bbc*/ 	.word	0x00000003
        /*0bc0*/ 	.word	0x00019c30
        /*0bc4*/ 	.short	0x010a
        /*0bc6*/ 	.byte	0x3f
	.zero		1


	//   ....[34]....
        /*0bc8*/ 	.word	0x0000c0a0
        /*0bcc*/ 	.word	0x00000003
        /*0bd0*/ 	.word	0x00000000
        /*0bd4*/ 	.short	0x0101
        /*0bd6*/ 	.byte	0x3f
	.zero		1


	//   ....[35]....
        /*0bd8*/ 	.word	0x0000d260
        /*0bdc*/ 	.word	0x0000000e
        /*0be0*/ 	.word	0x00019c30
        /*0be4*/ 	.short	0x010a
        /*0be6*/ 	.byte	0x3f
	.zero		1


	//   ....[36]....
        /*0be8*/ 	.word	0x0000d2e0
        /*0bec*/ 	.word	0x0000000e
        /*0bf0*/ 	.word	0x00019c30
        /*0bf4*/ 	.short	0x010a
        /*0bf6*/ 	.byte	0x3f
	.zero		1


	//   ....[37]....
        /*0bf8*/ 	.word	0x0000d510
        /*0bfc*/ 	.word	0x0000000f
        /*0c00*/ 	.word	0x00019c50
        /*0c04*/ 	.short	0x010a
        /*0c06*/ 	.byte	0x3f
	.zero		1


	//   ....[38]....
        /*0c08*/ 	.word	0x0000d560
        /*0c0c*/ 	.word	0x0000000f
        /*0c10*/ 	.word	0x00019c50
        /*0c14*/ 	.short	0x010a
        /*0c16*/ 	.byte	0x3f
	.zero		1


	//   ....[39]....
        /*0c18*/ 	.word	0x0000e2e0
        /*0c1c*/ 	.word	0x0000000e
        /*0c20*/ 	.word	0x00000000
        /*0c24*/ 	.short	0x0101
        /*0c26*/ 	.byte	0x3f
	.zero		1


	//   ....[40]....
        /*0c28*/ 	.word	0x0000eee0
        /*0c2c*/ 	.word	0x0000000f
        /*0c30*/ 	.word	0x00000000
        /*0c34*/ 	.short	0x0101
        /*0c36*/ 	.byte	0x3f
	.zero		1


	//   ....[41]....
        /*0c38*/ 	.word	0x0000ef60
        /*0c3c*/ 	.word	0x00000007
        /*0c40*/ 	.word	0x00019c50
        /*0c44*/ 	.short	0x010a
        /*0c46*/ 	.byte	0x3f
	.zero		1


	//   ....[42]....
        /*0c48*/ 	.word	0x0000efb0
        /*0c4c*/ 	.word	0x00000007
        /*0c50*/ 	.word	0x00019c50
        /*0c54*/ 	.short	0x010a
        /*0c56*/ 	.byte	0x3f
	.zero		1


	//   ....[43]....
        /*0c58*/ 	.word	0x0000f8b0
        /*0c5c*/ 	.word	0x00000002
        /*0c60*/ 	.word	0x00000000
        /*0c64*/ 	.short	0x0101
        /*0c66*/ 	.byte	0x3f
	.zero		1


	//   ....[44]....
        /*0c68*/ 	.word	0x00010ed0
        /*0c6c*/ 	.word	0x00000000
        /*0c70*/ 	.word	0x00000000
        /*0c74*/ 	.short	0x0101
        /*0c76*/ 	.byte	0x3f
	.zero		1


	//   ....[45]....
        /*0c78*/ 	.word	0x00013030
        /*0c7c*/ 	.word	0x00000016
        /*0c80*/ 	.word	0x00019c20
        /*0c84*/ 	.short	0x010a
        /*0c86*/ 	.byte	0x3f
	.zero		1


	//   ....[46]....
        /*0c88*/ 	.word	0x000130c0
        /*0c8c*/ 	.word	0x00000008
        /*0c90*/ 	.word	0x00019ca0
        /*0c94*/ 	.short	0x010a
        /*0c96*/ 	.byte	0x3f
	.zero		1


	//   ....[47]....
        /*0c98*/ 	.word	0x00013510
        /*0c9c*/ 	.word	0x00000008
        /*0ca0*/ 	.word	0x00019cc0
        /*0ca4*/ 	.short	0x010a
        /*0ca6*/ 	.byte	0x3f
	.zero		1


	//   ....[48]....
        /*0ca8*/ 	.word	0x00013a20
        /*0cac*/ 	.word	0x00000008
        /*0cb0*/ 	.word	0x00019ca0
        /*0cb4*/ 	.short	0x010a
        /*0cb6*/ 	.byte	0x3f
	.zero		1


	//   ....[49]....
        /*0cb8*/ 	.word	0x00013e60
        /*0cbc*/ 	.word	0x00000008
        /*0cc0*/ 	.word	0x00019cc0
        /*0cc4*/ 	.short	0x010a
        /*0cc6*/ 	.byte	0x3f
	.zero		1


	//   ....[50]....
        /*0cc8*/ 	.word	0x00014d10
        /*0ccc*/ 	.word	0x00000004
        /*0cd0*/ 	.word	0x00019c80
        /*0cd4*/ 	.short	0x010a
        /*0cd6*/ 	.byte	0x3f
	.zero		1


	//   ....[51]....
        /*0cd8*/ 	.word	0x00014f70
        /*0cdc*/ 	.word	0x00000004
        /*0ce0*/ 	.word	0x00019c40
        /*0ce4*/ 	.short	0x010a
        /*0ce6*/ 	.byte	0x3f
	.zero		1


	//   ....[52]....
        /*0ce8*/ 	.word	0x00015bf0
        /*0cec*/ 	.word	0x00000016
        /*0cf0*/ 	.word	0x00019c00
        /*0cf4*/ 	.short	0x0107
        /*0cf6*/ 	.byte	0x3f
	.zero		1


	//   ....[53]....
        /*0cf8*/ 	.word	0x00015cf0
        /*0cfc*/ 	.word	0x00000016
        /*0d00*/ 	.word	0x00019c00
        /*0d04*/ 	.short	0x0101
        /*0d06*/ 	.byte	0x3f
	.zero		1


	//   ....[54]....
        /*0d08*/ 	.word	0x00015d10
        /*0d0c*/ 	.word	0x00000016
        /*0d10*/ 	.word	0x00019c20
        /*0d14*/ 	.short	0x010a
        /*0d16*/ 	.byte	0x3f
	.zero		1


	//   ....[55]....
        /*0d18*/ 	.word	0x00016010
        /*0d1c*/ 	.word	0x00000006
        /*0d20*/ 	.word	0x00019c80
        /*0d24*/ 	.short	0x010a
        /*0d26*/ 	.byte	0x3f
	.zero		1


	//   ....[56]....
        /*0d28*/ 	.word	0x00016440
        /*0d2c*/ 	.word	0x00000006
        /*0d30*/ 	.word	0x00019c40
        /*0d34*/ 	.short	0x010a
        /*0d36*/ 	.byte	0x3f
	.zero		1


	//   ....[57]....
        /*0d38*/ 	.word	0x000168f0
        /*0d3c*/ 	.word	0x00000003
        /*0d40*/ 	.word	0x00019c70
        /*0d44*/ 	.short	0x010a
        /*0d46*/ 	.byte	0x3f
	.zero		1


	//   ....[58]....
        /*0d48*/ 	.word	0x00016960
        /*0d4c*/ 	.word	0x00000003
        /*0d50*/ 	.word	0x00019c60
        /*0d54*/ 	.short	0x010a
        /*0d56*/ 	.byte	0x3f
	.zero		1


	//   ....[59]....
        /*0d58*/ 	.word	0x00016ce0
        /*0d5c*/ 	.word	0x00000003
        /*0d60*/ 	.word	0x00019c50
        /*0d64*/ 	.short	0x0101
        /*0d66*/ 	.byte	0x3f
	.zero		1


	//   ....[60]....
        /*0d68*/ 	.word	0x00016d60
        /*0d6c*/ 	.word	0x00000003
        /*0d70*/ 	.word	0x00000000
        /*0d74*/ 	.short	0x0101
        /*0d76*/ 	.byte	0x3f
	.zero		1


	//   ....[61]....
        /*0d78*/ 	.word	0x00016f50
        /*0d7c*/ 	.word	0x00000003
        /*0d80*/ 	.word	0x00019c70
        /*0d84*/ 	.short	0x010a
        /*0d86*/ 	.byte	0x3f
	.zero		1


	//   ....[62]....
        /*0d88*/ 	.word	0x00016fc0
        /*0d8c*/ 	.word	0x00000003
        /*0d90*/ 	.word	0x00019c60
        /*0d94*/ 	.short	0x010a
        /*0d96*/ 	.byte	0x3f
	.zero		1


	//   ....[63]....
        /*0d98*/ 	.word	0x00017340
        /*0d9c*/ 	.word	0x00000003
        /*0da0*/ 	.word	0x00019c50
        /*0da4*/ 	.short	0x0101
        /*0da6*/ 	.byte	0x3f
	.zero		1


	//   ....[64]....
        /*0da8*/ 	.word	0x00017390
        /*0dac*/ 	.word	0x00000000
        /*0db0*/ 	.word	0x00000000
        /*0db4*/ 	.short	0x0101
        /*0db6*/ 	.byte	0x3f
	.zero		1


	//   ....[65]....
        /*0db8*/ 	.word	0x00017e70
        /*0dbc*/ 	.word	0x00000009
        /*0dc0*/ 	.word	0x00019c20
        /*0dc4*/ 	.short	0x010a
        /*0dc6*/ 	.byte	0x3f
	.zero		1


	//   ....[66]....
        /*0dc8*/ 	.word	0x00018000
        /*0dcc*/ 	.word	0x00000007
        /*0dd0*/ 	.word	0x00000000
        /*0dd4*/ 	.short	0x010a
        /*0dd6*/ 	.byte	0x3f
	.zero		1


	//   ....[67]....
        /*0dd8*/ 	.word	0x00018070
        /*0ddc*/ 	.word	0x00000003
        /*0de0*/ 	.word	0x00000000
        /*0de4*/ 	.short	0x010a
        /*0de6*/ 	.byte	0x3f
	.zero		1


	//   ....[68]....
        /*0de8*/ 	.word	0x000180c0
        /*0dec*/ 	.word	0x00000003
        /*0df0*/ 	.word	0x00019c60
        /*0df4*/ 	.short	0x010a
        /*0df6*/ 	.byte	0x3f
	.zero		1


	//   ....[69]....
        /*0df8*/ 	.word	0x00018110
        /*0dfc*/ 	.word	0x00000005
        /*0e00*/ 	.word	0x00019c60
        /*0e04*/ 	.short	0x010a
        /*0e06*/ 	.byte	0x3f
	.zero		1


	//   ....[70]....
        /*0e08*/ 	.word	0x00018150
        /*0e0c*/ 	.word	0x00000003
        /*0e10*/ 	.word	0x00019c80
        /*0e14*/ 	.short	0x010a
        /*0e16*/ 	.byte	0x3f
	.zero		1


	//   ....[71]....
        /*0e18*/ 	.word	0x00018170
        /*0e1c*/ 	.word	0x00000005
        /*0e20*/ 	.word	0x00019c80
        /*0e24*/ 	.short	0x010a
        /*0e26*/ 	.byte	0x3f
	.zero		1


	//   ....[72]....
        /*0e28*/ 	.word	0x000181d0
        /*0e2c*/ 	.word	0x00000053
        /*0e30*/ 	.word	0x00019c90
        /*0e34*/ 	.short	0x010a
        /*0e36*/ 	.byte	0x3f
	.zero		1


	//   ....[73]....
        /*0e38*/ 	.word	0x00018220
        /*0e3c*/ 	.word	0x00000053
        /*0e40*/ 	.word	0x00019c90
        /*0e44*/ 	.short	0x010a
        /*0e46*/ 	.byte	0x3f
	.zero		1


	//   ....[74]....
        /*0e48*/ 	.word	0x00018270
        /*0e4c*/ 	.word	0x00000053
        /*0e50*/ 	.word	0x00019c90
        /*0e54*/ 	.short	0x010a
        /*0e56*/ 	.byte	0x3f
	.zero		1


	//   ....[75]....
        /*0e58*/ 	.word	0x000182c0
        /*0e5c*/ 	.word	0x00000053
        /*0e60*/ 	.word	0x00019cb0
        /*0e64*/ 	.short	0x010a
        /*0e66*/ 	.byte	0x3f
	.zero		1


	//   ....[76]....
        /*0e68*/ 	.word	0x000184d0
        /*0e6c*/ 	.word	0x00000010
        /*0e70*/ 	.word	0x00019c00
        /*0e74*/ 	.short	0x010a
        /*0e76*/ 	.byte	0x3f
	.zero		1


	//   ....[77]....
        /*0e78*/ 	.word	0x000186f0
        /*0e7c*/ 	.word	0x00000010
        /*0e80*/ 	.word	0x00019c00
        /*0e84*/ 	.short	0x010a
        /*0e86*/ 	.byte	0x3f
	.zero		1


	//   ....[78]....
        /*0e88*/ 	.word	0x00018740
        /*0e8c*/ 	.word	0x00000003
        /*0e90*/ 	.word	0x00019c30
        /*0e94*/ 	.short	0x010a
        /*0e96*/ 	.byte	0x3f
	.zero		1


	//   ....[79]....
        /*0e98*/ 	.word	0x00018790
        /*0e9c*/ 	.word	0x0000000e
        /*0ea0*/ 	.word	0x00019c30
        /*0ea4*/ 	.short	0x010a
        /*0ea6*/ 	.byte	0x3f
	.zero		1


	//   ....[80]....
        /*0ea8*/ 	.word	0x000187e0
        /*0eac*/ 	.word	0x0000000f
        /*0eb0*/ 	.word	0x00019c50
        /*0eb4*/ 	.short	0x010a
        /*0eb6*/ 	.byte	0x3f
	.zero		1


	//   ....[81]....
        /*0eb8*/ 	.word	0x00018830
        /*0ebc*/ 	.word	0x00000007
        /*0ec0*/ 	.word	0x00019c50
        /*0ec4*/ 	.short	0x010a
        /*0ec6*/ 	.byte	0x3f
	.zero		1


	//   ....[82]....
        /*0ec8*/ 	.word	0x000189d0
        /*0ecc*/ 	.word	0x00000016
        /*0ed0*/ 	.word	0x00019c20
        /*0ed4*/ 	.short	0x010a
        /*0ed6*/ 	.byte	0x3f
	.zero		1


	//   ....[83]....
        /*0ed8*/ 	.word	0x00018a20
        /*0edc*/ 	.word	0x00000008
        /*0ee0*/ 	.word	0x00019ca0
        /*0ee4*/ 	.short	0x010a
        /*0ee6*/ 	.byte	0x3f
	.zero		1


	//   ....[84]....
        /*0ee8*/ 	.word	0x00018a70
        /*0eec*/ 	.word	0x00000008
        /*0ef0*/ 	.word	0x00019cc0
        /*0ef4*/ 	.short	0x010a
        /*0ef6*/ 	.byte	0x3f
	.zero		1


	//   ....[85]....
        /*0ef8*/ 	.word	0x00018ac0
        /*0efc*/ 	.word	0x00000008
        /*0f00*/ 	.word	0x00019ca0
        /*0f04*/ 	.short	0x010a
        /*0f06*/ 	.byte	0x3f
	.zero		1


	//   ....[86]....
        /*0f08*/ 	.word	0x00018b10
        /*0f0c*/ 	.word	0x00000008
        /*0f10*/ 	.word	0x00019cc0
        /*0f14*/ 	.short	0x010a
        /*0f16*/ 	.byte	0x3f
	.zero		1


	//   ....[87]....
        /*0f18*/ 	.word	0x00018cb0
        /*0f1c*/ 	.word	0x00000004
        /*0f20*/ 	.word	0x00019c80
        /*0f24*/ 	.short	0x010a
        /*0f26*/ 	.byte	0x3f
	.zero		1


	//   ....[88]....
        /*0f28*/ 	.word	0x00018d00
        /*0f2c*/ 	.word	0x00000004
        /*0f30*/ 	.word	0x00019c40
        /*0f34*/ 	.short	0x010a
        /*0f36*/ 	.byte	0x3f
	.zero		1


	//   ....[89]....
        /*0f38*/ 	.word	0x00019110
        /*0f3c*/ 	.word	0x00000016
        /*0f40*/ 	.word	0x00019c20
        /*0f44*/ 	.short	0x010a
        /*0f46*/ 	.byte	0x3f
	.zero		1


	//   ....[90]....
        /*0f48*/ 	.word	0x00019160
        /*0f4c*/ 	.word	0x00000006
        /*0f50*/ 	.word	0x00019c80
        /*0f54*/ 	.short	0x010a
        /*0f56*/ 	.byte	0x3f
	.zero		1


	//   ....[91]....
        /*0f58*/ 	.word	0x000191b0
        /*0f5c*/ 	.word	0x00000006
        /*0f60*/ 	.word	0x00019c40
        /*0f64*/ 	.short	0x010a
        /*0f66*/ 	.byte	0x3f
	.zero		1


	//   ....[92]....
        /*0f68*/ 	.word	0x00019200
        /*0f6c*/ 	.word	0x00000003
        /*0f70*/ 	.word	0x00019c70
        /*0f74*/ 	.short	0x010a
        /*0f76*/ 	.byte	0x3f
	.zero		1


	//   ....[93]....
        /*0f78*/ 	.word	0x00019250
        /*0f7c*/ 	.word	0x00000003
        /*0f80*/ 	.word	0x00019c60
        /*0f84*/ 	.short	0x010a
        /*0f86*/ 	.byte	0x3f
	.zero		1


	//   ....[94]....
        /*0f88*/ 	.word	0x000192a0
        /*0f8c*/ 	.word	0x00000003
        /*0f90*/ 	.word	0x00019c70
        /*0f94*/ 	.short	0x010a
        /*0f96*/ 	.byte	0x3f
	.zero		1


	//   ....[95]....
        /*0f98*/ 	.word	0x000192f0
        /*0f9c*/ 	.word	0x00000003
        /*0fa0*/ 	.word	0x00019c60
        /*0fa4*/ 	.short	0x010a
        /*0fa6*/ 	.byte	0x3f
	.zero		1


	//   ....[96]....
        /*0fa8*/ 	.word	0x00019c70
        /*0fac*/ 	.word	0x00000009
        /*0fb0*/ 	.word	0x00019c20
        /*0fb4*/ 	.short	0x010a
        /*0fb6*/ 	.byte	0x3f
	.zero		1


	//   ....[97]....
        /*0fb8*/ 	.word	0x00019e10
        /*0fbc*/ 	.word	0x00000007
        /*0fc0*/ 	.word	0x00000000
        /*0fc4*/ 	.short	0x010a
        /*0fc6*/ 	.byte	0x3f
	.zero		1


	//   ....[98]....
        /*0fc8*/ 	.word	0x00019e60
        /*0fcc*/ 	.word	0x00000003
        /*0fd0*/ 	.word	0x00000000
        /*0fd4*/ 	.short	0x010a
        /*0fd6*/ 	.byte	0x3f
	.zero		1


	//   ....[99]....
        /*0fd8*/ 	.word	0x00019eb0
        /*0fdc*/ 	.word	0x00000003
        /*0fe0*/ 	.word	0x00019c60
        /*0fe4*/ 	.short	0x010a
        /*0fe6*/ 	.byte	0x3f
	.zero		1


	//   ....[100]....
        /*0fe8*/ 	.word	0x00019f00
        /*0fec*/ 	.word	0x00000005
        /*0ff0*/ 	.word	0x00019c60
        /*0ff4*/ 	.short	0x010a
        /*0ff6*/ 	.byte	0x3f
	.zero		1


	//   ....[101]....
        /*0ff8*/ 	.word	0x00019f50
        /*0ffc*/ 	.word	0x00000003
        /*1000*/ 	.word	0x00019c80
        /*1004*/ 	.short	0x010a
        /*1006*/ 	.byte	0x3f
	.zero		1


	//----- nvinfo : EIATTR_NUM_MBARRIERS
	.align		4
.L_149:
        /*1008*/ 	.byte	0x03, 0x38
        /*100a*/ 	.short	0x0016


	//----- nvinfo : EIATTR_EXIT_INSTR_OFFSETS
	.align		4
        /*100c*/ 	.byte	0x04, 0x1c
        /*100e*/ 	.short	(.L_151 - .L_150)


	//   ....[0]....
.L_150:
        /*1010*/ 	.word	0x000181c0


	//----- nvinfo : EIATTR_MAX_THREADS
	.align		4
.L_151:
        /*1014*/ 	.byte	0x04, 0x05
        /*1016*/ 	.short	(.L_153 - .L_152)
.L_152:
        /*1018*/ 	.word	0x00000200
        /*101c*/ 	.word	0x00000001
        /*1020*/ 	.word	0x00000001


	//----- nvinfo : EIATTR_CRS_STACK_SIZE
	.align		4
.L_153:
        /*1024*/ 	.byte	0x04, 0x1e
        /*1026*/ 	.short	(.L_155 - .L_154)
.L_154:
        /*1028*/ 	.word	0x00000000


	//----- nvinfo : EIATTR_CBANK_PARAM_SIZE
	.align		4
.L_155:
        /*102c*/ 	.byte	0x03, 0x19
        /*102e*/ 	.short	0x0af0


	//----- nvinfo : EIATTR_PARAM_CBANK
	.align		4
        /*1030*/ 	.byte	0x04, 0x0a
        /*1032*/ 	.short	(.L_157 - .L_156)
	.align		4
.L_156:
        /*1034*/ 	.word	index@(.nv.constant0._ZN7cutlass13device_kernelIN5flash11enable_sm90INS1_16FlashAttnFwdSm90INS1_25CollectiveMainloopFwdSm90ILi2EN4cute5tupleIJNS5_1CILi1EEES8_S8_EEENS6_IJNS7_ILi192EEENS7_ILi128EEENS7_ILi96EEEEEELi96ENS_12float_e4m3_tEfNS_4arch4Sm90ELb0ELb0ELb0ELb1ELb0ELb1ELb0ELb1ELb1ELb1ELb0ELb0EEENS1_21CollectiveEpilogueFwdINS6_IJSA_SC_SB_EEES9_NS_10bfloat16_tESG_Li384ELb1ELb1ELb0ELb1EEENS1_36VarlenDynamicPersistentTileSchedulerILi192ELi128ELi384ELi128ELb0ELb1ELb1ELb0ELb1ELb1EEEEEEEEEvNT_6ParamsE)
        /*1038*/ 	.short	0x0210
        /*103a*/ 	.short	0x0af0


	//----- nvinfo : EIATTR_SW_WAR
	.align		4
.L_157:
        /*103c*/ 	.byte	0x04, 0x36
        /*103e*/ 	.short	(.L_159 - .L_158)
.L_158:
        /*1040*/ 	.word	0x00000008
.L_159:


//--------------------- .nv.info._ZN7cutlass13device_kernelIN5flash11enable_sm90INS1_16FlashAttnFwdSm90INS1_25CollectiveMainloopFwdSm90ILi2EN4cute5tupleIJNS5_1CILi1EEES8_S8_EEENS6_IJNS7_ILi192EEENS7_ILi128EEENS7_ILi96EEEEEELi96ENS_12float_e4m3_tEfNS_4arch4Sm90ELb0ELb1ELb0ELb0ELb0ELb0ELb0ELb1ELb1ELb1ELb0ELb0EEENS1_21CollectiveEpilogueFwdINS6_IJSA_SC_SB_EEES9_NS_10bfloat16_tESG_Li384ELb0ELb1ELb0ELb1EEENS1_30DynamicPersistentTileSchedulerILi384ELi128ELb0ELb1ELb1EEEEEEEEEvNT_6ParamsE --------------------------
	.section	.nv.info._ZN7cutlass13device_kernelIN5flash11enable_sm90INS1_16FlashAttnFwdSm90INS1_25CollectiveMainloopFwdSm90ILi2EN4cute5tupleIJNS5_1CILi1EEES8_S8_EEENS6_IJNS7_ILi192EEENS7_ILi128EEENS7_ILi96EEEEEELi96ENS_12float_e4m3_tEfNS_4arch4Sm90ELb0ELb1ELb0ELb0ELb0ELb0ELb0ELb1ELb1ELb1ELb0ELb0EEENS1_21CollectiveEpilogueFwdINS6_IJSA_SC_SB_EEES9_NS_10bfloat16_tESG_Li384ELb0ELb1ELb0ELb1EEENS1_30DynamicPersistentTileSchedulerILi384ELi128ELb0ELb1ELb1EEEEEEEEEvNT_6ParamsE,"",@"SHT_CUDA_INFO"
	.sectionflags	@""
	.align	4


	//----- nvinfo : EIATTR_CUDA_API_VERSION
	.align		4
        /*0000*/ 	.byte	0x04, 0x37
        /*0002*/ 	.short	(.L_161 - .L_160)
.L_160:
        /*0004*/ 	.word	0x00000082


	//----- nvinfo : EIATTR_KPARAM_INFO
	.align		4
.L_161:
        /*0008*/ 	.byte	0x04, 0x17
        /*000a*/ 	.short	(.L_163 - .L_162)
.L_162:
        /*000c*/ 	.word	0x00000000
        /*0010*/ 	.short	0x0000
        /*0012*/ 	.short	0x0070
        /*0014*/ 	.byte	0x00, 0xf0, 0x01, 0x2a


	//----- nvinfo : EIATTR_SPARSE_MMA_MASK
	.align		4
.L_163:
        /*0018*/ 	.byte	0x03, 0x50
        /*001a*/ 	.short	0x0000


	//----- nvinfo : EIATTR_MAXREG_COUNT
	.align		4
        /*001c*/ 	.byte	0x03, 0x1b
        /*001e*/ 	.short	0x0080


	//----- nvinfo : EIATTR_NUM_BARRIERS
	.align		4
        /*0020*/ 	.byte	0x02, 0x4c
        /*0022*/ 	.byte	0x09
	.zero		1


	//----- nvinfo : EIATTR_EXTERNS
	.align		4
        /*0024*/ 	.byte	0x04, 0x0f
        /*0026*/ 	.short	(.L_165 - .L_164)


	//   ....[0]....
	.align		4
.L_164:
        /*0028*/ 	.word	index@(__assertfail)


	//----- nvinfo : EIATTR_ANNOTATIONS
	.align		4
.L_165:
        /*002c*/ 	.byte	0x04, 0x55
        /*002e*/ 	.short	(.L_167 - .L_166)


	//   ....[0]....
.L_166:
        /*0030*/ 	.word	0x00000001
        /*0034*/ 	.byte	0x40, 0xec, 0x00, 0x00, 0x01, 0x00, 0x00, 0x00, 0x20, 0xed, 0x00, 0x00, 0x01, 0x00, 0x00, 0x00
        /*0044*/ 	.byte	0x70, 0x10, 0x01, 0x00, 0x01, 0x00, 0x00, 0x00, 0x90, 0x10, 0x01, 0x00, 0x01, 0x00, 0x00, 0x00
        /*0054*/ 	.byte	0xb0, 0x28, 0x01, 0x00


	//----- nvinfo : EIATTR_MERCURY_ISA_VERSION
	.align		4
.L_167:
        /*0058*/ 	.byte	0x03, 0x5f
        /*005a*/ 	.short	0x0101


	//----- nvinfo : EIATTR_INT_WARP_WIDE_INSTR_OFFSETS
	.align		4
        /*005c*/ 	.byte	0x04, 0x31
        /*005e*/ 	.short	(.L_169 - .L_168)


	//   ....[0]....
.L_168:
        /*0060*/ 	.word	0x00000130


	//   ....[1]....
        /*0064*/ 	.word	0x00000170


	//   ....[2]....
        /*0068*/ 	.word	0x000001e0


	//   ....[3]....
        /*006c*/ 	.word	0x0000f870


	//   ....[4]....
        /*0070*/ 	.word	0x0000f900


	//   ....[5]....
        /*0074*/ 	.word	0x000121a0


	//   ....[6]....
        /*0078*/ 	.word	0x00012230


	//----- nvinfo : EIATTR_COOP_GROUP_MASK_REGIDS
	.align		4
.L_169:
        /*007c*/ 	.byte	0x04, 0x29
        /*007e*/ 	.short	(.L_171 - .L_170)


	//   ....[0]....
.L_170:
        /*0080*/ 	.word	0xffffffff


	//   ....[1]....
        /*0084*/ 	.word	0xffffffff


	//   ....[2]....
        /*0088*/ 	.word	0xffffffff


	//   ....[3]....
        /*008c*/ 	.word	0xffffffff


	//   ....[4]....
        /*0090*/ 	.word	0xffffffff


	//   ....[5]....
        /*0094*/ 	.word	0xffffffff


	//   ....[6]....
        /*0098*/ 	.word	0xffffffff


	//   ....[7]....
        /*009c*/ 	.word	0xffffffff


	//   ....[8]....
        /*00a0*/ 	.word	0xffffffff


	//   ....[9]....
        /*00a4*/ 	.word	0xffffffff


	//   ....[10]....
        /*00a8*/ 	.word	0xffffffff


	//   ....[11]....
        /*00ac*/ 	.word	0xffffffff


	//   ....[12]....
        /*00b0*/ 	.word	0xffffffff


	//   ....[13]....
        /*00b4*/ 	.word	0xffffffff


	//   ....[14]....
        /*00b8*/ 	.word	0xffffffff


	//   ....[15]....
        /*00bc*/ 	.word	0xffffffff


	//   ....[16]....
        /*00c0*/ 	.word	0xffffffff


	//   ....[17]....
        /*00c4*/ 	.word	0xffffffff


	//   ....[18]....
        /*00c8*/ 	.word	0xffffffff


	//   ....[19]....
        /*00cc*/ 	.word	0xffffffff


	//   ....[20]....
        /*00d0*/ 	.word	0xffffffff


	//   ....[21]....
        /*00d4*/ 	.word	0xffffffff


	//   ....[22]....
        /*00d8*/ 	.word	0xffffffff


	//   ....[23]....
        /*00dc*/ 	.word	0xffffffff


	//   ....[24]....
        /*00e0*/ 	.word	0xffffffff


	//   ....[25]....
        /*00e4*/ 	.word	0xffffffff


	//   ....[26]....
        /*00e8*/ 	.word	0xffffffff


	//   ....[27]....
        /*00ec*/ 	.word	0xffffffff


	//   ....[28]....
        /*00f0*/ 	.word	0xffffffff


	//   ....[29]....
        /*00f4*/ 	.word	0xffffffff


	//   ....[30]....
        /*00f8*/ 	.word	0xffffffff


	//   ....[31]....
        /*00fc*/ 	.word	0xffffffff


	//   ....[32]....
        /*0100*/ 	.word	0xffffffff


	//   ....[33]....
        /*0104*/ 	.word	0xffffffff


	//   ....[34]....
        /*0108*/ 	.word	0xffffffff


	//   ....[35]....
        /*010c*/ 	.word	0xffffffff


	//   ....[36]....
        /*0110*/ 	.word	0xffffffff


	//   ....[37]....
        /*0114*/ 	.word	0xffffffff


	//   ....[38]....
        /*0118*/ 	.word	0xffffffff


	//   ....[39]....
        /*011c*/ 	.word	0xffffffff


	//   ....[40]....
        /*0120*/ 	.word	0xffffffff


	//   ....[41]....
        /*0124*/ 	.word	0xffffffff


	//   ....[42]....
        /*0128*/ 	.word	0xffffffff


	//   ....[43]....
        /*012c*/ 	.word	0xffffffff


	//   ....[44]....
        /*0130*/ 	.word	0xffffffff


	//   ....[45]....
        /*0134*/ 	.word	0xffffffff


	//   ....[46]....
        /*0138*/ 	.word	0xffffffff


	//   ....[47]....
        /*013c*/ 	.word	0xffffffff


	//   ....[48]....
        /*0140*/ 	.word	0xffffffff


	//   ....[49]....
        /*0144*/ 	.word	0xffffffff


	//   ....[50]....
        /*0148*/ 	.word	0xffffffff


	//   ....[51]....
        /*014c*/ 	.word	0xffffffff


	//   ....[52]....
        /*0150*/ 	.word	0xffffffff


	//   ....[53]....
        /*0154*/ 	.word	0xffffffff


	//   ....[54]....
        /*0158*/ 	.word	0xffffffff


	//   ....[55]....
        /*015c*/ 	.word	0xffffffff


	//   ....[56]....
        /*0160*/ 	.word	0xffffffff


	//   ....[57]....
        /*0164*/ 	.word	0xffffffff


	//   ....[58]....
        /*0168*/ 	.word	0xffffffff


	//   ....[59]....
        /*016c*/ 	.word	0xffffffff


	//   ....[60]....
        /*0170*/ 	.word	0xffffffff


	//   ....[61]....
        /*0174*/ 	.word	0xffffffff


	//   ....[62]....
        /*0178*/ 	.word	0xffffffff


	//   ....[63]....
        /*017c*/ 	.word	0xffffffff


	//   ....[64]....
        /*0180*/ 	.word	0xffffffff


	//   ....[65]....
        /*0184*/ 	.word	0xffffffff


	//   ....[66]....
        /*0188*/ 	.word	0xffffffff


	//   ....[67]....
        /*018c*/ 	.word	0xffffffff


	//   ....[68]....
        /*0190*/ 	.word	0xffffffff


	//   ....[69]....
        /*0194*/ 	.word	0xffffffff


	//   ....[70]....
        /*0198*/ 	.word	0xffffffff


	//   ....[71]....
        /*019c*/ 	.word	0xffffffff


	//   ....[72]....
        /*01a0*/ 	.word	0xffffffff


	//   ....[73]....
        /*01a4*/ 	.word	0xffffffff


	//   ....[74]....
        /*01a8*/ 	.word	0xffffffff


	//   ....[75]....
        /*01ac*/ 	.word	0xffffffff


	//   ....[76]....
        /*01b0*/ 	.word	0xffffffff


	//   ....[77]....
        /*01b4*/ 	.word	0xffffffff


	//   ....[78]....
        /*01b8*/ 	.word	0xffffffff


	//   ....[79]....
        /*01bc*/ 	.word	0xffffffff


	//   ....[80]....
        /*01c0*/ 	.word	0x0500000f


	//   ....[81]....
        /*01c4*/ 	.word	0x0500000f


	//   ....[82]....
        /*01c8*/ 	.word	0x0500000f


	//   ....[83]....
        /*01cc*/ 	.word	0x0500000f


	//   ....[84]....
        /*01d0*/ 	.word	0x0500000f


	//   ....[85]....
        /*01d4*/ 	.word	0x0500000f


	//   ....[86]....
        /*01d8*/ 	.word	0x0500000f


	//   ....[87]....
        /*01dc*/ 	.word	0x0500000f


	//----- nvinfo : EIATTR_COOP_GROUP_INSTR_OFFSETS
	.align		4
.L_171:
        /*01e0*/ 	.byte	0x04, 0x28
        /*01e2*/ 	.short	(.L_173 - .L_172)


	//   ....[0]....
.L_172:
        /*01e4*/ 	.word	0x00000060


	//   ....[1]....
        /*01e8*/ 	.word	0x00000140


	//   ....[2]....
        /*01ec*/ 	.word	0x00000190


	//   ....[3]....
        /*01f0*/ 	.word	0x000003c0


	//   ....[4]....
        /*01f4*/ 	.word	0x00000520


	//   ....[5]....
        /*01f8*/ 	.word	0x00000640


	//   ....[6]....
        /*01fc*/ 	.word	0x000007a0


	//   ....[7]....
        /*0200*/ 	.word	0x000019e0


	//   ....[8]....
        /*0204*/ 	.word	0x00002000


	//   ....[9]....
        /*0208*/ 	.word	0x00002dc0


	//   ....[10]....
        /*020c*/ 	.word	0x00003540


	//   ....[11]....
        /*0210*/ 	.word	0x00003650


	//   ....[12]....
        /*0214*/ 	.word	0x00003f90


	//   ....[13]....
        /*0218*/ 	.word	0x00004000


	//   ....[14]....
        /*021c*/ 	.word	0x00005370


	//   ....[15]....
        /*0220*/ 	.word	0x000055a0


	//   ....[16]....
        /*0224*/ 	.word	0x00006180


	//   ....[17]....
        /*0228*/ 	.word	0x00006280


	//   ....[18]....
        /*022c*/ 	.word	0x00006ad0


	//   ....[19]....
        /*0230*/ 	.word	0x00006b60


	//   ....[20]....
        /*0234*/ 	.word	0x000084f0


	//   ....[21]....
        /*0238*/ 	.word	0x00008500


	//   ....[22]....
        /*023c*/ 	.word	0x00008560


	//   ....[23]....
        /*0240*/ 	.word	0x00008570


	//   ....[24]....
        /*0244*/ 	.word	0x00009d70


	//   ....[25]....
        /*0248*/ 	.word	0x0000a090


	//   ....[26]....
        /*024c*/ 	.word	0x0000ac50


	//   ....[27]....
        /*0250*/ 	.word	0x0000ad50


	//   ....[28]....
        /*0254*/ 	.word	0x0000b590


	//   ....[29]....
        /*0258*/ 	.word	0x0000b620


	//   ....[30]....
        /*025c*/ 	.word	0x0000c8b0


	//   ....[31]....
        /*0260*/ 	.word	0x0000c8d0


	//   ....[32]....
        /*0264*/ 	.word	0x0000c940


	//   ....[33]....
        /*0268*/ 	.word	0x0000c950


	//   ....[34]....
        /*026c*/ 	.word	0x0000d9d0


	//   ....[35]....
        /*0270*/ 	.word	0x0000d9e0


	//   ....[36]....
        /*0274*/ 	.word	0x0000d9f0


	//   ....[37]....
        /*0278*/ 	.word	0x0000da00


	//   ....[38]....
        /*027c*/ 	.word	0x0000da10


	//   ....[39]....
        /*0280*/ 	.word	0x0000da20


	//   ....[40]....
        /*0284*/ 	.word	0x0000da30


	//   ....[41]....
        /*0288*/ 	.word	0x0000da40


	//   ....[42]....
        /*028c*/ 	.word	0x0000da50


	//   ....[43]....
        /*0290*/ 	.word	0x0000da80


	//   ....[44]....
        /*0294*/ 	.word	0x0000dab0


	//   ....[45]....
        /*0298*/ 	.word	0x0000dac0


	//   ....[46]....
        /*029c*/ 	.word	0x0000db00


	//   ....[47]....
        /*02a0*/ 	.word	0x0000db10


	//   ....[48]....
        /*02a4*/ 	.word	0x0000db20


	//   ....[49]....
        /*02a8*/ 	.word	0x0000db30


	//   ....[50]....
        /*02ac*/ 	.word	0x0000db60


	//   ....[51]....
        /*02b0*/ 	.word	0x0000db90


	//   ....[52]....
        /*02b4*/ 	.word	0x0000dbc0


	//   ....[53]....
        /*02b8*/ 	.word	0x0000dbd0


	//   ....[54]....
        /*02bc*/ 	.word	0x0000dbe0


	//   ....[55]....
        /*02c0*/ 	.word	0x0000dc00


	//   ....[56]....
        /*02c4*/ 	.word	0x0000dc20


	//   ....[57]....
        /*02c8*/ 	.word	0x0000dc40


	//   ....[58]....
        /*02cc*/ 	.word	0x0000dc80


	//   ....[59]....
        /*02d0*/ 	.word	0x0000dcc0


	//   ....[60]....
        /*02d4*/ 	.word	0x0000dcf0


	//   ....[61]....
        /*02d8*/ 	.word	0x0000dd20


	//   ....[62]....
        /*02dc*/ 	.word	0x0000e130


	//   ....[63]....
        /*02e0*/ 	.word	0x0000e160


	//   ....[64]....
        /*02e4*/ 	.word	0x0000e280


	//   ....[65]....
        /*02e8*/ 	.word	0x0000e2a0


	//   ....[66]....
        /*02ec*/ 	.word	0x0000e980


	//   ....[67]....
        /*02f0*/ 	.word	0x0000e990


	//   ....[68]....
        /*02f4*/ 	.word	0x0000ea90


	//   ....[69]....
        /*02f8*/ 	.word	0x0000eab0


	//   ....[70]....
        /*02fc*/ 	.word	0x0000ec70


	//   ....[71]....
        /*0300*/ 	.word	0x0000ffe0


	//   ....[72]....
        /*0304*/ 	.word	0x00010d90


	//   ....[73]....
        /*0308*/ 	.word	0x00010dc0


	//   ....[74]....
        /*030c*/ 	.word	0x00010df0


	//   ....[75]....
        /*0310*/ 	.word	0x00010e10


	//   ....[76]....
        /*0314*/ 	.word	0x00010e20


	//   ....[77]....
        /*0318*/ 	.word	0x00010ee0


	//   ....[78]....
        /*031c*/ 	.word	0x00012840


	//   ....[79]....
        /*0320*/ 	.word	0x000129d0


	//   ....[80]....
        /*0324*/ 	.word	0x00013060


	//   ....[81]....
        /*0328*/ 	.word	0x00013210


	//   ....[82]....
        /*032c*/ 	.word	0x00013260


	//   ....[83]....
        /*0330*/ 	.word	0x000132f0


	//   ....[84]....
        /*0334*/ 	.word	0x000133f0


	//   ....[85]....
        /*0338*/ 	.word	0x00013460


	//   ....[86]....
        /*033c*/ 	.word	0x00013530


	//   ....[87]....
        /*0340*/ 	.word	0x00013870


	//----- nvinfo : EIATTR_REG_RECONFIG
	.align		4
.L_173:
        /*0344*/ 	.byte	0x01, 0x54
	.zero		2


	//----- nvinfo : EIATTR_SYSCALL_OFFSETS
	.align		4
        /*0348*/ 	.byte	0x04, 0x46
        /*034a*/ 	.short	(.L_175 - .L_174)


	//   ....[0]....
.L_174:
        /*034c*/ 	.word	0x00001bc0


	//   ....[1]....
        /*0350*/ 	.word	0x0000fa60


	//   ....[2]....
        /*0354*/ 	.word	0x0000fbd0


	//   ....[3]....
        /*0358*/ 	.word	0x0000fd20


	//   ....[4]....
        /*035c*/ 	.word	0x0000fe60


	//   ....[5]....
        /*0360*/ 	.word	0x000108d0


	//----- nvinfo : EIATTR_MBARRIER_INSTR_OFFSETS
	.align		4
.L_175:
        /*0364*/ 	.byte	0x04, 0x39
        /*0366*/ 	.short	(.L_177 - .L_176)


	//   ....[0]....
.L_176:
        /*0368*/ 	.word	0x00000270
        /*036c*/ 	.word	0x000000ff
        /*0370*/ 	.word	0x00019c00
        /*0374*/ 	.short	0x0100
        /*0376*/ 	.byte	0x08
	.zero		1


	//   ....[1]....
        /*0378*/ 	.word	0x00000280
        /*037c*/ 	.word	0x000000ff
        /*0380*/ 	.word	0x00019c20
        /*0384*/ 	.short	0x0100
        /*0386*/ 	.byte	0x08
	.zero		1


	//   ....[2]....
        /*0388*/ 	.word	0x00000370
        /*038c*/ 	.word	0x000000ff
        /*0390*/ 	.word	0x00019c30
        /*0394*/ 	.short	0x0100
        /*0396*/ 	.byte	0x08
	.zero		1


	//   ....[3]....
        /*0398*/ 	.word	0x00000380
        /*039c*/ 	.word	0x000000ff
        /*03a0*/ 	.word	0x00019c40
        /*03a4*/ 	.short	0x0100
        /*03a6*/ 	.byte	0x08
	.zero		1


	//   ....[4]....
        /*03a8*/ 	.word	0x00000390
        /*03ac*/ 	.word	0x000000ff
        /*03b0*/ 	.word	0x00019c38
        /*03b4*/ 	.short	0x0100
        /*03b6*/ 	.byte	0x08
	.zero		1


	//   ....[5]....
        /*03b8*/ 	.word	0x000003a0
        /*03bc*/ 	.word	0x000000ff
        /*03c0*/ 	.word	0x00019c48
        /*03c4*/ 	.short	0x0100
        /*03c6*/ 	.byte	0x08
	.zero		1


	//   ....[6]....
        /*03c8*/ 	.word	0x000004d0
        /*03cc*/ 	.word	0x000000ff
        /*03d0*/ 	.word	0x00019c50
        /*03d4*/ 	.short	0x0100
        /*03d6*/ 	.byte	0x08
	.zero		1


	//   ....[7]....
        /*03d8*/ 	.word	0x000004e0
        /*03dc*/ 	.word	0x000000ff
        /*03e0*/ 	.word	0x00019c60
        /*03e4*/ 	.short	0x0100
        /*03e6*/ 	.byte	0x08
	.zero		1


	//   ....[8]....
        /*03e8*/ 	.word	0x000004f0
        /*03ec*/ 	.word	0x000000ff
        /*03f0*/ 	.word	0x00019c58
        /*03f4*/ 	.short	0x0100
        /*03f6*/ 	.byte	0x08
	.zero		1


	//   ....[9]....
        /*03f8*/ 	.word	0x00000500
        /*03fc*/ 	.word	0x000000ff
        /*0400*/ 	.word	0x00019c68
        /*0404*/ 	.short	0x0100
        /*0406*/ 	.byte	0x08
	.zero		1


	//   ....[10]....
        /*0408*/ 	.word	0x000005f0
        /*040c*/ 	.word	0x000000ff
        /*0410*/ 	.word	0x00019c70
        /*0414*/ 	.short	0x0100
        /*0416*/ 	.byte	0x06
	.zero		1


	//   ....[11]....
        /*0418*/ 	.word	0x00000600
        /*041c*/ 	.word	0x000000ff
        /*0420*/ 	.word	0x00019c80
        /*0424*/ 	.short	0x0100
        /*0426*/ 	.byte	0x06
	.zero		1


	//   ....[12]....
        /*0428*/ 	.word	0x00000610
        /*042c*/ 	.word	0x000000ff
        /*0430*/ 	.word	0x00019c78
        /*0434*/ 	.short	0x0100
        /*0436*/ 	.byte	0x06
	.zero		1


	//   ....[13]....
        /*0438*/ 	.word	0x00000620
        /*043c*/ 	.word	0x000000ff
        /*0440*/ 	.word	0x00019c88
        /*0444*/ 	.short	0x0100
        /*0446*/ 	.byte	0x06
	.zero		1


	//   ....[14]....
        /*0448*/ 	.word	0x00000750
        /*044c*/ 	.word	0x000000ff
        /*0450*/ 	.word	0x00019c90
        /*0454*/ 	.short	0x0100
        /*0456*/ 	.byte	0x08
	.zero		1


	//   ....[15]....
        /*0458*/ 	.word	0x00000760
        /*045c*/ 	.word	0x000000ff
        /*0460*/ 	.word	0x00019ca0
        /*0464*/ 	.short	0x0100
        /*0466*/ 	.byte	0x08
	.zero		1


	//   ....[16]....
        /*0468*/ 	.word	0x00000770
        /*046c*/ 	.word	0x000000ff
        /*0470*/ 	.word	0x00019c98
        /*0474*/ 	.short	0x0100
        /*0476*/ 	.byte	0x08
	.zero		1


	//   ....[17]....
        /*0478*/ 	.word	0x00000780
        /*047c*/ 	.word	0x000000ff
        /*0480*/ 	.word	0x00019ca8
        /*0484*/ 	.short	0x0100
        /*0486*/ 	.byte	0x08
	.zero		1


	//   ....[18]....
        /*0488*/ 	.word	0x000008b0
        /*048c*/ 	.word	0x000000ff
        /*0490*/ 	.word	0x00019cb0
        /*0494*/ 	.short	0x0100
        /*0496*/ 	.byte	0x08
	.zero		1


	//   ....[19]....
        /*0498*/ 	.word	0x000008c0
        /*049c*/ 	.word	0x000000ff
        /*04a0*/ 	.word	0x00019cc0
        /*04a4*/ 	.short	0x0100
        /*04a6*/ 	.byte	0x08
	.zero		1


	//   ....[20]....
        /*04a8*/ 	.word	0x000008d0
        /*04ac*/ 	.word	0x000000ff
        /*04b0*/ 	.word	0x00019cb8
        /*04b4*/ 	.short	0x0100
        /*04b6*/ 	.byte	0x08
	.zero		1


	//   ....[21]....
        /*04b8*/ 	.word	0x000008e0
        /*04bc*/ 	.word	0x000000ff
        /*04c0*/ 	.word	0x00019cc8
        /*04c4*/ 	.short	0x0100
        /*04c6*/ 	.byte	0x08
	.zero		1


	//   ....[22]....
        /*04c8*/ 	.word	0x00001c40
        /*04cc*/ 	.word	0x000000ff
        /*04d0*/ 	.word	0x00019c00
        /*04d4*/ 	.short	0x010a
        /*04d6*/ 	.byte	0x2d
	.zero		1


	//   ....[23]....
        /*04d8*/ 	.word	0x00001cc0
        /*04dc*/ 	.word	0x00000005
        /*04e0*/ 	.word	0x00019c30
        /*04e4*/ 	.short	0x010a
        /*04e6*/ 	.byte	0x3f
	.zero		1


	//   ....[24]....
        /*04e8*/ 	.word	0x00001d20
        /*04ec*/ 	.word	0x00000005
        /*04f0*/ 	.word	0x00019c30
        /*04f4*/ 	.short	0x010a
        /*04f6*/ 	.byte	0x3f
	.zero		1


	//   ....[25]....
        /*04f8*/ 	.word	0x00002070
        /*04fc*/ 	.word	0x00000000
        /*0500*/ 	.word	0x00000000
        /*0504*/ 	.short	0x0101
        /*0506*/ 	.byte	0x3f
	.zero		1


	//   ....[26]....
        /*0508*/ 	.word	0x00004ee0
        /*050c*/ 	.word	0x000000ff
        /*0510*/ 	.word	0x00019c30
        /*0514*/ 	.short	0x010a
        /*0516*/ 	.byte	0x06
	.zero		1


	//   ....[27]....
        /*0518*/ 	.word	0x00004f20
        /*051c*/ 	.word	0x000000ff
        /*0520*/ 	.word	0x00019c30
        /*0524*/ 	.short	0x010a
        /*0526*/ 	.byte	0x06
	.zero		1


	//   ....[28]....
        /*0528*/ 	.word	0x00005080
        /*052c*/ 	.word	0x000000ff
        /*0530*/ 	.word	0x00019c50
        /*0534*/ 	.short	0x010a
        /*0536*/ 	.byte	0x0b
	.zero		1


	//   ....[29]....
        /*0538*/ 	.word	0x000050c0
        /*053c*/ 	.word	0x000000ff
        /*0540*/ 	.word	0x00019c50
        /*0544*/ 	.short	0x010a
        /*0546*/ 	.byte	0x0b
	.zero		1


	//   ....[30]....
        /*0548*/ 	.word	0x000053a0
        /*054c*/ 	.word	0x00000008
        /*0550*/ 	.word	0x00000000
        /*0554*/ 	.short	0x0101
        /*0556*/ 	.byte	0x3f
	.zero		1


	//   ....[31]....
        /*0558*/ 	.word	0x000075e0
        /*055c*/ 	.word	0x000000ff
        /*0560*/ 	.word	0x00000000
        /*0564*/ 	.short	0x0101
        /*0566*/ 	.byte	0x06
	.zero		1


	//   ....[32]....
        /*0568*/ 	.word	0x00007e10
        /*056c*/ 	.word	0x000000ff
        /*0570*/ 	.word	0x00019c30
        /*0574*/ 	.short	0x010a
        /*0576*/ 	.byte	0x06
	.zero		1


	//   ....[33]....
        /*0578*/ 	.word	0x00007e50
        /*057c*/ 	.word	0x000000ff
        /*0580*/ 	.word	0x00019c30
        /*0584*/ 	.short	0x010a
        /*0586*/ 	.byte	0x06
	.zero		1


	//   ....[34]....
        /*0588*/ 	.word	0x00007fb0
        /*058c*/ 	.word	0x000000ff
        /*0590*/ 	.word	0x00019c50
        /*0594*/ 	.short	0x010a
        /*0596*/ 	.byte	0x0b
	.zero		1


	//   ....[35]....
        /*0598*/ 	.word	0x00007ff0
        /*059c*/ 	.word	0x000000ff
        /*05a0*/ 	.word	0x00019c50
        /*05a4*/ 	.short	0x010a
        /*05a6*/ 	.byte	0x0b
	.zero		1


	//   ....[36]....
        /*05a8*/ 	.word	0x00009140
        /*05ac*/ 	.word	0x00000004
        /*05b0*/ 	.word	0x00000000
        /*05b4*/ 	.short	0x0101
        /*05b6*/ 	.byte	0x3f
	.zero		1


	//   ....[37]....
        /*05b8*/ 	.word	0x00009410
        /*05bc*/ 	.word	0x000000ff
        /*05c0*/ 	.word	0x00000000
        /*05c4*/ 	.short	0x0101
        /*05c6*/ 	.byte	0x06
	.zero		1


	//   ....[38]....
        /*05c8*/ 	.word	0x00009a10
        /*05cc*/ 	.word	0x000000ff
        /*05d0*/ 	.word	0x00019c30
        /*05d4*/ 	.short	0x010a
        /*05d6*/ 	.byte	0x06
	.zero		1


	//   ....[39]....
        /*05d8*/ 	.word	0x00009a50
        /*05dc*/ 	.word	0x000000ff
        /*05e0*/ 	.word	0x00019c30
        /*05e4*/ 	.short	0x010a
        /*05e6*/ 	.byte	0x06
	.zero		1


	//   ....[40]....
        /*05e8*/ 	.word	0x00009bb0
        /*05ec*/ 	.word	0x000000ff
        /*05f0*/ 	.word	0x00019c50
        /*05f4*/ 	.short	0x010a
        /*05f6*/ 	.byte	0x0b
	.zero		1


	//   ....[41]....
        /*05f8*/ 	.word	0x00009bf0
        /*05fc*/ 	.word	0x000000ff
        /*0600*/ 	.word	0x00019c50
        /*0604*/ 	.short	0x010a
        /*0606*/ 	.byte	0x0b
	.zero		1


	//   ....[42]....
        /*0608*/ 	.word	0x00009ee0
        /*060c*/ 	.word	0x00000002
        /*0610*/ 	.word	0x00000000
        /*0614*/ 	.short	0x0101
        /*0616*/ 	.byte	0x3f
	.zero		1


	//   ....[43]....
        /*0618*/ 	.word	0x0000c0c0
        /*061c*/ 	.word	0x000000ff
        /*0620*/ 	.word	0x00000000
        /*0624*/ 	.short	0x0101
        /*0626*/ 	.byte	0x06
	.zero		1


	//   ....[44]....
        /*0628*/ 	.word	0x0000c5e0
        /*062c*/ 	.word	0x000000ff
        /*0630*/ 	.word	0x00019c50
        /*0634*/ 	.short	0x010a
        /*0636*/ 	.byte	0x0e
	.zero		1


	//   ....[45]....
        /*0638*/ 	.word	0x0000c620
        /*063c*/ 	.word	0x000000ff
        /*0640*/ 	.word	0x00019c50
        /*0644*/ 	.short	0x010a
        /*0646*/ 	.byte	0x0e
	.zero		1


	//   ....[46]....
        /*0648*/ 	.word	0x0000cc30
        /*064c*/ 	.word	0x000000ff
        /*0650*/ 	.word	0x00000000
        /*0654*/ 	.short	0x0101
        /*0656*/ 	.byte	0x04
	.zero		1


	//   ....[47]....
        /*0658*/ 	.word	0x0000e140
        /*065c*/ 	.word	0x00000000
        /*0660*/ 	.word	0x00000000
        /*0664*/ 	.short	0x0101
        /*0666*/ 	.byte	0x3f
	.zero		1


	//   ....[48]....
        /*0668*/ 	.word	0x00010220
        /*066c*/ 	.word	0x00000005
        /*0670*/ 	.word	0x00019c80
        /*0674*/ 	.short	0x010a
        /*0676*/ 	.byte	0x3f
	.zero		1


	//   ....[49]....
        /*0678*/ 	.word	0x00010480
        /*067c*/ 	.word	0x00000005
        /*0680*/ 	.word	0x00019c40
        /*0684*/ 	.short	0x010a
        /*0686*/ 	.byte	0x3f
	.zero		1


	//   ....[50]....
        /*0688*/ 	.word	0x00010ff0
        /*068c*/ 	.word	0x00000011
        /*0690*/ 	.word	0x00019c00
        /*0694*/ 	.short	0x0107
        /*0696*/ 	.byte	0x3f
	.zero		1


	//   ....[51]....
        /*0698*/ 	.word	0x000110f0
        /*069c*/ 	.word	0x00000011
        /*06a0*/ 	.word	0x00019c00
        /*06a4*/ 	.short	0x0101
        /*06a6*/ 	.byte	0x3f
	.zero		1


	//   ....[52]....
        /*06a8*/ 	.word	0x00011110
        /*06ac*/ 	.word	0x00000011
        /*06b0*/ 	.word	0x00019c20
        /*06b4*/ 	.short	0x010a
        /*06b6*/ 	.byte	0x3f
	.zero		1


	//   ....[53]....
        /*06b8*/ 	.word	0x000113f0
        /*06bc*/ 	.word	0x00000004
        /*06c0*/ 	.word	0x00019c80
        /*06c4*/ 	.short	0x010a
        /*06c6*/ 	.byte	0x3f
	.zero		1


	//   ....[54]....
        /*06c8*/ 	.word	0x00011810
        /*06cc*/ 	.word	0x00000004
        /*06d0*/ 	.word	0x00019c40
        /*06d4*/ 	.short	0x010a
        /*06d6*/ 	.byte	0x3f
	.zero		1


	//   ....[55]....
        /*06d8*/ 	.word	0x00011cb0
        /*06dc*/ 	.word	0x00000003
        /*06e0*/ 	.word	0x00019c70
        /*06e4*/ 	.short	0x010a
        /*06e6*/ 	.byte	0x3f
	.zero		1


	//   ....[56]....
        /*06e8*/ 	.word	0x00011d30
        /*06ec*/ 	.word	0x00000003
        /*06f0*/ 	.word	0x00019c60
        /*06f4*/ 	.short	0x010a
        /*06f6*/ 	.byte	0x3f
	.zero		1


	//   ....[57]....
        /*06f8*/ 	.word	0x00012080
        /*06fc*/ 	.word	0x00000003
        /*0700*/ 	.word	0x00019c50
        /*0704*/ 	.short	0x0101
        /*0706*/ 	.byte	0x3f
	.zero		1


	//   ....[58]....
        /*0708*/ 	.word	0x00012100
        /*070c*/ 	.word	0x00000002
        /*0710*/ 	.word	0x00000000
        /*0714*/ 	.short	0x0101
        /*0716*/ 	.byte	0x3f
	.zero		1


	//   ....[59]....
        /*0718*/ 	.word	0x000122f0
        /*071c*/ 	.word	0x00000003
        /*0720*/ 	.word	0x00019c70
        /*0724*/ 	.short	0x010a
        /*0726*/ 	.byte	0x3f
	.zero		1


	//   ....[60]....
        /*0728*/ 	.word	0x00012360
        /*072c*/ 	.word	0x00000003
        /*0730*/ 	.word	0x00019c60
        /*0734*/ 	.short	0x010a
        /*0736*/ 	.byte	0x3f
	.zero		1


	//   ....[61]....
        /*0738*/ 	.word	0x000126b0
        /*073c*/ 	.word	0x00000003
        /*0740*/ 	.word	0x00019c50
        /*0744*/ 	.short	0x0101
        /*0746*/ 	.byte	0x3f
	.zero		1


	//   ....[62]....
        /*0748*/ 	.word	0x00012740
        /*074c*/ 	.word	0x00000000
        /*0750*/ 	.word	0x00000000
        /*0754*/ 	.short	0x0101
        /*0756*/ 	.byte	0x3f
	.zero		1


	//   ....[63]....
        /*0758*/ 	.word	0x00012950
        /*075c*/ 	.word	0x00000006
        /*0760*/ 	.word	0x00019c20
        /*0764*/ 	.short	0x010a
        /*0766*/ 	.byte	0x3f
	.zero		1


	//   ....[64]....
        /*0768*/ 	.word	0x00012af0
        /*076c*/ 	.word	0x00000005
        /*0770*/ 	.word	0x00000000
        /*0774*/ 	.short	0x010a
        /*0776*/ 	.byte	0x3f
	.zero		1


	//   ....[65]....
        /*0778*/ 	.word	0x00012b60
        /*077c*/ 	.word	0x00000009
        /*0780*/ 	.word	0x00000000
        /*0784*/ 	.short	0x010a
        /*0786*/ 	.byte	0x3f
	.zero		1


	//   ....[66]....
        /*0788*/ 	.word	0x00012bb0
        /*078c*/ 	.word	0x00000013
        /*0790*/ 	.word	0x00019c60
        /*0794*/ 	.short	0x010a
        /*0796*/ 	.byte	0x3f
	.zero		1


	//   ....[67]....
        /*0798*/ 	.word	0x00012c00
        /*079c*/ 	.word	0x00000007
        /*07a0*/ 	.word	0x00019c60
        /*07a4*/ 	.short	0x010a
        /*07a6*/ 	.byte	0x3f
	.zero		1


	//   ....[68]....
        /*07a8*/ 	.word	0x00012c40
        /*07ac*/ 	.word	0x00000013
        /*07b0*/ 	.word	0x00019c80
        /*07b4*/ 	.short	0x010a
        /*07b6*/ 	.byte	0x3f
	.zero		1


	//   ....[69]....
        /*07b8*/ 	.word	0x00012c60
        /*07bc*/ 	.word	0x00000007
        /*07c0*/ 	.word	0x00019c80
        /*07c4*/ 	.short	0x010a
        /*07c6*/ 	.byte	0x3f
	.zero		1


	//   ....[70]....
        /*07c8*/ 	.word	0x00012cd0
        /*07cc*/ 	.word	0x00000003
        /*07d0*/ 	.word	0x00019c00
        /*07d4*/ 	.short	0x010a
        /*07d6*/ 	.byte	0x3f
	.zero		1


	//   ....[71]....
        /*07d8*/ 	.word	0x00012d20
        /*07dc*/ 	.word	0x00000005
        /*07e0*/ 	.word	0x00019c30
        /*07e4*/ 	.short	0x010a
        /*07e6*/ 	.byte	0x3f
	.zero		1


	//   ....[72]....
        /*07e8*/ 	.word	0x00012d80
        /*07ec*/ 	.word	0x00000007
        /*07f0*/ 	.word	0x00019c30
        /*07f4*/ 	.short	0x010a
        /*07f6*/ 	.byte	0x3f
	.zero		1


	//   ....[73]....
        /*07f8*/ 	.word	0x00012de0
        /*07fc*/ 	.word	0x00000007
        /*0800*/ 	.word	0x00019c50
        /*0804*/ 	.short	0x010a
        /*0806*/ 	.byte	0x3f
	.zero		1


	//   ....[74]....
        /*0808*/ 	.word	0x00012e40
        /*080c*/ 	.word	0x0000000b
        /*0810*/ 	.word	0x00019c30
        /*0814*/ 	.short	0x010a
        /*0816*/ 	.byte	0x3f
	.zero		1


	//   ....[75]....
        /*0818*/ 	.word	0x00012ea0
        /*081c*/ 	.word	0x0000000b
        /*0820*/ 	.word	0x00019c50
        /*0824*/ 	.short	0x010a
        /*0826*/ 	.byte	0x3f
	.zero		1


	//   ....[76]....
        /*0828*/ 	.word	0x00012f00
        /*082c*/ 	.word	0x00000007
        /*0830*/ 	.word	0x00019c30
        /*0834*/ 	.short	0x010a
        /*0836*/ 	.byte	0x3f
	.zero		1


	//   ....[77]....
        /*0838*/ 	.word	0x00012f60
        /*083c*/ 	.word	0x00000007
        /*0840*/ 	.word	0x00019c50
        /*0844*/ 	.short	0x010a
        /*0846*/ 	.byte	0x3f
	.zero		1


	//   ....[78]....
        /*0848*/ 	.word	0x00012fc0
        /*084c*/ 	.word	0x00000006
        /*0850*/ 	.word	0x00019c50
        /*0854*/ 	.short	0x010a
        /*0856*/ 	.byte	0x3f
	.zero		1


	//   ....[79]....
        /*0858*/ 	.word	0x00013110
        /*085c*/ 	.word	0x00000005
        /*0860*/ 	.word	0x00019c80
        /*0864*/ 	.short	0x010a
        /*0866*/ 	.byte	0x3f
	.zero		1


	//   ....[80]....
        /*0868*/ 	.word	0x00013160
        /*086c*/ 	.word	0x00000005
        /*0870*/ 	.word	0x00019c40
        /*0874*/ 	.short	0x010a
        /*0876*/ 	.byte	0x3f
	.zero		1


	//   ....[81]....
        /*0878*/ 	.word	0x00013560
        /*087c*/ 	.word	0x00000011
        /*0880*/ 	.word	0x00019c20
        /*0884*/ 	.short	0x010a
        /*0886*/ 	.byte	0x3f
	.zero		1


	//   ....[82]....
        /*0888*/ 	.word	0x000135b0
        /*088c*/ 	.word	0x00000004
        /*0890*/ 	.word	0x00019c80
        /*0894*/ 	.short	0x010a
        /*0896*/ 	.byte	0x3f
	.zero		1


	//   ....[83]....
        /*0898*/ 	.word	0x00013600
        /*089c*/ 	.word	0x00000004
        /*08a0*/ 	.word	0x00019c40
        /*08a4*/ 	.short	0x010a
        /*08a6*/ 	.byte	0x3f
	.zero		1


	//   ....[84]....
        /*08a8*/ 	.word	0x00013650
        /*08ac*/ 	.word	0x00000003
        /*08b0*/ 	.word	0x00019c70
        /*08b4*/ 	.short	0x010a
        /*08b6*/ 	.byte	0x3f
	.zero		1


	//   ....[85]....
        /*08b8*/ 	.word	0x000136a0
        /*08bc*/ 	.word	0x00000003
        /*08c0*/ 	.word	0x00019c60
        /*08c4*/ 	.short	0x010a
        /*08c6*/ 	.byte	0x3f
	.zero		1


	//   ....[86]....
        /*08c8*/ 	.word	0x000136f0
        /*08cc*/ 	.word	0x00000003
        /*08d0*/ 	.word	0x00019c70
        /*08d4*/ 	.short	0x010a
        /*08d6*/ 	.byte	0x3f
	.zero		1


	//   ....[87]....
        /*08d8*/ 	.word	0x00013740
        /*08dc*/ 	.word	0x00000003
        /*08e0*/ 	.word	0x00019c60
        /*08e4*/ 	.short	0x010a
        /*08e6*/ 	.byte	0x3f
	.zero		1


	//   ....[88]....
        /*08e8*/ 	.word	0x00013790
        /*08ec*/ 	.word	0x00000006
        /*08f0*/ 	.word	0x00019c20
        /*08f4*/ 	.short	0x010a
        /*08f6*/ 	.byte	0x3f
	.zero		1


	//   ....[89]....
        /*08f8*/ 	.word	0x00013930
        /*08fc*/ 	.word	0x00000005
        /*0900*/ 	.word	0x00000000
        /*0904*/ 	.short	0x010a
        /*0906*/ 	.byte	0x3f
	.zero		1


	//   ....[90]....
        /*0908*/ 	.word	0x00013980
        /*090c*/ 	.word	0x00000009
        /*0910*/ 	.word	0x00000000
        /*0914*/ 	.short	0x010a
        /*0916*/ 	.byte	0x3f
	.zero		1


	//   ....[91]....
        /*0918*/ 	.word	0x000139d0
        /*091c*/ 	.word	0x00000013
        /*0920*/ 	.word	0x00019c60
        /*0924*/ 	.short	0x010a
        /*0926*/ 	.byte	0x3f
	.zero		1


	//   ....[92]....
        /*0928*/ 	.word	0x00013a20
        /*092c*/ 	.word	0x00000007
        /*0930*/ 	.word	0x00019c60
        /*0934*/ 	.short	0x010a
        /*0936*/ 	.byte	0x3f
	.zero		1


	//   ....[93]....
        /*0938*/ 	.word	0x00013a70
        /*093c*/ 	.word	0x00000013
        /*0940*/ 	.word	0x00019c80
        /*0944*/ 	.short	0x010a
        /*0946*/ 	.byte	0x3f
	.zero		1


	//----- nvinfo : EIATTR_NUM_MBARRIERS
	.align		4
.L_177:
        /*0948*/ 	.byte	0x03, 0x38
        /*094a*/ 	.short	0x0016


	//----- nvinfo : EIATTR_EXIT_INSTR_OFFSETS
	.align		4
        /*094c*/ 	.byte	0x04, 0x1c
        /*094e*/ 	.short	(.L_179 - .L_178)


	//   ....[0]....
.L_178:
        /*0950*/ 	.word	0x00000a00


	//   ....[1]....
        /*0954*/ 	.word	0x0000ebe0


	//   ....[2]....
        /*0958*/ 	.word	0x00012cb0


	//----- nvinfo : EIATTR_MAX_THREADS
	.align		4
.L_179:
        /*095c*/ 	.byte	0x04, 0x05
        /*095e*/ 	.short	(.L_181 - .L_180)
.L_180:
        /*0960*/ 	.word	0x00000200
        /*0964*/ 	.word	0x00000001
        /*0968*/ 	.word	0x00000001


	//----- nvinfo : EIATTR_CRS_STACK_SIZE
	.align		4
.L_181:
        /*096c*/ 	.byte	0x04, 0x1e
        /*096e*/ 	.short	(.L_183 - .L_182)
.L_182:
        /*0970*/ 	.word	0x00000000


	//----- nvinfo : EIATTR_CBANK_PARAM_SIZE
	.align		4
.L_183:
        /*0974*/ 	.byte	0x03, 0x19
        /*0976*/ 	.short	0x0af0


	//----- nvinfo : EIATTR_PARAM_CBANK
	.align		4
        /*0978*/ 	.byte	0x04, 0x0a
        /*097a*/ 	.short	(.L_185 - .L_184)
	.align		4
.L_184:
        /*097c*/ 	.word	index@(.nv.constant0._ZN7cutlass13device_kernelIN5flash11enable_sm90INS1_16FlashAttnFwdSm90INS1_25CollectiveMainloopFwdSm90ILi2EN4cute5tupleIJNS5_1CILi1EEES8_S8_EEENS6_IJNS7_ILi192EEENS7_ILi128EEENS7_ILi96EEEEEELi96ENS_12float_e4m3_tEfNS_4arch4Sm90ELb0ELb1ELb0ELb0ELb0ELb0ELb0ELb1ELb1ELb1ELb0ELb0EEENS1_21CollectiveEpilogueFwdINS6_IJSA_SC_SB_EEES9_NS_10bfloat16_tESG_Li384ELb0ELb1ELb0ELb1EEENS1_30DynamicPersistentTileSchedulerILi384ELi128ELb0ELb1ELb1EEEEEEEEEvNT_6ParamsE)
        /*0980*/ 	.short	0x0210
        /*0982*/ 	.short	0x0af0


	//----- nvinfo : EIATTR_SW_WAR
	.align		4
.L_185:
        /*0984*/ 	.byte	0x04, 0x36
        /*0986*/ 	.short	(.L_187 - .L_186)
.L_186:
        /*0988*/ 	.word	0x00000008
.L_187:


//--------------------- .nv.info._ZN7cutlass13device_kernelIN5flash11enable_sm90INS1_16FlashAttnFwdSm90INS1_25CollectiveMainloopFwdSm90ILi2EN4cute5tupleIJNS5_1CILi1EEES8_S8_EEENS6_IJNS7_ILi192EEENS7_ILi128EEENS7_ILi96EEEEEELi96ENS_12float_e4m3_tEfNS_4arch4Sm90ELb0ELb1ELb0ELb1ELb0ELb0ELb0ELb1ELb1ELb1ELb0ELb0EEENS1_21CollectiveEpilogueFwdINS6_IJSA_SC_SB_EEES9_NS_10bfloat16_tESG_Li384ELb1ELb1ELb0ELb1EEENS1_36VarlenDynamicPersistentTileSchedulerILi192ELi128ELi384ELi128ELb0ELb1ELb1ELb1ELb0ELb1EEEEEEEEEvNT_6ParamsE --------------------------
	.section	.nv.info._ZN7cutlass13device_kernelIN5flash11enable_sm90INS1_16FlashAttnFwdSm90INS1_25CollectiveMainloopFwdSm90ILi2EN4cute5tupleIJNS5_1CILi1EEES8_S8_EEENS6_IJNS7_ILi192EEENS7_ILi128EEENS7_ILi96EEEEEELi96ENS_12float_e4m3_tEfNS_4arch4Sm90ELb0ELb1ELb0ELb1ELb0ELb0ELb0ELb1ELb1ELb1ELb0ELb0EEENS1_21CollectiveEpilogueFwdINS6_IJSA_SC_SB_EEES9_NS_10bfloat16_tESG_Li384ELb1ELb1ELb0ELb1EEENS1_36VarlenDynamicPersistentTileSchedulerILi192ELi128ELi384ELi128ELb0ELb1ELb1ELb1ELb0ELb1EEEEEEEEEvNT_6ParamsE,"",@"SHT_CUDA_INFO"
	.sectionflags	@""
	.align	4


	//----- nvinfo : EIATTR_CUDA_API_VERSION
	.align		4
        /*0000*/ 	.byte	0x04, 0x37
        /*0002*/ 	.short	(.L_189 - .L_188)
.L_188:
        /*0004*/ 	.word	0x00000082


	//----- nvinfo : EIATTR_KPARAM_INFO
	.align		4
.L_189:
        /*0008*/ 	.byte	0x04, 0x17
        /*000a*/ 	.short	(.L_191 - .L_190)
.L_190:
        /*000c*/ 	.word	0x00000000
        /*0010*/ 	.short	0x0000
        /*0012*/ 	.short	0x0070
        /*0014*/ 	.byte	0x00, 0xf0, 0x01, 0x2a


	//----- nvinfo : EIATTR_SPARSE_MMA_MASK
	.align		4
.L_191:
        /*0018*/ 	.byte	0x03, 0x50
        /*001a*/ 	.short	0x0000


	//----- nvinfo : EIATTR_MAXREG_COUNT
	.align		4
        /*001c*/ 	.byte	0x03, 0x1b
        /*001e*/ 	.short	0x0080


	//----- nvinfo : EIATTR_NUM_BARRIERS
	.align		4
        /*0020*/ 	.byte	0x02, 0x4c
        /*0022*/ 	.byte	0x09
	.zero		1


	//----- nvinfo : EIATTR_EXTERNS
	.align		4
        /*0024*/ 	.byte	0x04, 0x0f
        /*0026*/ 	.short	(.L_193 - .L_192)


	//   ....[0]....
	.align		4
.L_192:
        /*0028*/ 	.word	index@(__assertfail)


	//----- nvinfo : EIATTR_ANNOTATIONS
	.align		4
.L_193:
        /*002c*/ 	.byte	0x04, 0x55
        /*002e*/ 	.short	(.L_195 - .L_194)


	//   ....[0]....
.L_194:
        /*0030*/ 	.word	0x00000001
        /*0034*/ 	.byte	0xd0, 0xfd, 0x00, 0x00, 0x01, 0x00, 0x00, 0x00, 0xd0, 0x00, 0x01, 0x00, 0x01, 0x00, 0x00, 0x00
        /*0044*/ 	.byte	0x00, 0x01, 0x01, 0x00, 0x01, 0x00, 0x00, 0x00, 0x10, 0x01, 0x01, 0x00, 0x01, 0x00, 0x00, 0x00
        /*0054*/ 	.byte	0x20, 0x20, 0x01, 0x00, 0x01, 0x00, 0x00, 0x00, 0x70, 0x24, 0x01, 0x00, 0x01, 0x00, 0x00, 0x00
        /*0064*/ 	.byte	0x90, 0x24, 0x01, 0x00, 0x01, 0x00, 0x00, 0x00, 0x50, 0x31, 0x01, 0x00, 0x01, 0x00, 0x00, 0x00
        /*0074*/ 	.byte	0x90, 0x37, 0x01, 0x00, 0x01, 0x00, 0x00, 0x00, 0x70, 0x47, 0x01, 0x00


	//----- nvinfo : EIATTR_MERCURY_ISA_VERSION
	.align		4
.L_195:
        /*0080*/ 	.byte	0x03, 0x5f
        /*0082*/ 	.short	0x0101


	//----- nvinfo : EIATTR_UNUSED_LOAD_BYTE_OFFSET
	.align		4
        /*0084*/ 	.byte	0x04, 0x44
        /*0086*/ 	.short	(.L_197 - .L_196)


	//   ....[0]....
.L_196:
        /*0088*/ 	.word	0x00000a00
        /*008c*/ 	.word	0x0000fff0


	//   ....[1]....
        /*0090*/ 	.word	0x0000d0b0
        /*0094*/ 	.word	0x0000fff0


	//----- nvinfo : EIATTR_INT_WARP_WIDE_INSTR_OFFSETS
	.align		4
.L_197:
        /*0098*/ 	.byte	0x04, 0x31
        /*009a*/ 	.short	(.L_199 - .L_198)


	//   ....[0]....
.L_198:
        /*009c*/ 	.word	0x00000130


	//   ....[1]....
        /*00a0*/ 	.word	0x00000170


	//   ....[2]....
        /*00a4*/ 	.word	0x000001e0


	//   ....[3]....
        /*00a8*/ 	.word	0x00010ba0


	//   ....[4]....
        /*00ac*/ 	.word	0x00010c30


	//   ....[5]....
        /*00b0*/ 	.word	0x000135b0


	//   ....[6]....
        /*00b4*/ 	.word	0x00013640


	//----- nvinfo : EIATTR_COOP_GROUP_MASK_REGIDS
	.align		4
.L_199:
        /*00b8*/ 	.byte	0x04, 0x29
        /*00ba*/ 	.short	(.L_201 - .L_200)


	//   ....[0]....
.L_200:
        /*00bc*/ 	.word	0xffffffff


	//   ....[1]....
        /*00c0*/ 	.word	0xffffffff


	//   ....[2]....
        /*00c4*/ 	.word	0xffffffff


	//   ....[3]....
        /*00c8*/ 	.word	0xffffffff


	//   ....[4]....
        /*00cc*/ 	.word	0xffffffff


	//   ....[5]....
        /*00d0*/ 	.word	0xffffffff


	//   ....[6]....
        /*00d4*/ 	.word	0xffffffff


	//   ....[7]....
        /*00d8*/ 	.word	0xffffffff


	//   ....[8]....
        /*00dc*/ 	.word	0xffffffff


	//   ....[9]....
        /*00e0*/ 	.word	0xffffffff


	//   ....[10]....
        /*00e4*/ 	.word	0xffffffff


	//   ....[11]....
        /*00e8*/ 	.word	0xffffffff


	//   ....[12]....
        /*00ec*/ 	.word	0xffffffff


	//   ....[13]....
        /*00f0*/ 	.word	0xffffffff


	//   ....[14]....
        /*00f4*/ 	.word	0xffffffff


	//   ....[15]....
        /*00f8*/ 	.word	0xffffffff


	//   ....[16]....
        /*00fc*/ 	.word	0xffffffff


	//   ....[17]....
        /*0100*/ 	.word	0xffffffff


	//   ....[18]....
        /*0104*/ 	.word	0xffffffff


	//   ....[19]....
        /*0108*/ 	.word	0xffffffff


	//   ....[20]....
        /*010c*/ 	.word	0xffffffff


	//   ....[21]....
        /*0110*/ 	.word	0xffffffff


	//   ....[22]....
        /*0114*/ 	.word	0xffffffff


	//   ....[23]....
        /*0118*/ 	.word	0xffffffff


	//   ....[24]....
        /*011c*/ 	.word	0xffffffff


	//   ....[25]....
        /*0120*/ 	.word	0xffffffff


	//   ....[26]....
        /*0124*/ 	.word	0xffffffff


	//   ....[27]....
        /*0128*/ 	.word	0xffffffff


	//   ....[28]....
        /*012c*/ 	.word	0xffffffff


	//   ....[29]....
        /*0130*/ 	.word	0xffffffff


	//   ....[30]....
        /*0134*/ 	.word	0xffffffff


	//   ....[31]....
        /*0138*/ 	.word	0xffffffff


	//   ....[32]....
        /*013c*/ 	.word	0xffffffff


	//   ....[33]....
        /*0140*/ 	.word	0xffffffff


	//   ....[34]....
        /*0144*/ 	.word	0xffffffff


	//   ....[35]....
        /*0148*/ 	.word	0xffffffff


	//   ....[36]....
        /*014c*/ 	.word	0xffffffff


	//   ....[37]....
        /*0150*/ 	.word	0xffffffff


	//   ....[38]....
        /*0154*/ 	.word	0xffffffff


	//   ....[39]....
        /*0158*/ 	.word	0xffffffff


	//   ....[40]....
        /*015c*/ 	.word	0xffffffff


	//   ....[41]....
        /*0160*/ 	.word	0xffffffff


	//   ....[42]....
        /*0164*/ 	.word	0xffffffff


	//   ....[43]....
        /*0168*/ 	.word	0xffffffff


	//   ....[44]....
        /*016c*/ 	.word	0xffffffff


	//   ....[45]....
        /*0170*/ 	.word	0xffffffff


	//   ....[46]....
        /*0174*/ 	.word	0xffffffff


	//   ....[47]....
        /*0178*/ 	.word	0xffffffff


	//   ....[48]....
        /*017c*/ 	.word	0xffffffff


	//   ....[49]....
        /*0180*/ 	.word	0xffffffff


	//   ....[50]....
        /*0184*/ 	.word	0xffffffff


	//   ....[51]....
        /*0188*/ 	.word	0xffffffff


	//   ....[52]....
        /*018c*/ 	.word	0xffffffff


	//   ....[53]....
        /*0190*/ 	.word	0xffffffff


	//   ....[54]....
        /*0194*/ 	.word	0xffffffff


	//   ....[55]....
        /*0198*/ 	.word	0xffffffff


	//   ....[56]....
        /*019c*/ 	.word	0xffffffff


	//   ....[57]....
        /*01a0*/ 	.word	0xffffffff


	//   ....[58]....
        /*01a4*/ 	.word	0xffffffff


	//   ....[59]....
        /*01a8*/ 	.word	0xffffffff


	//   ....[60]....
        /*01ac*/ 	.word	0xffffffff


	//   ....[61]....
        /*01b0*/ 	.word	0xffffffff


	//   ....[62]....
        /*01b4*/ 	.word	0xffffffff


	//   ....[63]....
        /*01b8*/ 	.word	0xffffffff


	//   ....[64]....
        /*01bc*/ 	.word	0xffffffff


	//   ....[65]....
        /*01c0*/ 	.word	0xffffffff


	//   ....[66]....
        /*01c4*/ 	.word	0xffffffff


	//   ....[67]....
        /*01c8*/ 	.word	0xffffffff


	//   ....[68]....
        /*01cc*/ 	.word	0xffffffff


	//   ....[69]....
        /*01d0*/ 	.word	0xffffffff


	//   ....[70]....
        /*01d4*/ 	.word	0xffffffff


	//   ....[71]....
        /*01d8*/ 	.word	0xffffffff


	//   ....[72]....
        /*01dc*/ 	.word	0xffffffff


	//   ....[73]....
        /*01e0*/ 	.word	0xffffffff


	//   ....[74]....
        /*01e4*/ 	.word	0xffffffff


	//   ....[75]....
        /*01e8*/ 	.word	0xffffffff


	//   ....[76]....
        /*01ec*/ 	.word	0xffffffff


	//   ....[77]....
        /*01f0*/ 	.word	0xffffffff


	//   ....[78]....
        /*01f4*/ 	.word	0xffffffff


	//   ....[79]....
        /*01f8*/ 	.word	0xffffffff


	//   ....[80]....
        /*01fc*/ 	.word	0xffffffff


	//   ....[81]....
        /*0200*/ 	.word	0xffffffff


	//   ....[82]....
        /*0204*/ 	.word	0xffffffff


	//   ....[83]....
        /*0208*/ 	.word	0xffffffff


	//   ....[84]....
        /*020c*/ 	.word	0xffffffff


	//   ....[85]....
        /*0210*/ 	.word	0xffffffff


	//   ....[86]....
        /*0214*/ 	.word	0xffffffff


	//   ....[87]....
        /*0218*/ 	.word	0xffffffff


	//   ....[88]....
        /*021c*/ 	.word	0xffffffff


	//   ....[89]....
        /*0220*/ 	.word	0xffffffff


	//   ....[90]....
        /*0224*/ 	.word	0xffffffff


	//   ....[91]....
        /*0228*/ 	.word	0xffffffff


	//   ....[92]....
        /*022c*/ 	.word	0xffffffff


	//   ....[93]....
        /*0230*/ 	.word	0xffffffff


	//   ....[94]....
        /*0234*/ 	.word	0xffffffff


	//   ....[95]....
        /*0238*/ 	.word	0xffffffff


	//   ....[96]....
        /*023c*/ 	.word	0xffffffff


	//   ....[97]....
        /*0240*/ 	.word	0xffffffff


	//   ....[98]....
        /*0244*/ 	.word	0xffffffff


	//   ....[99]....
        /*0248*/ 	.word	0xffffffff


	//   ....[100]....
        /*024c*/ 	.word	0xffffffff


	//   ....[101]....
        /*0250*/ 	.word	0xffffffff


	//   ....[102]....
        /*0254*/ 	.word	0xffffffff


	//   ....[103]....
        /*0258*/ 	.word	0xffffffff


	//   ....[104]....
        /*025c*/ 	.word	0xffffffff


	//   ....[105]....
        /*0260*/ 	.word	0xffffffff


	//   ....[106]....
        /*0264*/ 	.word	0xffffffff


	//   ....[107]....
        /*0268*/ 	.word	0xffffffff


	//   ....[108]....
        /*026c*/ 	.word	0xffffffff


	//   ....[109]....
        /*0270*/ 	.word	0xffffffff


	//   ....[110]....
        /*0274*/ 	.word	0xffffffff


	//   ....[111]....
        /*0278*/ 	.word	0x0500000f


	//   ....[112]....
        /*027c*/ 	.word	0x0500000f


	//   ....[113]....
        /*0280*/ 	.word	0x0500000f


	//   ....[114]....
        /*0284*/ 	.word	0x0500000f


	//   ....[115]....
        /*0288*/ 	.word	0x0500000f


	//   ....[116]....
        /*028c*/ 	.word	0x0500000f


	//   ....[117]....
        /*0290*/ 	.word	0x0500000f


	//   ....[118]....
        /*0294*/ 	.word	0x0500000f


	//----- nvinfo : EIATTR_COOP_GROUP_INSTR_OFFSETS
	.align		4
.L_201:
        /*0298*/ 	.byte	0x04, 0x28
        /*029a*/ 	.short	(.L_203 - .L_202)


	//   ....[0]....
.L_202:
        /*029c*/ 	.word	0x00000060


	//   ....[1]....
        /*02a0*/ 	.word	0x00000140


	//   ....[2]....
        /*02a4*/ 	.word	0x00000190


	//   ....[3]....
        /*02a8*/ 	.word	0x000003c0


	//   ....[4]....
        /*02ac*/ 	.word	0x00000520


	//   ....[5]....
        /*02b0*/ 	.word	0x00000640


	//   ....[6]....
        /*02b4*/ 	.word	0x000007a0


	//   ....[7]....
        /*02b8*/ 	.word	0x00001b80


	//   ....[8]....
        /*02bc*/ 	.word	0x00002140


	//   ....[9]....
        /*02c0*/ 	.word	0x00002410


	//   ....[10]....
        /*02c4*/ 	.word	0x000036c0


	//   ....[11]....
        /*02c8*/ 	.word	0x000037d0


	//   ....[12]....
        /*02cc*/ 	.word	0x00004120


	//   ....[13]....
        /*02d0*/ 	.word	0x00004180


	//   ....[14]....
        /*02d4*/ 	.word	0x000054c0


	//   ....[15]....
        /*02d8*/ 	.word	0x000056f0


	//   ....[16]....
        /*02dc*/ 	.word	0x000062d0


	//   ....[17]....
        /*02e0*/ 	.word	0x000063d0


	//   ....[18]....
        /*02e4*/ 	.word	0x00006c20


	//   ....[19]....
        /*02e8*/ 	.word	0x00006cb0


	//   ....[20]....
        /*02ec*/ 	.word	0x00008670


	//   ....[21]....
        /*02f0*/ 	.word	0x00008680


	//   ....[22]....
        /*02f4*/ 	.word	0x000086e0


	//   ....[23]....
        /*02f8*/ 	.word	0x000086f0


	//   ....[24]....
        /*02fc*/ 	.word	0x00009fb0


	//   ....[25]....
        /*0300*/ 	.word	0x0000a1f0


	//   ....[26]....
        /*0304*/ 	.word	0x0000adc0


	//   ....[27]....
        /*0308*/ 	.word	0x0000aec0


	//   ....[28]....
        /*030c*/ 	.word	0x0000b710


	//   ....[29]....
        /*0310*/ 	.word	0x0000b790


	//   ....[30]....
        /*0314*/ 	.word	0x0000ca10


	//   ....[31]....
        /*0318*/ 	.word	0x0000ca30


	//   ....[32]....
        /*031c*/ 	.word	0x0000caa0


	//   ....[33]....
        /*0320*/ 	.word	0x0000cab0


	//   ....[34]....
        /*0324*/ 	.word	0x0000d760


	//   ....[35]....
        /*0328*/ 	.word	0x0000d770


	//   ....[36]....
        /*032c*/ 	.word	0x0000d780


	//   ....[37]....
        /*0330*/ 	.word	0x0000d790


	//   ....[38]....
        /*0334*/ 	.word	0x0000d7a0


	//   ....[39]....
        /*0338*/ 	.word	0x0000d7b0


	//   ....[40]....
        /*033c*/ 	.word	0x0000d7c0


	//   ....[41]....
        /*0340*/ 	.word	0x0000d7d0


	//   ....[42]....
        /*0344*/ 	.word	0x0000d7e0


	//   ....[43]....
        /*0348*/ 	.word	0x0000d7f0


	//   ....[44]....
        /*034c*/ 	.word	0x0000d800


	//   ....[45]....
        /*0350*/ 	.word	0x0000d830


	//   ....[46]....
        /*0354*/ 	.word	0x0000d850


	//   ....[47]....
        /*0358*/ 	.word	0x0000d880


	//   ....[48]....
        /*035c*/ 	.word	0x0000d8c0


	//   ....[49]....
        /*0360*/ 	.word	0x0000d900


	//   ....[50]....
        /*0364*/ 	.word	0x0000d940


	//   ....[51]....
        /*0368*/ 	.word	0x0000d970


	//   ....[52]....
        /*036c*/ 	.word	0x0000d9a0


	//   ....[53]....
        /*0370*/ 	.word	0x0000d9d0


	//   ....[54]....
        /*0374*/ 	.word	0x0000da00


	//   ....[55]....
        /*0378*/ 	.word	0x0000da10


	//   ....[56]....
        /*037c*/ 	.word	0x0000da20


	//   ....[57]....
        /*0380*/ 	.word	0x0000da50


	//   ....[58]....
        /*0384*/ 	.word	0x0000dfa0


	//   ....[59]....
        /*0388*/ 	.word	0x0000dfe0


	//   ....[60]....
        /*038c*/ 	.word	0x0000e010


	//   ....[61]....
        /*0390*/ 	.word	0x0000e050


	//   ....[62]....
        /*0394*/ 	.word	0x0000e4f0


	//   ....[63]....
        /*0398*/ 	.word	0x0000e520


	//   ....[64]....
        /*039c*/ 	.word	0x0000e640


	//   ....[65]....
        /*03a0*/ 	.word	0x0000e660


	//   ....[66]....
        /*03a4*/ 	.word	0x0000ef70


	//   ....[67]....
        /*03a8*/ 	.word	0x0000ef80


	//   ....[68]....
        /*03ac*/ 	.word	0x0000f080


	//   ....[69]....
        /*03b0*/ 	.word	0x0000f0a0


	//   ....[70]....
        /*03b4*/ 	.word	0x0000f230


	//   ....[71]....
        /*03b8*/ 	.word	0x0000f400


	//   ....[72]....
        /*03bc*/ 	.word	0x0000f430


	//   ....[73]....
        /*03c0*/ 	.word	0x0000f460


	//   ....[74]....
        /*03c4*/ 	.word	0x0000f490


	//   ....[75]....
        /*03c8*/ 	.word	0x0000f4c0


	//   ....[76]....
        /*03cc*/ 	.word	0x0000f500


	//   ....[77]....
        /*03d0*/ 	.word	0x0000f680


	//   ....[78]....
        /*03d4*/ 	.word	0x0000f6b0


	//   ....[79]....
        /*03d8*/ 	.word	0x0000f6e0


	//   ....[80]....
        /*03dc*/ 	.word	0x0000f710


	//   ....[81]....
        /*03e0*/ 	.word	0x0000f740


	//   ....[82]....
        /*03e4*/ 	.word	0x0000f780


	//   ....[83]....
        /*03e8*/ 	.word	0x0000f810


	//   ....[84]....
        /*03ec*/ 	.word	0x0000f8a0


	//   ....[85]....
        /*03f0*/ 	.word	0x0000f950


	//   ....[86]....
        /*03f4*/ 	.word	0x00011300


	//   ....[87]....
        /*03f8*/ 	.word	0x00012180


	//   ....[88]....
        /*03fc*/ 	.word	0x000121b0


	//   ....[89]....
        /*0400*/ 	.word	0x000121e0


	//   ....[90]....
        /*0404*/ 	.word	0x000121f0


	//   ....[91]....
        /*0408*/ 	.word	0x00012200


	//   ....[92]....
        /*040c*/ 	.word	0x000122e0


	//   ....[93]....
        /*0410*/ 	.word	0x00013d40


	//   ....[94]....
        /*0414*/ 	.word	0x00013d70


	//   ....[95]....
        /*0418*/ 	.word	0x00013da0


	//   ....[96]....
        /*041c*/ 	.word	0x00013dd0


	//   ....[97]....
        /*0420*/ 	.word	0x00013de0


	//   ....[98]....
        /*0424*/ 	.word	0x00013e00


	//   ....[99]....
        /*0428*/ 	.word	0x00013e20


	//   ....[100]....
        /*042c*/ 	.word	0x00013e60


	//   ....[101]....
        /*0430*/ 	.word	0x00013fa0


	//   ....[102]....
        /*0434*/ 	.word	0x00013fd0


	//   ....[103]....
        /*0438*/ 	.word	0x00014010


	//   ....[104]....
        /*043c*/ 	.word	0x00014040


	//   ....[105]....
        /*0440*/ 	.word	0x00014070


	//   ....[106]....
        /*0444*/ 	.word	0x000140a0


	//   ....[107]....
        /*0448*/ 	.word	0x00014140


	//   ....[108]....
        /*044c*/ 	.word	0x000141e0


	//   ....[109]....
        /*0450*/ 	.word	0x00014280


	//   ....[110]....
        /*0454*/ 	.word	0x00014890


	//   ....[111]....
        /*0458*/ 	.word	0x00014f20


	//   ....[112]....
        /*045c*/ 	.word	0x000150e0


	//   ....[113]....
        /*0460*/ 	.word	0x00015140


	//   ....[114]....
        /*0464*/ 	.word	0x000151a0


	//   ....[115]....
        /*0468*/ 	.word	0x00015240


	//   ....[116]....
        /*046c*/ 	.word	0x00015330


	//   ....[117]....
        /*0470*/ 	.word	0x00015400


	//   ....[118]....
        /*0474*/ 	.word	0x00015740


	//----- nvinfo : EIATTR_REG_RECONFIG
	.align		4
.L_203:
        /*0478*/ 	.byte	0x01, 0x54
	.zero		2


	//----- nvinfo : EIATTR_SYSCALL_OFFSETS
	.align		4
        /*047c*/ 	.byte	0x04, 0x46
        /*047e*/ 	.short	(.L_205 - .L_204)


	//   ....[0]....
.L_204:
        /*0480*/ 	.word	0x00001d60


	//   ....[1]....
        /*0484*/ 	.word	0x00010d90


	//   ....[2]....
        /*0488*/ 	.word	0x00010f00


	//   ....[3]....
        /*048c*/ 	.word	0x00011050


	//   ....[4]....
        /*0490*/ 	.word	0x00011190


	//   ....[5]....
        /*0494*/ 	.word	0x00011c60


	//----- nvinfo : EIATTR_MBARRIER_INSTR_OFFSETS
	.align		4
.L_205:
        /*0498*/ 	.byte	0x04, 0x39
        /*049a*/ 	.short	(.L_207 - .L_206)


	//   ....[0]....
.L_206:
        /*049c*/ 	.word	0x00000270
        /*04a0*/ 	.word	0x000000ff
        /*04a4*/ 	.word	0x00019c00
        /*04a8*/ 	.short	0x0100
        /*04aa*/ 	.byte	0x08
	.zero		1


	//   ....[1]....
        /*04ac*/ 	.word	0x00000280
        /*04b0*/ 	.word	0x000000ff
        /*04b4*/ 	.word	0x00019c20
        /*04b8*/ 	.short	0x0100
        /*04ba*/ 	.byte	0x08
	.zero		1


	//   ....[2]....
        /*04bc*/ 	.word	0x00000370
        /*04c0*/ 	.word	0x000000ff
        /*04c4*/ 	.word	0x00019c30
        /*04c8*/ 	.short	0x0100
        /*04ca*/ 	.byte	0x08
	.zero		1


	//   ....[3]....
        /*04cc*/ 	.word	0x00000380
        /*04d0*/ 	.word	0x000000ff
        /*04d4*/ 	.word	0x00019c40
        /*04d8*/ 	.short	0x0100
        /*04da*/ 	.byte	0x08
	.zero		1


	//   ....[4]....
        /*04dc*/ 	.word	0x00000390
        /*04e0*/ 	.word	0x000000ff
        /*04e4*/ 	.word	0x00019c38
        /*04e8*/ 	.short	0x0100
        /*04ea*/ 	.byte	0x08
	.zero		1


	//   ....[5]....
        /*04ec*/ 	.word	0x000003a0
        /*04f0*/ 	.word	0x000000ff
        /*04f4*/ 	.word	0x00019c48
        /*04f8*/ 	.short	0x0100
        /*04fa*/ 	.byte	0x08
	.zero		1


	//   ....[6]....
        /*04fc*/ 	.word	0x000004d0
        /*0500*/ 	.word	0x000000ff
        /*0504*/ 	.word	0x00019c50
        /*0508*/ 	.short	0x0100
        /*050a*/ 	.byte	0x08
	.zero		1


	//   ....[7]....
        /*050c*/ 	.word	0x000004e0
        /*0510*/ 	.word	0x000000ff
        /*0514*/ 	.word	0x00019c60
        /*0518*/ 	.short	0x0100
        /*051a*/ 	.byte	0x08
	.zero		1


	//   ....[8]....
        /*051c*/ 	.word	0x000004f0
        /*0520*/ 	.word	0x000000ff
        /*0524*/ 	.word	0x00019c58
        /*0528*/ 	.short	0x0100
        /*052a*/ 	.byte	0x08
	.zero		1


	//   ....[9]....
        /*052c*/ 	.word	0x00000500
        /*0530*/ 	.word	0x000000ff
        /*0534*/ 	.word	0x00019c68
        /*0538*/ 	.short	0x0100
        /*053a*/ 	.byte	0x08
	.zero		1


	//   ....[10]....
        /*053c*/ 	.word	0x000005f0
        /*0540*/ 	.word	0x000000ff
        /*0544*/ 	.word	0x00019c70
        /*0548*/ 	.short	0x0100
        /*054a*/ 	.byte	0x06
	.zero		1


	//   ....[11]....
        /*054c*/ 	.word	0x00000600
        /*0550*/ 	.word	0x000000ff
        /*0554*/ 	.word	0x00019c80
        /*0558*/ 	.short	0x0100
        /*055a*/ 	.byte	0x06
	.zero		1


	//   ....[12]....
        /*055c*/ 	.word	0x00000610
        /*0560*/ 	.word	0x000000ff
        /*0564*/ 	.word	0x00019c78
        /*0568*/ 	.short	0x0100
        /*056a*/ 	.byte	0x06
	.zero		1


	//   ....[13]....
        /*056c*/ 	.word	0x00000620
        /*0570*/ 	.word	0x000000ff
        /*0574*/ 	.word	0x00019c88
        /*0578*/ 	.short	0x0100
        /*057a*/ 	.byte	0x06
	.zero		1


	//   ....[14]....
        /*057c*/ 	.word	0x00000750
        /*0580*/ 	.word	0x000000ff
        /*0584*/ 	.word	0x00019c90
        /*0588*/ 	.short	0x0100
        /*058a*/ 	.byte	0x08
	.zero		1


	//   ....[15]....
        /*058c*/ 	.word	0x00000760
        /*0590*/ 	.word	0x000000ff
        /*0594*/ 	.word	0x00019ca0
        /*0598*/ 	.short	0x0100
        /*059a*/ 	.byte	0x08
	.zero		1


	//   ....[16]....
        /*059c*/ 	.word	0x00000770
        /*05a0*/ 	.word	0x000000ff
        /*05a4*/ 	.word	0x00019c98
        /*05a8*/ 	.short	0x0100
        /*05aa*/ 	.byte	0x08
	.zero		1


	//   ....[17]....
        /*05ac*/ 	.word	0x00000780
        /*05b0*/ 	.word	0x000000ff
        /*05b4*/ 	.word	0x00019ca8
        /*05b8*/ 	.short	0x0100
        /*05ba*/ 	.byte	0x08
	.zero		1


	//   ....[18]....
        /*05bc*/ 	.word	0x000008b0
        /*05c0*/ 	.word	0x000000ff
        /*05c4*/ 	.word	0x00019cb0
        /*05c8*/ 	.short	0x0100
        /*05ca*/ 	.byte	0x08
	.zero		1


	//   ....[19]....
        /*05cc*/ 	.word	0x000008c0
        /*05d0*/ 	.word	0x000000ff
        /*05d4*/ 	.word	0x00019cc0
        /*05d8*/ 	.short	0x0100
        /*05da*/ 	.byte	0x08
	.zero		1


	//   ....[20]....
        /*05dc*/ 	.word	0x000008d0
        /*05e0*/ 	.word	0x000000ff
        /*05e4*/ 	.word	0x00019cb8
        /*05e8*/ 	.short	0x0100
        /*05ea*/ 	.byte	0x08
	.zero		1


	//   ....[21]....
        /*05ec*/ 	.word	0x000008e0
        /*05f0*/ 	.word	0x000000ff
        /*05f4*/ 	.word	0x00019cc8
        /*05f8*/ 	.short	0x0100
        /*05fa*/ 	.byte	0x08
	.zero		1


	//   ....[22]....
        /*05fc*/ 	.word	0x00001de0
        /*0600*/ 	.word	0x000000ff
        /*0604*/ 	.word	0x00019c00
        /*0608*/ 	.short	0x010a
        /*060a*/ 	.byte	0x2e
	.zero		1


	//   ....[23]....
        /*060c*/ 	.word	0x00001e60
        /*0610*/ 	.word	0x00000005
        /*0614*/ 	.word	0x00019c30
        /*0618*/ 	.short	0x010a
        /*061a*/ 	.byte	0x3f
	.zero		1


	//   ....[24]....
        /*061c*/ 	.word	0x00001ec0
        /*0620*/ 	.word	0x00000005
        /*0624*/ 	.word	0x00019c30
        /*0628*/ 	.short	0x010a
        /*062a*/ 	.byte	0x3f
	.zero		1


	//   ....[25]....
        /*062c*/ 	.word	0x000021e0
        /*0630*/ 	.word	0x00000000
        /*0634*/ 	.word	0x00000000
        /*0638*/ 	.short	0x0101
        /*063a*/ 	.byte	0x3f
	.zero		1


	//   ....[26]....
        /*063c*/ 	.word	0x00005060
        /*0640*/ 	.word	0x000000ff
        /*0644*/ 	.word	0x00019c30
        /*0648*/ 	.short	0x010a
        /*064a*/ 	.byte	0x17
	.zero		1


	//   ....[27]....
        /*064c*/ 	.word	0x000050a0
        /*0650*/ 	.word	0x000000ff
        /*0654*/ 	.word	0x00019c30
        /*0658*/ 	.short	0x010a
        /*065a*/ 	.byte	0x17
	.zero		1


	//   ....[28]....
        /*065c*/ 	.word	0x00005200
        /*0660*/ 	.word	0x000000ff
        /*0664*/ 	.word	0x00019c50
        /*0668*/ 	.short	0x010a
        /*066a*/ 	.byte	0x0b
	.zero		1


	//   ....[29]....
        /*066c*/ 	.word	0x00005240
        /*0670*/ 	.word	0x000000ff
        /*0674*/ 	.word	0x00019c50
        /*0678*/ 	.short	0x010a
        /*067a*/ 	.byte	0x0b
	.zero		1


	//   ....[30]....
        /*067c*/ 	.word	0x000054f0
        /*0680*/ 	.word	0x00000006
        /*0684*/ 	.word	0x00000000
        /*0688*/ 	.short	0x0101
        /*068a*/ 	.byte	0x3f
	.zero		1


	//   ....[31]....
        /*068c*/ 	.word	0x00007730
        /*0690*/ 	.word	0x000000ff
        /*0694*/ 	.word	0x00000000
        /*0698*/ 	.short	0x0101
        /*069a*/ 	.byte	0x06
	.zero		1


	//   ....[32]....
        /*069c*/ 	.word	0x00007f90
        /*06a0*/ 	.word	0x000000ff
        /*06a4*/ 	.word	0x00019c30
        /*06a8*/ 	.short	0x010a
        /*06aa*/ 	.byte	0x14
	.zero		1


	//   ....[33]....
        /*06ac*/ 	.word	0x00007fd0
        /*06b0*/ 	.word	0x000000ff
        /*06b4*/ 	.word	0x00019c30
        /*06b8*/ 	.short	0x010a
        /*06ba*/ 	.byte	0x14
	.zero		1


	//   ....[34]....
        /*06bc*/ 	.word	0x00008130
        /*06c0*/ 	.word	0x000000ff
        /*06c4*/ 	.word	0x00019c50
        /*06c8*/ 	.short	0x010a
        /*06ca*/ 	.byte	0x0b
	.zero		1


	//   ....[35]....
        /*06cc*/ 	.word	0x00008170
        /*06d0*/ 	.word	0x000000ff
        /*06d4*/ 	.word	0x00019c50
        /*06d8*/ 	.short	0x010a
        /*06da*/ 	.byte	0x0b
	.zero		1


	//   ....[36]....
        /*06dc*/ 	.word	0x000092d0
        /*06e0*/ 	.word	0x00000004
        /*06e4*/ 	.word	0x00000000
        /*06e8*/ 	.short	0x0101
        /*06ea*/ 	.byte	0x3f
	.zero		1


	//   ....[37]....
        /*06ec*/ 	.word	0x00009580
        /*06f0*/ 	.word	0x000000ff
        /*06f4*/ 	.word	0x00000000
        /*06f8*/ 	.short	0x0101
        /*06fa*/ 	.byte	0x06
	.zero		1


	//   ....[38]....
        /*06fc*/ 	.word	0x00009b80
        /*0700*/ 	.word	0x000000ff
        /*0704*/ 	.word	0x00019c30
        /*0708*/ 	.short	0x010a
        /*070a*/ 	.byte	0x16
	.zero		1


	//   ....[39]....
        /*070c*/ 	.word	0x00009bc0
        /*0710*/ 	.word	0x000000ff
        /*0714*/ 	.word	0x00019c30
        /*0718*/ 	.short	0x010a
        /*071a*/ 	.byte	0x16
	.zero		1


	//   ....[40]....
        /*071c*/ 	.word	0x00009d20
        /*0720*/ 	.word	0x000000ff
        /*0724*/ 	.word	0x00019c50
        /*0728*/ 	.short	0x010a
        /*072a*/ 	.byte	0x0b
	.zero		1


	//   ....[41]....
        /*072c*/ 	.word	0x00009d60
        /*0730*/ 	.word	0x000000ff
        /*0734*/ 	.word	0x00019c50
        /*0738*/ 	.short	0x010a
        /*073a*/ 	.byte	0x0b
	.zero		1


	//   ....[42]....
        /*073c*/ 	.word	0x00009ff0
        /*0740*/ 	.word	0x00000002
        /*0744*/ 	.word	0x00000000
        /*0748*/ 	.short	0x0101
        /*074a*/ 	.byte	0x3f
	.zero		1


	//   ....[43]....
        /*074c*/ 	.word	0x0000c220
        /*0750*/ 	.word	0x000000ff
        /*0754*/ 	.word	0x00000000
        /*0758*/ 	.short	0x0101
        /*075a*/ 	.byte	0x06
	.zero		1


	//   ....[44]....
        /*075c*/ 	.word	0x0000c740
        /*0760*/ 	.word	0x000000ff
        /*0764*/ 	.word	0x00019c50
        /*0768*/ 	.short	0x010a
        /*076a*/ 	.byte	0x0e
	.zero		1


	//   ....[45]....
        /*076c*/ 	.word	0x0000c780
        /*0770*/ 	.word	0x000000ff
        /*0774*/ 	.word	0x00019c50
        /*0778*/ 	.short	0x010a
        /*077a*/ 	.byte	0x0e
	.zero		1


	//   ....[46]....
        /*077c*/ 	.word	0x0000cd90
        /*0780*/ 	.word	0x000000ff
        /*0784*/ 	.word	0x00000000
        /*0788*/ 	.short	0x0101
        /*078a*/ 	.byte	0x04
	.zero		1


	//   ....[47]....
        /*078c*/ 	.word	0x0000e510
        /*0790*/ 	.word	0x00000000
        /*0794*/ 	.word	0x00000000
        /*0798*/ 	.short	0x0101
        /*079a*/ 	.byte	0x3f
	.zero		1


	//   ....[48]....
        /*079c*/ 	.word	0x00011550
        /*07a0*/ 	.word	0x00000002
        /*07a4*/ 	.word	0x00019c80
        /*07a8*/ 	.short	0x010a
        /*07aa*/ 	.byte	0x3f
	.zero		1


	//   ....[49]....
        /*07ac*/ 	.word	0x000117b0
        /*07b0*/ 	.word	0x00000002
        /*07b4*/ 	.word	0x00019c40
        /*07b8*/ 	.short	0x010a
        /*07ba*/ 	.byte	0x3f
	.zero		1


	//   ....[50]....
        /*07bc*/ 	.word	0x000123f0
        /*07c0*/ 	.word	0x00000011
        /*07c4*/ 	.word	0x00019c00
        /*07c8*/ 	.short	0x0107
        /*07ca*/ 	.byte	0x3f
	.zero		1


	//   ....[51]....
        /*07cc*/ 	.word	0x000124f0
        /*07d0*/ 	.word	0x00000011
        /*07d4*/ 	.word	0x00019c00
        /*07d8*/ 	.short	0x0101
        /*07da*/ 	.byte	0x3f
	.zero		1


	//   ....[52]....
        /*07dc*/ 	.word	0x00012510
        /*07e0*/ 	.word	0x00000011
        /*07e4*/ 	.word	0x00019c20
        /*07e8*/ 	.short	0x010a
        /*07ea*/ 	.byte	0x3f
	.zero		1


	//   ....[53]....
        /*07ec*/ 	.word	0x000127f0
        /*07f0*/ 	.word	0x00000004
        /*07f4*/ 	.word	0x00019c80
        /*07f8*/ 	.short	0x010a
        /*07fa*/ 	.byte	0x3f
	.zero		1


	//   ....[54]....
        /*07fc*/ 	.word	0x00012c10
        /*0800*/ 	.word	0x00000004
        /*0804*/ 	.word	0x00019c40
        /*0808*/ 	.short	0x010a
        /*080a*/ 	.byte	0x3f
	.zero		1


	//   ....[55]....
        /*080c*/ 	.word	0x000130c0
        /*0810*/ 	.word	0x00000003
        /*0814*/ 	.word	0x00019c70
        /*0818*/ 	.short	0x010a
        /*081a*/ 	.byte	0x3f
	.zero		1


	//   ....[56]....
        /*081c*/ 	.word	0x00013130
        /*0820*/ 	.word	0x00000003
        /*0824*/ 	.word	0x00019c60
        /*0828*/ 	.short	0x010a
        /*082a*/ 	.byte	0x3f
	.zero		1


	//   ....[57]....
        /*082c*/ 	.word	0x00013490
        /*0830*/ 	.word	0x00000003
        /*0834*/ 	.word	0x00019c50
        /*0838*/ 	.short	0x0101
        /*083a*/ 	.byte	0x3f
	.zero		1


	//   ....[58]....
        /*083c*/ 	.word	0x00013510
        /*0840*/ 	.word	0x00000002
        /*0844*/ 	.word	0x00000000
        /*0848*/ 	.short	0x0101
        /*084a*/ 	.byte	0x3f
	.zero		1


	//   ....[59]....
        /*084c*/ 	.word	0x00013700
        /*0850*/ 	.word	0x00000003
        /*0854*/ 	.word	0x00019c70
        /*0858*/ 	.short	0x010a
        /*085a*/ 	.byte	0x3f
	.zero		1


	//   ....[60]....
        /*085c*/ 	.word	0x00013770
        /*0860*/ 	.word	0x00000003
        /*0864*/ 	.word	0x00019c60
        /*0868*/ 	.short	0x010a
        /*086a*/ 	.byte	0x3f
	.zero		1


	//   ....[61]....
        /*086c*/ 	.word	0x00013ad0
        /*0870*/ 	.word	0x00000003
        /*0874*/ 	.word	0x00019c50
        /*0878*/ 	.short	0x0101
        /*087a*/ 	.byte	0x3f
	.zero		1


	//   ....[62]....
        /*087c*/ 	.word	0x00013b20
        /*0880*/ 	.word	0x00000000
        /*0884*/ 	.word	0x00000000
        /*0888*/ 	.short	0x0101
        /*088a*/ 	.byte	0x3f
	.zero		1


	//   ....[63]....
        /*088c*/ 	.word	0x00014810
        /*0890*/ 	.word	0x00000009
        /*0894*/ 	.word	0x00019c20
        /*0898*/ 	.short	0x010a
        /*089a*/ 	.byte	0x3f
	.zero		1


	//   ....[64]....
        /*089c*/ 	.word	0x000149b0
        /*08a0*/ 	.word	0x00000007
        /*08a4*/ 	.word	0x00000000
        /*08a8*/ 	.short	0x010a
        /*08aa*/ 	.byte	0x3f
	.zero		1


	//   ....[65]....
        /*08ac*/ 	.word	0x00014a20
        /*08b0*/ 	.word	0x00000003
        /*08b4*/ 	.word	0x00000000
        /*08b8*/ 	.short	0x010a
        /*08ba*/ 	.byte	0x3f
	.zero		1


	//   ....[66]....
        /*08bc*/ 	.word	0x00014a70
        /*08c0*/ 	.word	0x00000003
        /*08c4*/ 	.word	0x00019c60
        /*08c8*/ 	.short	0x010a
        /*08ca*/ 	.byte	0x3f
	.zero		1


	//   ....[67]....
        /*08cc*/ 	.word	0x00014ac0
        /*08d0*/ 	.word	0x00000005
        /*08d4*/ 	.word	0x00019c60
        /*08d8*/ 	.short	0x010a
        /*08da*/ 	.byte	0x3f
	.zero		1


	//   ....[68]....
        /*08dc*/ 	.word	0x00014b00
        /*08e0*/ 	.word	0x00000003
        /*08e4*/ 	.word	0x00019c80
        /*08e8*/ 	.short	0x010a
        /*08ea*/ 	.byte	0x3f
	.zero		1


	//   ....[69]....
        /*08ec*/ 	.word	0x00014b20
        /*08f0*/ 	.word	0x00000005
        /*08f4*/ 	.word	0x00019c80
        /*08f8*/ 	.short	0x010a
        /*08fa*/ 	.byte	0x3f
	.zero		1


	//   ....[70]....
        /*08fc*/ 	.word	0x00014b90
        /*0900*/ 	.word	0x00000003
        /*0904*/ 	.word	0x00019c00
        /*0908*/ 	.short	0x010a
        /*090a*/ 	.byte	0x3f
	.zero		1


	//   ....[71]....
        /*090c*/ 	.word	0x00014be0
        /*0910*/ 	.word	0x00000005
        /*0914*/ 	.word	0x00019c30
        /*0918*/ 	.short	0x010a
        /*091a*/ 	.byte	0x3f
	.zero		1


	//   ....[72]....
        /*091c*/ 	.word	0x00014c40
        /*0920*/ 	.word	0x00000007
        /*0924*/ 	.word	0x00019c30
        /*0928*/ 	.short	0x010a
        /*092a*/ 	.byte	0x3f
	.zero		1


	//   ....[73]....
        /*092c*/ 	.word	0x00014ca0
        /*0930*/ 	.word	0x00000007
        /*0934*/ 	.word	0x00019c50
        /*0938*/ 	.short	0x010a
        /*093a*/ 	.byte	0x3f
	.zero		1


	//   ....[74]....
        /*093c*/ 	.word	0x00014d00
        /*0940*/ 	.word	0x0000000b
        /*0944*/ 	.word	0x00019c30
        /*0948*/ 	.short	0x010a
        /*094a*/ 	.byte	0x3f
	.zero		1


	//   ....[75]....
        /*094c*/ 	.word	0x00014d60
        /*0950*/ 	.word	0x0000000b
        /*0954*/ 	.word	0x00019c50
        /*0958*/ 	.short	0x010a
        /*095a*/ 	.byte	0x3f
	.zero		1


	//   ....[76]....
        /*095c*/ 	.word	0x00014dc0
        /*0960*/ 	.word	0x00000007
        /*0964*/ 	.word	0x00019c30
        /*0968*/ 	.short	0x010a
        /*096a*/ 	.byte	0x3f
	.zero		1


	//   ....[77]....
        /*096c*/ 	.word	0x00014e20
        /*0970*/ 	.word	0x00000007
        /*0974*/ 	.word	0x00019c50
        /*0978*/ 	.short	0x010a
        /*097a*/ 	.byte	0x3f
	.zero		1


	//   ....[78]....
        /*097c*/ 	.word	0x00014e80
        /*0980*/ 	.word	0x00000006
        /*0984*/ 	.word	0x00019c50
        /*0988*/ 	.short	0x010a
        /*098a*/ 	.byte	0x3f
	.zero		1


	//   ....[79]....
        /*098c*/ 	.word	0x00014fd0
        /*0990*/ 	.word	0x00000002
        /*0994*/ 	.word	0x00019c80
        /*0998*/ 	.short	0x010a
        /*099a*/ 	.byte	0x3f
	.zero		1


	//   ....[80]....
        /*099c*/ 	.word	0x00015020
        /*09a0*/ 	.word	0x00000002
        /*09a4*/ 	.word	0x00019c40
        /*09a8*/ 	.short	0x010a
        /*09aa*/ 	.byte	0x3f
	.zero		1


	//   ....[81]....
        /*09ac*/ 	.word	0x00015430
        /*09b0*/ 	.word	0x00000011
        /*09b4*/ 	.word	0x00019c20
        /*09b8*/ 	.short	0x010a
        /*09ba*/ 	.byte	0x3f
	.zero		1


	//   ....[82]....
        /*09bc*/ 	.word	0x00015480
        /*09c0*/ 	.word	0x00000004
        /*09c4*/ 	.word	0x00019c80
        /*09c8*/ 	.short	0x010a
        /*09ca*/ 	.byte	0x3f
	.zero		1


	//   ....[83]....
        /*09cc*/ 	.word	0x000154d0
        /*09d0*/ 	.word	0x00000004
        /*09d4*/ 	.word	0x00019c40
        /*09d8*/ 	.short	0x010a
        /*09da*/ 	.byte	0x3f
	.zero		1


	//   ....[84]....
        /*09dc*/ 	.word	0x00015520
        /*09e0*/ 	.word	0x00000003
        /*09e4*/ 	.word	0x00019c70
        /*09e8*/ 	.short	0x010a
        /*09ea*/ 	.byte	0x3f
	.zero		1


	//   ....[85]....
        /*09ec*/ 	.word	0x00015570
        /*09f0*/ 	.word	0x00000003
        /*09f4*/ 	.word	0x00019c60
        /*09f8*/ 	.short	0x010a
        /*09fa*/ 	.byte	0x3f
	.zero		1


	//   ....[86]....
        /*09fc*/ 	.word	0x000155c0
        /*0a00*/ 	.word	0x00000003
        /*0a04*/ 	.word	0x00019c70
        /*0a08*/ 	.short	0x010a
        /*0a0a*/ 	.byte	0x3f
	.zero		1


	//   ....[87]....
        /*0a0c*/ 	.word	0x00015610
        /*0a10*/ 	.word	0x00000003
        /*0a14*/ 	.word	0x00019c60
        /*0a18*/ 	.short	0x010a
        /*0a1a*/ 	.byte	0x3f
	.zero		1


	//   ....[88]....
        /*0a1c*/ 	.word	0x00015660
        /*0a20*/ 	.word	0x00000009
        /*0a24*/ 	.word	0x00019c20
        /*0a28*/ 	.short	0x010a
        /*0a2a*/ 	.byte	0x3f
	.zero		1


	//   ....[89]....
        /*0a2c*/ 	.word	0x00015800
        /*0a30*/ 	.word	0x00000007
        /*0a34*/ 	.word	0x00000000
        /*0a38*/ 	.short	0x010a
        /*0a3a*/ 	.byte	0x3f
	.zero		1


	//   ....[90]....
        /*0a3c*/ 	.word	0x00015850
        /*0a40*/ 	.word	0x00000003
        /*0a44*/ 	.word	0x00000000
        /*0a48*/ 	.short	0x010a
        /*0a4a*/ 	.byte	0x3f
	.zero		1


	//   ....[91]....
        /*0a4c*/ 	.word	0x000158a0
        /*0a50*/ 	.word	0x00000003
        /*0a54*/ 	.word	0x00019c60
        /*0a58*/ 	.short	0x010a
        /*0a5a*/ 	.byte	0x3f
	.zero		1


	//   ....[92]....
        /*0a5c*/ 	.word	0x000158f0
        /*0a60*/ 	.word	0x00000005
        /*0a64*/ 	.word	0x00019c60
        /*0a68*/ 	.short	0x010a
        /*0a6a*/ 	.byte	0x3f
	.zero		1


	//   ....[93]....
        /*0a6c*/ 	.word	0x00015940
        /*0a70*/ 	.word	0x00000003
        /*0a74*/ 	.word	0x00019c80
        /*0a78*/ 	.short	0x010a
        /*0a7a*/ 	.byte	0x3f
	.zero		1


	//----- nvinfo : EIATTR_NUM_MBARRIERS
	.align		4
.L_207:
        /*0a7c*/ 	.byte	0x03, 0x38
        /*0a7e*/ 	.short	0x0016


	//----- nvinfo : EIATTR_EXIT_INSTR_OFFSETS
	.align		4
        /*0a80*/ 	.byte	0x04, 0x1c
        /*0a82*/ 	.short	(.L_209 - .L_208)


	//   ....[0]....
.L_208:
        /*0a84*/ 	.word	0x00000a40


	//   ....[1]....
        /*0a88*/ 	.word	0x0000f1d0


	//   ....[2]....
        /*0a8c*/ 	.word	0x00014b70


	//----- nvinfo : EIATTR_MAX_THREADS
	.align		4
.L_209:
        /*0a90*/ 	.byte	0x04, 0x05
        /*0a92*/ 	.short	(.L_211 - .L_210)
.L_210:
        /*0a94*/ 	.word	0x00000200
        /*0a98*/ 	.word	0x00000001
        /*0a9c*/ 	.word	0x00000001


	//----- nvinfo : EIATTR_CRS_STACK_SIZE
	.align		4
.L_211:
        /*0aa0*/ 	.byte	0x04, 0x1e
        /*0aa2*/ 	.short	(.L_213 - .L_212)
.L_212:
        /*0aa4*/ 	.word	0x00000000


	//----- nvinfo : EIATTR_CBANK_PARAM_SIZE
	.align		4
.L_213:
        /*0aa8*/ 	.byte	0x03, 0x19
        /*0aaa*/ 	.short	0x0af0


	//----- nvinfo : EIATTR_PARAM_CBANK
	.align		4
        /*0aac*/ 	.byte	0x04, 0x0a
        /*0aae*/ 	.short	(.L_215 - .L_214)
	.align		4
.L_214:
        /*0ab0*/ 	.word	index@(.nv.constant0._ZN7cutlass13device_kernelIN5flash11enable_sm90INS1_16FlashAttnFwdSm90INS1_25CollectiveMainloopFwdSm90ILi2EN4cute5tupleIJNS5_1CILi1EEES8_S8_EEENS6_IJNS7_ILi192EEENS7_ILi128EEENS7_ILi96EEEEEELi96ENS_12float_e4m3_tEfNS_4arch4Sm90ELb0ELb1ELb0ELb1ELb0ELb0ELb0ELb1ELb1ELb1ELb0ELb0EEENS1_21CollectiveEpilogueFwdINS6_IJSA_SC_SB_EEES9_NS_10bfloat16_tESG_Li384ELb1ELb1ELb0ELb1EEENS1_36VarlenDynamicPersistentTileSchedulerILi192ELi128ELi384ELi128ELb0ELb1ELb1ELb1ELb0ELb1EEEEEEEEEvNT_6ParamsE)
        /*0ab4*/ 	.short	0x0210
        /*0ab6*/ 	.short	0x0af0


	//----- nvinfo : EIATTR_SW_WAR
	.align		4
.L_215:
        /*0ab8*/ 	.byte	0x04, 0x36
        /*0aba*/ 	.short	(.L_217 - .L_216)
.L_216:
        /*0abc*/ 	.word	0x00000008
.L_217:


//--------------------- .nv.info._ZN7cutlass13device_kernelIN5flash11enable_sm90INS1_16FlashAttnFwdSm90INS1_25CollectiveMainloopFwdSm90ILi2EN4cute5tupleIJNS5_1CILi1EEES8_S8_EEENS6_IJNS7_ILi192EEENS7_ILi128EEENS7_ILi96EEEEEELi96ENS_12float_e4m3_tEfNS_4arch4Sm90ELb0ELb1ELb0ELb1ELb0ELb1ELb0ELb1ELb1ELb1ELb0ELb0EEENS1_21CollectiveEpilogueFwdINS6_IJSA_SC_SB_EEES9_NS_10bfloat16_tESG_Li384ELb1ELb1ELb0ELb1EEENS1_36VarlenDynamicPersistentTileSchedulerILi192ELi128ELi384ELi128ELb0ELb1ELb1ELb1ELb0ELb1EEEEEEEEEvNT_6ParamsE --------------------------
	.section	.nv.info._ZN7cutlass13device_kernelIN5flash11enable_sm90INS1_16FlashAttnFwdSm90INS1_25CollectiveMainloopFwdSm90ILi2EN4cute5tupleIJNS5_1CILi1EEES8_S8_EEENS6_IJNS7_ILi192EEENS7_ILi128EEENS7_ILi96EEEEEELi96ENS_12float_e4m3_tEfNS_4arch4Sm90ELb0ELb1ELb0ELb1ELb0ELb1ELb0ELb1ELb1ELb1ELb0ELb0EEENS1_21CollectiveEpilogueFwdINS6_IJSA_SC_SB_EEES9_NS_10bfloat16_tESG_Li384ELb1ELb1ELb0ELb1EEENS1_36VarlenDynamicPersistentTileSchedulerILi192ELi128ELi384ELi128ELb0ELb1ELb1ELb1ELb0ELb1EEEEEEEEEvNT_6ParamsE,"",@"SHT_CUDA_INFO"
	.sectionflags	@""
	.align	4


	//----- nvinfo : EIATTR_CUDA_API_VERSION
	.align		4
        /*0000*/ 	.byte	0x04, 0x37
        /*0002*/ 	.short	(.L_219 - .L_218)
.L_218:
        /*0004*/ 	.word	0x00000082


	//----- nvinfo : EIATTR_KPARAM_INFO
	.align		4
.L_219:
        /*0008*/ 	.byte	0x04, 0x17
        /*000a*/ 	.short	(.L_221 - .L_220)
.L_220:
        /*000c*/ 	.word	0x00000000
        /*0010*/ 	.short	0x0000
        /*0012*/ 	.short	0x0070
        /*0014*/ 	.byte	0x00, 0xf0, 0x01, 0x2a


	//----- nvinfo : EIATTR_SPARSE_MMA_MASK
	.align		4
.L_221:
        /*0018*/ 	.byte	0x03, 0x50
        /*001a*/ 	.short	0x0000


	//----- nvinfo : EIATTR_MAXREG_COUNT
	.align		4
        /*001c*/ 	.byte	0x03, 0x1b
        /*001e*/ 	.short	0x0080


	//----- nvinfo : EIATTR_NUM_BARRIERS
	.align		4
        /*0020*/ 	.byte	0x02, 0x4c
        /*0022*/ 	.byte	0x10
	.zero		1


	//----- nvinfo : EIATTR_EXTERNS
	.align		4
        /*0024*/ 	.byte	0x04, 0x0f
        /*0026*/ 	.short	(.L_223 - .L_222)


	//   ....[0]....
	.align		4
.L_222:
        /*0028*/ 	.word	index@(__assertfail)


	//----- nvinfo : EIATTR_ANNOTATIONS
	.align		4
.L_223:
        /*002c*/ 	.byte	0x04, 0x55
        /*002e*/ 	.short	(.L_225 - .L_224)


	//   ....[0]....
.L_224:
        /* <DEDUP_REMOVED lines=93> */


	//----- nvinfo : EIATTR_MERCURY_ISA_VERSION
	.align		4
.L_225:
        /*05e8*/ 	.byte	0x03, 0x5f
        /*05ea*/ 	.short	0x0101


	//----- nvinfo : EIATTR_UNUSED_LOAD_BYTE_OFFSET
	.align		4
        /*05ec*/ 	.byte	0x04, 0x44
        /*05ee*/ 	.short	(.L_227 - .L_226)


	//   ....[0]....
.L_226:
        /*05f0*/ 	.word	0x00000aa0
        /*05f4*/ 	.word	0x0000fff0


	//   ....[1]....
        /*05f8*/ 	.word	0x00017990
        /*05fc*/ 	.word	0x0000fff0


	//----- nvinfo : EIATTR_INT_WARP_WIDE_INSTR_OFFSETS
	.align		4
.L_227:
        /*0600*/ 	.byte	0x04, 0x31
        /*0602*/ 	.short	(.L_229 - .L_228)


	//   ....[0]....
.L_228:
        /*0604*/ 	.word	0x00000190


	//   ....[1]....
        /*0608*/ 	.word	0x000001d0


	//   ....[2]....
        /*060c*/ 	.word	0x00000240


	//   ....[3]....
        /*0610*/ 	.word	0x0001cd60


	//   ....[4]....
        /*0614*/ 	.word	0x0001cdf0


	//   ....[5]....
        /*0618*/ 	.word	0x0001f7b0


	//   ....[6]....
        /*061c*/ 	.word	0x0001f840


	//----- nvinfo : EIATTR_COOP_GROUP_MASK_REGIDS
	.align		4
.L_229:
        /*0620*/ 	.byte	0x04, 0x29
        /*0622*/ 	.short	(.L_231 - .L_230)


	//   ....[0]....
.L_230:
        /*0624*/ 	.word	0xffffffff


	//   ....[1]....
        /*0628*/ 	.word	0xffffffff


	//   ....[2]....
        /*062c*/ 	.word	0xffffffff


	//   ....[3]....
        /*0630*/ 	.word	0xffffffff


	//   ....[4]....
        /*0634*/ 	.word	0xffffffff


	//   ....[5]....
        /*0638*/ 	.word	0xffffffff


	//   ....[6]....
        /*063c*/ 	.word	0xffffffff


	//   ....[7]....
        /*0640*/ 	.word	0xffffffff


	//   ....[8]....
        /*0644*/ 	.word	0xffffffff


	//   ....[9]....
        /*0648*/ 	.word	0xffffffff


	//   ....[10]....
        /*064c*/ 	.word	0xffffffff


	//   ....[11]....
        /*0650*/ 	.word	0xffffffff


	//   ....[12]....
        /*0654*/ 	.word	0xffffffff


	//   ....[13]....
        /*0658*/ 	.word	0xffffffff


	//   ....[14]....
        /*065c*/ 	.word	0xffffffff


	//   ....[15]....
        /*0660*/ 	.word	0xffffffff


	//   ....[16]....
        /*0664*/ 	.word	0xffffffff


	//   ....[17]....
        /*0668*/ 	.word	0xffffffff


	//   ....[18]....
        /*066c*/ 	.word	0xffffffff


	//   ....[19]....
        /*0670*/ 	.word	0xffffffff


	//   ....[20]....
        /*0674*/ 	.word	0xffffffff


	//   ....[21]....
        /*0678*/ 	.word	0xffffffff


	//   ....[22]....
        /*067c*/ 	.word	0xffffffff


	//   ....[23]....
        /*0680*/ 	.word	0xffffffff


	//   ....[24]....
        /*0684*/ 	.word	0xffffffff


	//   ....[25]....
        /*0688*/ 	.word	0xffffffff


	//   ....[26]....
        /*068c*/ 	.word	0xffffffff


	//   ....[27]....
        /*0690*/ 	.word	0xffffffff


	//   ....[28]....
        /*0694*/ 	.word	0xffffffff


	//   ....[29]....
        /*0698*/ 	.word	0xffffffff


	//   ....[30]....
        /*069c*/ 	.word	0xffffffff


	//   ....[31]....
        /*06a0*/ 	.word	0xffffffff


	//   ....[32]....
        /*06a4*/ 	.word	0xffffffff


	//   ....[33]....
        /*06a8*/ 	.word	0xffffffff


	//   ....[34]....
        /*06ac*/ 	.word	0xffffffff


	//   ....[35]....
        /*06b0*/ 	.word	0xffffffff


	//   ....[36]....
        /*06b4*/ 	.word	0xffffffff


	//   ....[37]....
        /*06b8*/ 	.word	0xffffffff


	//   ....[38]....
        /*06bc*/ 	.word	0xffffffff


	//   ....[39]....
        /*06c0*/ 	.word	0xffffffff


	//   ....[40]....
        /*06c4*/ 	.word	0xffffffff


	//   ....[41]....
        /*06c8*/ 	.word	0xffffffff


	//   ....[42]....
        /*06cc*/ 	.word	0xffffffff


	//   ....[43]....
        /*06d0*/ 	.word	0xffffffff


	//   ....[44]....
        /*06d4*/ 	.word	0xffffffff


	//   ....[45]....
        /*06d8*/ 	.word	0xffffffff


	//   ....[46]....
        /*06dc*/ 	.word	0xffffffff


	//   ....[47]....
        /*06e0*/ 	.word	0xffffffff


	//   ....[48]....
        /*06e4*/ 	.word	0xffffffff


	//   ....[49]....
        /*06e8*/ 	.word	0xffffffff


	//   ....[50]....
        /*06ec*/ 	.word	0xffffffff


	//   ....[51]....
        /*06f0*/ 	.word	0xffffffff


	//   ....[52]....
        /*06f4*/ 	.word	0xffffffff


	//   ....[53]....
        /*06f8*/ 	.word	0xffffffff


	//   ....[54]....
        /*06fc*/ 	.word	0xffffffff


	//   ....[55]....
        /*0700*/ 	.word	0xffffffff


	//   ....[56]....
        /*0704*/ 	.word	0xffffffff


	//   ....[57]....
        /*0708*/ 	.word	0xffffffff


	//   ....[58]....
        /*070c*/ 	.word	0xffffffff


	//   ....[59]....
        /*0710*/ 	.word	0xffffffff


	//   ....[60]....
        /*0714*/ 	.word	0xffffffff


	//   ....[61]....
        /*0718*/ 	.word	0xffffffff


	//   ....[62]....
        /*071c*/ 	.word	0xffffffff


	//   ....[63]....
        /*0720*/ 	.word	0xffffffff


	//   ....[64]....
        /*0724*/ 	.word	0xffffffff


	//   ....[65]....
        /*0728*/ 	.word	0xffffffff


	//   ....[66]....
        /*072c*/ 	.word	0xffffffff


	//   ....[67]....
        /*0730*/ 	.word	0xffffffff


	//   ....[68]....
        /*0734*/ 	.word	0xffffffff


	//   ....[69]....
        /*0738*/ 	.word	0xffffffff


	//   ....[70]....
        /*073c*/ 	.word	0xffffffff


	//   ....[71]....
        /*0740*/ 	.word	0xffffffff


	//   ....[72]....
        /*0744*/ 	.word	0xffffffff


	//   ....[73]....
        /*0748*/ 	.word	0xffffffff


	//   ....[74]....
        /*074c*/ 	.word	0xffffffff


	//   ....[75]....
        /*0750*/ 	.word	0xffffffff


	//   ....[76]....
        /*0754*/ 	.word	0xffffffff


	//   ....[77]....
        /*0758*/ 	.word	0xffffffff


	//   ....[78]....
        /*075c*/ 	.word	0xffffffff


	//   ....[79]....
        /*0760*/ 	.word	0xffffffff


	//   ....[80]....
        /*0764*/ 	.word	0xffffffff


	//   ....[81]....
        /*0768*/ 	.word	0xffffffff


	//   ....[82]....
        /*076c*/ 	.word	0xffffffff


	//   ....[83]....
        /*0770*/ 	.word	0xffffffff


	//   ....[84]....
        /*0774*/ 	.word	0xffffffff


	//   ....[85]....
        /*0778*/ 	.word	0xffffffff


	//   ....[86]....
        /*077c*/ 	.word	0xffffffff


	//   ....[87]....
        /*0780*/ 	.word	0xffffffff


	//   ....[88]....
        /*0784*/ 	.word	0xffffffff


	//   ....[89]....
        /*0788*/ 	.word	0xffffffff


	//   ....[90]....
        /*078c*/ 	.word	0xffffffff


	//   ....[91]....
        /*0790*/ 	.word	0xffffffff


	//   ....[92]....
        /*0794*/ 	.word	0xffffffff


	//   ....[93]....
        /*0798*/ 	.word	0xffffffff


	//   ....[94]....
        /*079c*/ 	.word	0xffffffff


	//   ....[95]....
        /*07a0*/ 	.word	0xffffffff


	//   ....[96]....
        /*07a4*/ 	.word	0xffffffff


	//   ....[97]....
        /*07a8*/ 	.word	0xffffffff


	//   ....[98]....
        /*07ac*/ 	.word	0xffffffff


	//   ....[99]....
        /*07b0*/ 	.word	0xffffffff


	//   ....[100]....
        /*07b4*/ 	.word	0xffffffff


	//   ....[101]....
        /*07b8*/ 	.word	0xffffffff


	//   ....[102]....
        /*07bc*/ 	.word	0xffffffff


	//   ....[103]....
        /*07c0*/ 	.word	0xffffffff


	//   ....[104]....
        /*07c4*/ 	.word	0xffffffff


	//   ....[105]....
        /*07c8*/ 	.word	0xffffffff


	//   ....[106]....
        /*07cc*/ 	.word	0xffffffff


	//   ....[107]....
        /*07d0*/ 	.word	0xffffffff


	//   ....[108]....
        /*07d4*/ 	.word	0xffffffff


	//   ....[109]....
        /*07d8*/ 	.word	0xffffffff


	//   ....[110]....
        /*07dc*/ 	.word	0xffffffff


	//   ....[111]....
        /*07e0*/ 	.word	0xffffffff


	//   ....[112]....
        /*07e4*/ 	.word	0xffffffff


	//   ....[113]....
        /*07e8*/ 	.word	0xffffffff


	//   ....[114]....
        /*07ec*/ 	.word	0xffffffff


	//   ....[115]....
        /*07f0*/ 	.word	0xffffffff


	//   ....[116]....
        /*07f4*/ 	.word	0xffffffff


	//   ....[117]....
        /*07f8*/ 	.word	0xffffffff


	//   ....[118]....
        /*07fc*/ 	.word	0xffffffff


	//   ....[119]....
        /*0800*/ 	.word	0xffffffff


	//   ....[120]....
        /*0804*/ 	.word	0x0500000f


	//   ....[121]....
        /*0808*/ 	.word	0x0500000f


	//   ....[122]....
        /*080c*/ 	.word	0x0500000f


	//   ....[123]....
        /*0810*/ 	.word	0x0500000f


	//   ....[124]....
        /*0814*/ 	.word	0x0500000f


	//   ....[125]....
        /*0818*/ 	.word	0x0500000f


	//   ....[126]....
        /*081c*/ 	.word	0x0500000f


	//   ....[127]....
        /*0820*/ 	.word	0x0500000f


	//   ....[128]....
        /*0824*/ 	.word	0x0500000f


	//   ....[129]....
        /*0828*/ 	.word	0x0500000f


	//   ....[130]....
        /*082c*/ 	.word	0x0500000f


	//   ....[131]....
        /*0830*/ 	.word	0x0500000f


	//   ....[132]....
        /*0834*/ 	.word	0x0500000f


	//   ....[133]....
        /*0838*/ 	.word	0x0500000f


	//   ....[134]....
        /*083c*/ 	.word	0x0500000f


	//   ....[135]....
        /*0840*/ 	.word	0x0500000f


	//   ....[136]....
        /*0844*/ 	.word	0x0500000f


	//   ....[137]....
        /*0848*/ 	.word	0x0500000f


	//   ....[138]....
        /*084c*/ 	.word	0x0500000f


	//   ....[139]....
        /*0850*/ 	.word	0x0500000f


	//   ....[140]....
        /*0854*/ 	.word	0x0500000f


	//   ....[141]....
        /*0858*/ 	.word	0x0500000f


	//   ....[142]....
        /*085c*/ 	.word	0x0500000f


	//   ....[143]....
        /*0860*/ 	.word	0x0500000f


	//   ....[144]....
        /*0864*/ 	.word	0x0500000f


	//   ....[145]....
        /*0868*/ 	.word	0x0500000f


	//   ....[146]....
        /*086c*/ 	.word	0x0500000f


	//   ....[147]....
        /*0870*/ 	.word	0x0500000f


	//   ....[148]....
        /*0874*/ 	.word	0x0500000f


	//   ....[149]....
        /*0878*/ 	.word	0x0500000f


	//   ....[150]....
        /*087c*/ 	.word	0x0500000f


	//   ....[151]....
        /*0880*/ 	.word	0x0500000f


	//   ....[152]....
        /*0884*/ 	.word	0x0500000f


	//   ....[153]....
        /*0888*/ 	.word	0x0500000f


	//----- nvinfo : EIATTR_COOP_GROUP_INSTR_OFFSETS
	.align		4
.L_231:
        /*088c*/ 	.byte	0x04, 0x28
        /*088e*/ 	.short	(.L_233 - .L_232)


	//   ....[0]....
.L_232:
        /*0890*/ 	.word	0x00000070


	//   ....[1]....
        /*0894*/ 	.word	0x000001a0


	//   ....[2]....
        /*0898*/ 	.word	0x000001f0


	//   ....[3]....
        /*089c*/ 	.word	0x00000420


	//   ....[4]....
        /*08a0*/ 	.word	0x00000580


	//   ....[5]....
        /*08a4*/ 	.word	0x000006a0


	//   ....[6]....
        /*08a8*/ 	.word	0x00000800


	//   ....[7]....
        /*08ac*/ 	.word	0x00007370


	//   ....[8]....
        /*08b0*/ 	.word	0x00007a60


	//   ....[9]....
        /*08b4*/ 	.word	0x00007a70


	//   ....[10]....
        /*08b8*/ 	.word	0x00007a80


	//   ....[11]....
        /*08bc*/ 	.word	0x00007a90


	//   ....[12]....
        /*08c0*/ 	.word	0x00009760


	//   ....[13]....
        /*08c4*/ 	.word	0x00009770


	//   ....[14]....
        /*08c8*/ 	.word	0x00009780


	//   ....[15]....
        /*08cc*/ 	.word	0x00009790


	//   ....[16]....
        /*08d0*/ 	.word	0x0000c030


	//   ....[17]....
        /*08d4*/ 	.word	0x0000c2e0


	//   ....[18]....
        /*08d8*/ 	.word	0x0000d570


	//   ....[19]....
        /*08dc*/ 	.word	0x0000d670


	//   ....[20]....
        /*08e0*/ 	.word	0x0000dd20


	//   ....[21]....
        /*08e4*/ 	.word	0x0000de60


	//   ....[22]....
        /*08e8*/ 	.word	0x0000f540


	//   ....[23]....
        /*08ec*/ 	.word	0x0000f750


	//   ....[24]....
        /*08f0*/ 	.word	0x00010700


	//   ....[25]....
        /*08f4*/ 	.word	0x00010800


	//   ....[26]....
        /*08f8*/ 	.word	0x00010be0


	//   ....[27]....
        /*08fc*/ 	.word	0x00010d30


	//   ....[28]....
        /*0900*/ 	.word	0x00012a80


	//   ....[29]....
        /*0904*/ 	.word	0x00012ab0


	//   ....[30]....
        /*0908*/ 	.word	0x00012b10


	//   ....[31]....
        /*090c*/ 	.word	0x00012b70


	//   ....[32]....
        /*0910*/ 	.word	0x000146d0


	//   ....[33]....
        /*0914*/ 	.word	0x00014890


	//   ....[34]....
        /*0918*/ 	.word	0x00015530


	//   ....[35]....
        /*091c*/ 	.word	0x000156b0


	//   ....[36]....
        /*0920*/ 	.word	0x00015e70


	//   ....[37]....
        /*0924*/ 	.word	0x00015ed0


	//   ....[38]....
        /*0928*/ 	.word	0x000172e0


	//   ....[39]....
        /*092c*/ 	.word	0x000172f0


	//   ....[40]....
        /*0930*/ 	.word	0x00017380


	//   ....[41]....
        /*0934*/ 	.word	0x00017390


	//   ....[42]....
        /*0938*/ 	.word	0x00017f70


	//   ....[43]....
        /*093c*/ 	.word	0x00017fa0


	//   ....[44]....
        /*0940*/ 	.word	0x00017fc0


	//   ....[45]....
        /*0944*/ 	.word	0x00017fd0


	//   ....[46]....
        /*0948*/ 	.word	0x00017fe0


	//   ....[47]....
        /*094c*/ 	.word	0x00017ff0


	//   ....[48]....
        /*0950*/ 	.word	0x00018000


	//   ....[49]....
        /*0954*/ 	.word	0x00018010


	//   ....[50]....
        /*0958*/ 	.word	0x00018020


	//   ....[51]....
        /*095c*/ 	.word	0x00018030


	//   ....[52]....
        /*0960*/ 	.word	0x00018040


	//   ....[53]....
        /*0964*/ 	.word	0x00018050


	//   ....[54]....
        /*0968*/ 	.word	0x00018070


	//   ....[55]....
        /*096c*/ 	.word	0x00018090


	//   ....[56]....
        /*0970*/ 	.word	0x000180a0


	//   ....[57]....
        /*0974*/ 	.word	0x000180b0


	//   ....[58]....
        /*0978*/ 	.word	0x000180c0


	//   ....[59]....
        /*097c*/ 	.word	0x000180d0


	//   ....[60]....
        /*0980*/ 	.word	0x000180e0


	//   ....[61]....
        /*0984*/ 	.word	0x000180f0


	//   ....[62]....
        /*0988*/ 	.word	0x00018100


	//   ....[63]....
        /*098c*/ 	.word	0x00018110


	//   ....[64]....
        /*0990*/ 	.word	0x00018120


	//   ....[65]....
        /*0994*/ 	.word	0x00018130


	//   ....[66]....
        /*0998*/ 	.word	0x000188b0


	//   ....[67]....
        /*099c*/ 	.word	0x000188f0


	//   ....[68]....
        /*09a0*/ 	.word	0x00018900


	//   ....[69]....
        /*09a4*/ 	.word	0x00018910


	//   ....[70]....
        /*09a8*/ 	.word	0x00018eb0


	//   ....[71]....
        /*09ac*/ 	.word	0x00018ee0


	//   ....[72]....
        /*09b0*/ 	.word	0x00018fe0


	//   ....[73]....
        /*09b4*/ 	.word	0x00019000


	//   ....[74]....
        /*09b8*/ 	.word	0x00019910


	//   ....[75]....
        /*09bc*/ 	.word	0x00019920


	//   ....[76]....
        /*09c0*/ 	.word	0x00019a20


	//   ....[77]....
        /*09c4*/ 	.word	0x00019a40


	//   ....[78]....
        /*09c8*/ 	.word	0x00019bd0


	//   ....[79]....
        /*09cc*/ 	.word	0x00019d90


	//   ....[80]....
        /*09d0*/ 	.word	0x00019dc0


	//   ....[81]....
        /*09d4*/ 	.word	0x00019df0


	//   ....[82]....
        /*09d8*/ 	.word	0x00019e20


	//   ....[83]....
        /*09dc*/ 	.word	0x00019e50


	//   ....[84]....
        /*09e0*/ 	.word	0x00019e80


	//   ....[85]....
        /*09e4*/ 	.word	0x00019ff0


	//   ....[86]....
        /*09e8*/ 	.word	0x0001a020


	//   ....[87]....
        /*09ec*/ 	.word	0x0001a050


	//   ....[88]....
        /*09f0*/ 	.word	0x0001a080


	//   ....[89]....
        /*09f4*/ 	.word	0x0001a0b0


	//   ....[90]....
        /*09f8*/ 	.word	0x0001a0e0


	//   ....[91]....
        /*09fc*/ 	.word	0x0001a180


	//   ....[92]....
        /*0a00*/ 	.word	0x0001a1e0


	//   ....[93]....
        /*0a04*/ 	.word	0x0001a280


	//   ....[94]....
        /*0a08*/ 	.word	0x0001b4e0


	//   ....[95]....
        /*0a0c*/ 	.word	0x0001d490


	//   ....[96]....
        /*0a10*/ 	.word	0x0001e350


	//   ....[97]....
        /*0a14*/ 	.word	0x0001e360


	//   ....[98]....
        /*0a18*/ 	.word	0x0001e370


	//   ....[99]....
        /*0a1c*/ 	.word	0x0001e380


	//   ....[100]....
        /*0a20*/ 	.word	0x0001e4b0


	//   ....[101]....
        /*0a24*/ 	.word	0x0001e4c0


	//   ....[102]....
        /*0a28*/ 	.word	0x0001ff10


	//   ....[103]....
        /*0a2c*/ 	.word	0x0001ff40


	//   ....[104]....
        /*0a30*/ 	.word	0x0001ff80


	//   ....[105]....
        /*0a34*/ 	.word	0x0001ffb0


	//   ....[106]....
        /*0a38*/ 	.word	0x0001ffe0


	//   ....[107]....
        /*0a3c*/ 	.word	0x00020010


	//   ....[108]....
        /*0a40*/ 	.word	0x00020040


	//   ....[109]....
        /*0a44*/ 	.word	0x00020070


	//   ....[110]....
        /*0a48*/ 	.word	0x000201f0


	//   ....[111]....
        /*0a4c*/ 	.word	0x00020220


	//   ....[112]....
        /*0a50*/ 	.word	0x00020250


	//   ....[113]....
        /*0a54*/ 	.word	0x00020280


	//   ....[114]....
        /*0a58*/ 	.word	0x000202b0


	//   ....[115]....
        /*0a5c*/ 	.word	0x000202e0


	//   ....[116]....
        /*0a60*/ 	.word	0x000203a0


	//   ....[117]....
        /*0a64*/ 	.word	0x000203c0


	//   ....[118]....
        /*0a68*/ 	.word	0x00020430


	//   ....[119]....
        /*0a6c*/ 	.word	0x00020ad0


	//   ....[120]....
        /*0a70*/ 	.word	0x00020f40


	//   ....[121]....
        /*0a74*/ 	.word	0x00020fd0


	//   ....[122]....
        /*0a78*/ 	.word	0x00021020


	//   ....[123]....
        /*0a7c*/ 	.word	0x00021070


	//   ....[124]....
        /*0a80*/ 	.word	0x00021140


	//   ....[125]....
        /*0a84*/ 	.word	0x000211d0


	//   ....[126]....
        /*0a88*/ 	.word	0x00021220


	//   ....[127]....
        /*0a8c*/ 	.word	0x00021270


	//   ....[128]....
        /*0a90*/ 	.word	0x00021610


	//   ....[129]....
        /*0a94*/ 	.word	0x000218f0


	//   ....[130]....
        /*0a98*/ 	.word	0x00021af0


	//   ....[131]....
        /*0a9c*/ 	.word	0x00021b40


	//   ....[132]....
        /*0aa0*/ 	.word	0x00021ba0


	//   ....[133]....
        /*0aa4*/ 	.word	0x00021c40


	//   ....[134]....
        /*0aa8*/ 	.word	0x00021d10


	//   ....[135]....
        /*0aac*/ 	.word	0x00021df0


	//   ....[136]....
        /*0ab0*/ 	.word	0x000220c0


	//   ....[137]....
        /*0ab4*/ 	.word	0x00022160


	//   ....[138]....
        /*0ab8*/ 	.word	0x00022280


	//   ....[139]....
        /*0abc*/ 	.word	0x000222f0


	//   ....[140]....
        /*0ac0*/ 	.word	0x00022360


	//   ....[141]....
        /*0ac4*/ 	.word	0x000223d0


	//   ....[142]....
        /*0ac8*/ 	.word	0x00022440


	//   ....[143]....
        /*0acc*/ 	.word	0x000224c0


	//   ....[144]....
        /*0ad0*/ 	.word	0x00022550


	//   ....[145]....
        /*0ad4*/ 	.word	0x000225e0


	//   ....[146]....
        /*0ad8*/ 	.word	0x00022650


	//   ....[147]....
        /*0adc*/ 	.word	0x000226c0


	//   ....[148]....
        /*0ae0*/ 	.word	0x00022730


	//   ....[149]....
        /*0ae4*/ 	.word	0x000227b0


	//   ....[150]....
        /*0ae8*/ 	.word	0x00022820


	//   ....[151]....
        /*0aec*/ 	.word	0x000228c0


	//   ....[152]....
        /*0af0*/ 	.word	0x00022950


	//   ....[153]....
        /*0af4*/ 	.word	0x00022a80


	//----- nvinfo : EIATTR_REG_RECONFIG
	.align		4
.L_233:
        /*0af8*/ 	.byte	0x01, 0x54
	.zero		2


	//----- nvinfo : EIATTR_SYSCALL_OFFSETS
	.align		4
        /*0afc*/ 	.byte	0x04, 0x46
        /*0afe*/ 	.short	(.L_235 - .L_234)


	//   ....[0]....
.L_234:
        /*0b00*/ 	.word	0x00001d50


	//   ....[1]....
        /*0b04*/ 	.word	0x00001ea0


	//   ....[2]....
        /*0b08*/ 	.word	0x000074e0


	//   ....[3]....
        /*0b0c*/ 	.word	0x00007800


	//   ....[4]....
        /*0b10*/ 	.word	0x0001cf50


	//   ....[5]....
        /*0b14*/ 	.word	0x0001d0c0


	//   ....[6]....
        /*0b18*/ 	.word	0x0001d210


	//   ....[7]....
        /*0b1c*/ 	.word	0x0001d350


	//   ....[8]....
        /*0b20*/ 	.word	0x0001ddf0


	//----- nvinfo : EIATTR_MBARRIER_INSTR_OFFSETS
	.align		4
.L_235:
        /*0b24*/ 	.byte	0x04, 0x39
        /*0b26*/ 	.short	(.L_237 - .L_236)


	//   ....[0]....
.L_236:
        /*0b28*/ 	.word	0x000002d0
        /*0b2c*/ 	.word	0x000000ff
        /*0b30*/ 	.word	0x00019c00
        /*0b34*/ 	.short	0x0100
        /*0b36*/ 	.byte	0x08
	.zero		1


	//   ....[1]....
        /*0b38*/ 	.word	0x000002e0
        /*0b3c*/ 	.word	0x000000ff
        /*0b40*/ 	.word	0x00019c20
        /*0b44*/ 	.short	0x0100
        /*0b46*/ 	.byte	0x08
	.zero		1


	//   ....[2]....
        /*0b48*/ 	.word	0x000003d0
        /*0b4c*/ 	.word	0x000000ff
        /*0b50*/ 	.word	0x00019c30
        /*0b54*/ 	.short	0x0100
        /*0b56*/ 	.byte	0x08
	.zero		1


	//   ....[3]....
        /*0b58*/ 	.word	0x000003e0
        /*0b5c*/ 	.word	0x000000ff
        /*0b60*/ 	.word	0x00019c40
        /*0b64*/ 	.short	0x0100
        /*0b66*/ 	.byte	0x08
	.zero		1


	//   ....[4]....
        /*0b68*/ 	.word	0x000003f0
        /*0b6c*/ 	.word	0x000000ff
        /*0b70*/ 	.word	0x00019c38
        /*0b74*/ 	.short	0x0100
        /*0b76*/ 	.byte	0x08
	.zero		1


	//   ....[5]....
        /*0b78*/ 	.word	0x00000400
        /*0b7c*/ 	.word	0x000000ff
        /*0b80*/ 	.word	0x00019c48
        /*0b84*/ 	.short	0x0100
        /*0b86*/ 	.byte	0x08
	.zero		1


	//   ....[6]....
        /*0b88*/ 	.word	0x00000530
        /*0b8c*/ 	.word	0x000000ff
        /*0b90*/ 	.word	0x00019c50
        /*0b94*/ 	.short	0x0100
        /*0b96*/ 	.byte	0x08
	.zero		1


	//   ....[7]....
        /*0b98*/ 	.word	0x00000540
        /*0b9c*/ 	.word	0x000000ff
        /*0ba0*/ 	.word	0x00019c60
        /*0ba4*/ 	.short	0x0100
        /*0ba6*/ 	.byte	0x08
	.zero		1


	//   ....[8]....
        /*0ba8*/ 	.word	0x00000550
        /*0bac*/ 	.word	0x000000ff
        /*0bb0*/ 	.word	0x00019c58
        /*0bb4*/ 	.short	0x0100
        /*0bb6*/ 	.byte	0x08
	.zero		1


	//   ....[9]....
        /*0bb8*/ 	.word	0x00000560
        /*0bbc*/ 	.word	0x000000ff
        /*0bc0*/ 	.word	0x00019c68
        /*0bc4*/ 	.short	0x0100
        /*0bc6*/ 	.byte	0x08
	.zero		1


	//   ....[10]....
        /*0bc8*/ 	.word	0x00000650
        /*0bcc*/ 	.word	0x000000ff
        /*0bd0*/ 	.word	0x00019c70
        /*0bd4*/ 	.short	0x0100
        /*0bd6*/ 	.byte	0x06
	.zero		1


	//   ....[11]....
        /*0bd8*/ 	.word	0x00000660
        /*0bdc*/ 	.word	0x000000ff
        /*0be0*/ 	.word	0x00019c80
        /*0be4*/ 	.short	0x0100
        /*0be6*/ 	.byte	0x06
	.zero		1


	//   ....[12]....
        /*0be8*/ 	.word	0x00000670
        /*0bec*/ 	.word	0x000000ff
        /*0bf0*/ 	.word	0x00019c78
        /*0bf4*/ 	.short	0x0100
        /*0bf6*/ 	.byte	0x06
	.zero		1


	//   ....[13]....
        /*0bf8*/ 	.word	0x00000680
        /*0bfc*/ 	.word	0x000000ff
        /*0c00*/ 	.word	0x00019c88
        /*0c04*/ 	.short	0x0100
        /*0c06*/ 	.byte	0x06
	.zero		1


	//   ....[14]....
        /*0c08*/ 	.word	0x000007b0
        /*0c0c*/ 	.word	0x000000ff
        /*0c10*/ 	.word	0x00019c90
        /*0c14*/ 	.short	0x0100
        /*0c16*/ 	.byte	0x08
	.zero		1


	//   ....[15]....
        /*0c18*/ 	.word	0x000007c0
        /*0c1c*/ 	.word	0x000000ff
        /*0c20*/ 	.word	0x00019ca0
        /*0c24*/ 	.short	0x0100
        /*0c26*/ 	.byte	0x08
	.zero		1


	//   ....[16]....
        /*0c28*/ 	.word	0x000007d0
        /*0c2c*/ 	.word	0x000000ff
        /*0c30*/ 	.word	0x00019c98
        /*0c34*/ 	.short	0x0100
        /*0c36*/ 	.byte	0x08
	.zero		1


	//   ....[17]....
        /*0c38*/ 	.word	0x000007e0
        /*0c3c*/ 	.word	0x000000ff
        /*0c40*/ 	.word	0x00019ca8
        /*0c44*/ 	.short	0x0100
        /*0c46*/ 	.byte	0x08
	.zero		1


	//   ....[18]....
        /*0c48*/ 	.word	0x00000910
        /*0c4c*/ 	.word	0x000000ff
        /*0c50*/ 	.word	0x00019cb0
        /*0c54*/ 	.short	0x0100
        /*0c56*/ 	.byte	0x08
	.zero		1


	//   ....[19]....
        /*0c58*/ 	.word	0x00000920
        /*0c5c*/ 	.word	0x000000ff
        /*0c60*/ 	.word	0x00019cc0
        /*0c64*/ 	.short	0x0100
        /*0c66*/ 	.byte	0x08
	.zero		1


	//   ....[20]....
        /*0c68*/ 	.word	0x00000930
        /*0c6c*/ 	.word	0x000000ff
        /*0c70*/ 	.word	0x00019cb8
        /*0c74*/ 	.short	0x0100
        /*0c76*/ 	.byte	0x08
	.zero		1


	//   ....[21]....
        /*0c78*/ 	.word	0x00000940
        /*0c7c*/ 	.word	0x000000ff
        /*0c80*/ 	.word	0x00019cc8
        /*0c84*/ 	.short	0x0100
        /*0c86*/ 	.byte	0x08
	.zero		1


	//   ....[22]....
        /*0c88*/ 	.word	0x00002c30
        /*0c8c*/ 	.word	0x00000053
        /*0c90*/ 	.word	0x00019c90
        /*0c94*/ 	.short	0x010a
        /*0c96*/ 	.byte	0x3f
	.zero		1


	//   ....[23]....
        /*0c98*/ 	.word	0x00004470
        /*0c9c*/ 	.word	0x00000053
        /*0ca0*/ 	.word	0x00019c90
        /*0ca4*/ 	.short	0x010a
        /*0ca6*/ 	.byte	0x3f
	.zero		1


	//   ....[24]....
        /*0ca8*/ 	.word	0x00006500
        /*0cac*/ 	.word	0x00000053
        /*0cb0*/ 	.word	0x00019c90
        /*0cb4*/ 	.short	0x010a
        /*0cb6*/ 	.byte	0x3f
	.zero		1


	//   ....[25]....
        /*0cb8*/ 	.word	0x000066b0
        /*0cbc*/ 	.word	0x00000008
        /*0cc0*/ 	.word	0x00000000
        /*0cc4*/ 	.short	0x0101
        /*0cc6*/ 	.byte	0x3f
	.zero		1


	//   ....[26]....
        /*0cc8*/ 	.word	0x000066f0
        /*0ccc*/ 	.word	0x00000053
        /*0cd0*/ 	.word	0x00019cb0
        /*0cd4*/ 	.short	0x010a
        /*0cd6*/ 	.byte	0x3f
	.zero		1


	//   ....[27]....
        /*0cd8*/ 	.word	0x00006970
        /*0cdc*/ 	.word	0x00000053
        /*0ce0*/ 	.word	0x00000000
        /*0ce4*/ 	.short	0x0101
        /*0ce6*/ 	.byte	0x3f
	.zero		1


	//   ....[28]....
        /*0ce8*/ 	.word	0x00007580
        /*0cec*/ 	.word	0x00000010
        /*0cf0*/ 	.word	0x00019c00
        /*0cf4*/ 	.short	0x010a
        /*0cf6*/ 	.byte	0x3f
	.zero		1


	//   ....[29]....
        /*0cf8*/ 	.word	0x000075d0
        /*0cfc*/ 	.word	0x00000010
        /*0d00*/ 	.word	0x00019c00
        /*0d04*/ 	.short	0x010a
        /*0d06*/ 	.byte	0x3f
	.zero		1


	//   ....[30]....
        /*0d08*/ 	.word	0x00007dd0
        /*0d0c*/ 	.word	0x00000010
        /*0d10*/ 	.word	0x00019c00
        /*0d14*/ 	.short	0x010a
        /*0d16*/ 	.byte	0x3f
	.zero		1


	//   ....[31]....
        /*0d18*/ 	.word	0x00009a90
        /*0d1c*/ 	.word	0x00000010
        /*0d20*/ 	.word	0x00019c00
        /*0d24*/ 	.short	0x010a
        /*0d26*/ 	.byte	0x3f
	.zero		1


	//   ....[32]....
        /*0d28*/ 	.word	0x0000bc40
        /*0d2c*/ 	.word	0x0000000f
        /*0d30*/ 	.word	0x00019c30
        /*0d34*/ 	.short	0x010a
        /*0d36*/ 	.byte	0x3f
	.zero		1


	//   ....[33]....
        /*0d38*/ 	.word	0x0000bcb0
        /*0d3c*/ 	.word	0x0000000f
        /*0d40*/ 	.word	0x00019c30
        /*0d44*/ 	.short	0x010a
        /*0d46*/ 	.byte	0x3f
	.zero		1


	//   ....[34]....
        /*0d48*/ 	.word	0x0000c100
        /*0d4c*/ 	.word	0x00000000
        /*0d50*/ 	.word	0x00000000
        /*0d54*/ 	.short	0x0101
        /*0d56*/ 	.byte	0x3f
	.zero		1


	//   ....[35]....
        /*0d58*/ 	.word	0x0000ef10
        /*0d5c*/ 	.word	0x00000007
        /*0d60*/ 	.word	0x00019c30
        /*0d64*/ 	.short	0x010a
        /*0d66*/ 	.byte	0x3f
	.zero		1


	//   ....[36]....
        /*0d68*/ 	.word	0x0000ef90
        /*0d6c*/ 	.word	0x00000007
        /*0d70*/ 	.word	0x00019c30
        /*0d74*/ 	.short	0x010a
        /*0d76*/ 	.byte	0x3f
	.zero		1


	//   ....[37]....
        /*0d78*/ 	.word	0x0000f1b0
        /*0d7c*/ 	.word	0x00000013
        /*0d80*/ 	.word	0x00019c50
        /*0d84*/ 	.short	0x010a
        /*0d86*/ 	.byte	0x3f
	.zero		1


	//   ....[38]....
        /*0d88*/ 	.word	0x0000f200
        /*0d8c*/ 	.word	0x00000013
        /*0d90*/ 	.word	0x00019c50
        /*0d94*/ 	.short	0x010a
        /*0d96*/ 	.byte	0x3f
	.zero		1


	//   ....[39]....
        /*0d98*/ 	.word	0x0000f550
        /*0d9c*/ 	.word	0x00000007
        /*0da0*/ 	.word	0x00000000
        /*0da4*/ 	.short	0x0101
        /*0da6*/ 	.byte	0x3f
	.zero		1


	//   ....[40]....
        /*0da8*/ 	.word	0x00011d70
        /*0dac*/ 	.word	0x00000013
        /*0db0*/ 	.word	0x00000000
        /*0db4*/ 	.short	0x0101
        /*0db6*/ 	.byte	0x3f
	.zero		1


	//   ....[41]....
        /*0db8*/ 	.word	0x00012200
        /*0dbc*/ 	.word	0x0000000f
        /*0dc0*/ 	.word	0x00019c30
        /*0dc4*/ 	.short	0x010a
        /*0dc6*/ 	.byte	0x3f
	.zero		1


	//   ....[42]....
        /*0dc8*/ 	.word	0x00012280
        /*0dcc*/ 	.word	0x0000000f
        /*0dd0*/ 	.word	0x00019c30
        /*0dd4*/ 	.short	0x010a
        /*0dd6*/ 	.byte	0x3f
	.zero		1


	//   ....[43]....
        /*0dd8*/ 	.word	0x000124a0
        /*0ddc*/ 	.word	0x0000009a
        /*0de0*/ 	.word	0x00019c50
        /*0de4*/ 	.short	0x010a
        /*0de6*/ 	.byte	0x3f
	.zero		1


	//   ....[44]....
        /*0de8*/ 	.word	0x000124f0
        /*0dec*/ 	.word	0x0000009a
        /*0df0*/ 	.word	0x00019c50
        /*0df4*/ 	.short	0x010a
        /*0df6*/ 	.byte	0x3f
	.zero		1


	//   ....[45]....
        /*0df8*/ 	.word	0x00013340
        /*0dfc*/ 	.word	0x0000000f
        /*0e00*/ 	.word	0x00000000
        /*0e04*/ 	.short	0x0101
        /*0e06*/ 	.byte	0x3f
	.zero		1


	//   ....[46]....
        /*0e08*/ 	.word	0x000138e0
        /*0e0c*/ 	.word	0x0000009a
        /*0e10*/ 	.word	0x00000000
        /*0e14*/ 	.short	0x0101
        /*0e16*/ 	.byte	0x3f
	.zero		1


	//   ....[47]....
        /*0e18*/ 	.word	0x00014050
        /*0e1c*/ 	.word	0x00000000
        /*0e20*/ 	.word	0x00019c30
        /*0e24*/ 	.short	0x010a
        /*0e26*/ 	.byte	0x3f
	.zero		1


	//   ....[48]....
        /*0e28*/ 	.word	0x000140d0
        /*0e2c*/ 	.word	0x00000000
        /*0e30*/ 	.word	0x00019c30
        /*0e34*/ 	.short	0x010a
        /*0e36*/ 	.byte	0x3f
	.zero		1


	//   ....[49]....
        /*0e38*/ 	.word	0x000142f0
        /*0e3c*/ 	.word	0x00000015
        /*0e40*/ 	.word	0x00019c50
        /*0e44*/ 	.short	0x010a
        /*0e46*/ 	.byte	0x3f
	.zero		1


	//   ....[50]....
        /*0e48*/ 	.word	0x00014340
        /*0e4c*/ 	.word	0x00000015
        /*0e50*/ 	.word	0x00019c50
        /*0e54*/ 	.short	0x010a
        /*0e56*/ 	.byte	0x3f
	.zero		1


	//   ....[51]....
        /*0e58*/ 	.word	0x000146e0
        /*0e5c*/ 	.word	0x0000000c
        /*0e60*/ 	.word	0x00000000
        /*0e64*/ 	.short	0x0101
        /*0e66*/ 	.byte	0x3f
	.zero		1


	//   ....[52]....
        /*0e68*/ 	.word	0x000168e0
        /*0e6c*/ 	.word	0x00000015
        /*0e70*/ 	.word	0x00000000
        /*0e74*/ 	.short	0x0101
        /*0e76*/ 	.byte	0x3f
	.zero		1


	//   ....[53]....
        /*0e78*/ 	.word	0x00016f60
        /*0e7c*/ 	.word	0x00000004
        /*0e80*/ 	.word	0x00019c50
        /*0e84*/ 	.short	0x010a
        /*0e86*/ 	.byte	0x3f
	.zero		1


	//   ....[54]....
        /*0e88*/ 	.word	0x00016fb0
        /*0e8c*/ 	.word	0x00000004
        /*0e90*/ 	.word	0x00019c50
        /*0e94*/ 	.short	0x010a
        /*0e96*/ 	.byte	0x3f
	.zero		1


	//   ....[55]....
        /*0e98*/ 	.word	0x000178c0
        /*0e9c*/ 	.word	0x00000002
        /*0ea0*/ 	.word	0x00000000
        /*0ea4*/ 	.short	0x0101
        /*0ea6*/ 	.byte	0x3f
	.zero		1


	//   ....[56]....
        /*0ea8*/ 	.word	0x00018ed0
        /*0eac*/ 	.word	0x00000000
        /*0eb0*/ 	.word	0x00000000
        /*0eb4*/ 	.short	0x0101
        /*0eb6*/ 	.byte	0x3f
	.zero		1


	//   ....[57]....
        /*0eb8*/ 	.word	0x0001b5c0
        /*0ebc*/ 	.word	0x00000017
        /*0ec0*/ 	.word	0x00019c20
        /*0ec4*/ 	.short	0x010a
        /*0ec6*/ 	.byte	0x3f
	.zero		1


	//   ....[58]....
        /*0ec8*/ 	.word	0x0001b650
        /*0ecc*/ 	.word	0x0000000a
        /*0ed0*/ 	.word	0x00019ca0
        /*0ed4*/ 	.short	0x010a
        /*0ed6*/ 	.byte	0x3f
	.zero		1


	//   ....[59]....
        /*0ed8*/ 	.word	0x0001baa0
        /*0edc*/ 	.word	0x0000000a
        /*0ee0*/ 	.word	0x00019cc0
        /*0ee4*/ 	.short	0x010a
        /*0ee6*/ 	.byte	0x3f
	.zero		1


	//   ....[60]....
        /*0ee8*/ 	.word	0x0001bfb0
        /*0eec*/ 	.word	0x00000009
        /*0ef0*/ 	.word	0x00019ca0
        /*0ef4*/ 	.short	0x010a
        /*0ef6*/ 	.byte	0x3f
	.zero		1


	//   ....[61]....
        /*0ef8*/ 	.word	0x0001c3f0
        /*0efc*/ 	.word	0x00000009
        /*0f00*/ 	.word	0x00019cc0
        /*0f04*/ 	.short	0x010a
        /*0f06*/ 	.byte	0x3f
	.zero		1


	//   ....[62]....
        /*0f08*/ 	.word	0x0001d6c0
        /*0f0c*/ 	.word	0x00000004
        /*0f10*/ 	.word	0x00019c80
        /*0f14*/ 	.short	0x010a
        /*0f16*/ 	.byte	0x3f
	.zero		1


	//   ....[63]....
        /*0f18*/ 	.word	0x0001d920
        /*0f1c*/ 	.word	0x00000004
        /*0f20*/ 	.word	0x00019c40
        /*0f24*/ 	.short	0x010a
        /*0f26*/ 	.byte	0x3f
	.zero		1


	//   ....[64]....
        /*0f28*/ 	.word	0x0001e5a0
        /*0f2c*/ 	.word	0x00000017
        /*0f30*/ 	.word	0x00019c00
        /*0f34*/ 	.short	0x0107
        /*0f36*/ 	.byte	0x3f
	.zero		1


	//   ....[65]....
        /*0f38*/ 	.word	0x0001e6a0
        /*0f3c*/ 	.word	0x00000017
        /*0f40*/ 	.word	0x00019c00
        /*0f44*/ 	.short	0x0101
        /*0f46*/ 	.byte	0x3f
	.zero		1


	//   ....[66]....
        /*0f48*/ 	.word	0x0001e6c0
        /*0f4c*/ 	.word	0x00000017
        /*0f50*/ 	.word	0x00019c20
        /*0f54*/ 	.short	0x010a
        /*0f56*/ 	.byte	0x3f
	.zero		1


	//   ....[67]....
        /*0f58*/ 	.word	0x0001e9b0
        /*0f5c*/ 	.word	0x00000006
        /*0f60*/ 	.word	0x00019c80
        /*0f64*/ 	.short	0x010a
        /*0f66*/ 	.byte	0x3f
	.zero		1


	//   ....[68]....
        /*0f68*/ 	.word	0x0001ede0
        /*0f6c*/ 	.word	0x00000006
        /*0f70*/ 	.word	0x00019c40
        /*0f74*/ 	.short	0x010a
        /*0f76*/ 	.byte	0x3f
	.zero		1


	//   ....[69]....
        /*0f78*/ 	.word	0x0001f290
        /*0f7c*/ 	.word	0x00000003
        /*0f80*/ 	.word	0x00019c70
        /*0f84*/ 	.short	0x010a
        /*0f86*/ 	.byte	0x3f
	.zero		1


	//   ....[70]....
        /*0f88*/ 	.word	0x0001f300
        /*0f8c*/ 	.word	0x00000003
        /*0f90*/ 	.word	0x00019c60
        /*0f94*/ 	.short	0x010a
        /*0f96*/ 	.byte	0x3f
	.zero		1


	//   ....[71]....
        /*0f98*/ 	.word	0x0001f680
        /*0f9c*/ 	.word	0x00000003
        /*0fa0*/ 	.word	0x00019c50
        /*0fa4*/ 	.short	0x0101
        /*0fa6*/ 	.byte	0x3f
	.zero		1


	//   ....[72]....
        /*0fa8*/ 	.word	0x0001f700
        /*0fac*/ 	.word	0x00000003
        /*0fb0*/ 	.word	0x00000000
        /*0fb4*/ 	.short	0x0101
        /*0fb6*/ 	.byte	0x3f
	.zero		1


	//   ....[73]....
        /*0fb8*/ 	.word	0x0001f900
        /*0fbc*/ 	.word	0x00000003
        /*0fc0*/ 	.word	0x00019c70
        /*0fc4*/ 	.short	0x010a
        /*0fc6*/ 	.byte	0x3f
	.zero		1


	//   ....[74]....
        /*0fc8*/ 	.word	0x0001f970
        /*0fcc*/ 	.word	0x00000003
        /*0fd0*/ 	.word	0x00019c60
        /*0fd4*/ 	.short	0x010a
        /*0fd6*/ 	.byte	0x3f
	.zero		1


	//   ....[75]....
        /*0fd8*/ 	.word	0x0001fcf0
        /*0fdc*/ 	.word	0x00000003
        /*0fe0*/ 	.word	0x00019c50
        /*0fe4*/ 	.short	0x0101
        /*0fe6*/ 	.byte	0x3f
	.zero		1


	//   ....[76]....
        /*0fe8*/ 	.word	0x0001fd40
        /*0fec*/ 	.word	0x00000000
        /*0ff0*/ 	.word	0x00000000
        /*0ff4*/ 	.short	0x0101
        /*0ff6*/ 	.byte	0x3f
	.zero		1


	//   ....[77]....
        /*0ff8*/ 	.word	0x00020a50
        /*0ffc*/ 	.word	0x00000009
        /*1000*/ 	.word	0x00019c20
        /*1004*/ 	.short	0x010a
        /*1006*/ 	.byte	0x3f
	.zero		1


	//   ....[78]....
        /*1008*/ 	.word	0x00020be0
        /*100c*/ 	.word	0x00000007
        /*1010*/ 	.word	0x00000000
        /*1014*/ 	.short	0x010a
        /*1016*/ 	.byte	0x3f
	.zero		1


	//   ....[79]....
        /*1018*/ 	.word	0x00020c50
        /*101c*/ 	.word	0x00000003
        /*1020*/ 	.word	0x00000000
        /*1024*/ 	.short	0x010a
        /*1026*/ 	.byte	0x3f
	.zero		1


	//   ....[80]....
        /*1028*/ 	.word	0x00020ca0
        /*102c*/ 	.word	0x00000003
        /*1030*/ 	.word	0x00019c60
        /*1034*/ 	.short	0x010a
        /*1036*/ 	.byte	0x3f
	.zero		1


	//   ....[81]....
        /*1038*/ 	.word	0x00020cf0
        /*103c*/ 	.word	0x00000005
        /*1040*/ 	.word	0x00019c60
        /*1044*/ 	.short	0x010a
        /*1046*/ 	.byte	0x3f
	.zero		1


	//   ....[82]....
        /*1048*/ 	.word	0x00020d30
        /*104c*/ 	.word	0x00000003
        /*1050*/ 	.word	0x00019c80
        /*1054*/ 	.short	0x010a
        /*1056*/ 	.byte	0x3f
	.zero		1


	//   ....[83]....
        /*1058*/ 	.word	0x00020d50
        /*105c*/ 	.word	0x00000005
        /*1060*/ 	.word	0x00019c80
        /*1064*/ 	.short	0x010a
        /*1066*/ 	.byte	0x3f
	.zero		1


	//   ....[84]....
        /*1068*/ 	.word	0x00020db0
        /*106c*/ 	.word	0x00000053
        /*1070*/ 	.word	0x00019c90
        /*1074*/ 	.short	0x010a
        /*1076*/ 	.byte	0x3f
	.zero		1


	//   ....[85]....
        /*1078*/ 	.word	0x00020e00
        /*107c*/ 	.word	0x00000053
        /*1080*/ 	.word	0x00019c90
        /*1084*/ 	.short	0x010a
        /*1086*/ 	.byte	0x3f
	.zero		1


	//   ....[86]....
        /*1088*/ 	.word	0x00020e50
        /*108c*/ 	.word	0x00000053
        /*1090*/ 	.word	0x00019c90
        /*1094*/ 	.short	0x010a
        /*1096*/ 	.byte	0x3f
	.zero		1


	//   ....[87]....
        /*1098*/ 	.word	0x00020ea0
        /*109c*/ 	.word	0x00000053
        /*10a0*/ 	.word	0x00019cb0
        /*10a4*/ 	.short	0x010a
        /*10a6*/ 	.byte	0x3f
	.zero		1


	//   ....[88]....
        /*10a8*/ 	.word	0x000210a0
        /*10ac*/ 	.word	0x00000010
        /*10b0*/ 	.word	0x00019c00
        /*10b4*/ 	.short	0x010a
        /*10b6*/ 	.byte	0x3f
	.zero		1


	//   ....[89]....
        /*10b8*/ 	.word	0x000212b0
        /*10bc*/ 	.word	0x00000010
        /*10c0*/ 	.word	0x00019c00
        /*10c4*/ 	.short	0x010a
        /*10c6*/ 	.byte	0x3f
	.zero		1


	//   ....[90]....
        /*10c8*/ 	.word	0x00021300
        /*10cc*/ 	.word	0x0000000f
        /*10d0*/ 	.word	0x00019c30
        /*10d4*/ 	.short	0x010a
        /*10d6*/ 	.byte	0x3f
	.zero		1


	//   ....[91]....
        /*10d8*/ 	.word	0x00021350
        /*10dc*/ 	.word	0x00000007
        /*10e0*/ 	.word	0x00019c30
        /*10e4*/ 	.short	0x010a
        /*10e6*/ 	.byte	0x3f
	.zero		1


	//   ....[92]....
        /*10e8*/ 	.word	0x000213a0
        /*10ec*/ 	.word	0x00000013
        /*10f0*/ 	.word	0x00019c50
        /*10f4*/ 	.short	0x010a
        /*10f6*/ 	.byte	0x3f
	.zero		1


	//   ....[93]....
        /*10f8*/ 	.word	0x000213f0
        /*10fc*/ 	.word	0x0000000f
        /*1100*/ 	.word	0x00019c30
        /*1104*/ 	.short	0x010a
        /*1106*/ 	.byte	0x3f
	.zero		1


	//   ....[94]....
        /*1108*/ 	.word	0x00021440
        /*110c*/ 	.word	0x0000009a
        /*1110*/ 	.word	0x00019c50
        /*1114*/ 	.short	0x010a
        /*1116*/ 	.byte	0x3f
	.zero		1


	//   ....[95]....
        /*1118*/ 	.word	0x00021490
        /*111c*/ 	.word	0x00000000
        /*1120*/ 	.word	0x00019c30
        /*1124*/ 	.short	0x010a
        /*1126*/ 	.byte	0x3f
	.zero		1


	//   ....[96]....
        /*1128*/ 	.word	0x000214e0
        /*112c*/ 	.word	0x00000015
        /*1130*/ 	.word	0x00019c50
        /*1134*/ 	.short	0x010a
        /*1136*/ 	.byte	0x3f
	.zero		1


	//   ....[97]....
        /*1138*/ 	.word	0x00021530
        /*113c*/ 	.word	0x00000004
        /*1140*/ 	.word	0x00019c50
        /*1144*/ 	.short	0x010a
        /*1146*/ 	.byte	0x3f
	.zero		1


	//   ....[98]....
        /*1148*/ 	.word	0x000216d0
        /*114c*/ 	.word	0x00000017
        /*1150*/ 	.word	0x00019c20
        /*1154*/ 	.short	0x010a
        /*1156*/ 	.byte	0x3f
	.zero		1


	//   ....[99]....
        /*1158*/ 	.word	0x00021720
        /*115c*/ 	.word	0x0000000a
        /*1160*/ 	.word	0x00019ca0
        /*1164*/ 	.short	0x010a
        /*1166*/ 	.byte	0x3f
	.zero		1


	//   ....[100]....
        /*1168*/ 	.word	0x00021770
        /*116c*/ 	.word	0x0000000a
        /*1170*/ 	.word	0x00019cc0
        /*1174*/ 	.short	0x010a
        /*1176*/ 	.byte	0x3f
	.zero		1


	//   ....[101]....
        /*1178*/ 	.word	0x000217c0
        /*117c*/ 	.word	0x00000009
        /*1180*/ 	.word	0x00019ca0
        /*1184*/ 	.short	0x010a
        /*1186*/ 	.byte	0x3f
	.zero		1


	//   ....[102]....
        /*1188*/ 	.word	0x00021810
        /*118c*/ 	.word	0x00000009
        /*1190*/ 	.word	0x00019cc0
        /*1194*/ 	.short	0x010a
        /*1196*/ 	.byte	0x3f
	.zero		1


	//   ....[103]....
        /*1198*/ 	.word	0x000219b0
        /*119c*/ 	.word	0x00000004
        /*11a0*/ 	.word	0x00019c80
        /*11a4*/ 	.short	0x010a
        /*11a6*/ 	.byte	0x3f
	.zero		1


	//   ....[104]....
        /*11a8*/ 	.word	0x00021a00
        /*11ac*/ 	.word	0x00000004
        /*11b0*/ 	.word	0x00019c40
        /*11b4*/ 	.short	0x010a
        /*11b6*/ 	.byte	0x3f
	.zero		1


	//   ....[105]....
        /*11b8*/ 	.word	0x00021e30
        /*11bc*/ 	.word	0x00000017
        /*11c0*/ 	.word	0x00019c20
        /*11c4*/ 	.short	0x010a
        /*11c6*/ 	.byte	0x3f
	.zero		1


	//   ....[106]....
        /*11c8*/ 	.word	0x00021e80
        /*11cc*/ 	.word	0x00000006
        /*11d0*/ 	.word	0x00019c80
        /*11d4*/ 	.short	0x010a
        /*11d6*/ 	.byte	0x3f
	.zero		1


	//   ....[107]....
        /*11d8*/ 	.word	0x00021ed0
        /*11dc*/ 	.word	0x00000006
        /*11e0*/ 	.word	0x00019c40
        /*11e4*/ 	.short	0x010a
        /*11e6*/ 	.byte	0x3f
	.zero		1


	//   ....[108]....
        /*11e8*/ 	.word	0x00021f20
        /*11ec*/ 	.word	0x00000003
        /*11f0*/ 	.word	0x00019c70
        /*11f4*/ 	.short	0x010a
        /*11f6*/ 	.byte	0x3f
	.zero		1


	//   ....[109]....
        /*11f8*/ 	.word	0x00021f70
        /*11fc*/ 	.word	0x00000003
        /*1200*/ 	.word	0x00019c60
        /*1204*/ 	.short	0x010a
        /*1206*/ 	.byte	0x3f
	.zero		1


	//   ....[110]....
        /*1208*/ 	.word	0x00021fc0
        /*120c*/ 	.word	0x00000003
        /*1210*/ 	.word	0x00019c70
        /*1214*/ 	.short	0x010a
        /*1216*/ 	.byte	0x3f
	.zero		1


	//   ....[111]....
        /*1218*/ 	.word	0x00022010
        /*121c*/ 	.word	0x00000003
        /*1220*/ 	.word	0x00019c60
        /*1224*/ 	.short	0x010a
        /*1226*/ 	.byte	0x3f
	.zero		1


	//   ....[112]....
        /*1228*/ 	.word	0x000229a0
        /*122c*/ 	.word	0x00000009
        /*1230*/ 	.word	0x00019c20
        /*1234*/ 	.short	0x010a
        /*1236*/ 	.byte	0x3f
	.zero		1


	//   ....[113]....
        /*1238*/ 	.word	0x00022b40
        /*123c*/ 	.word	0x00000007
        /*1240*/ 	.word	0x00000000
        /*1244*/ 	.short	0x010a
        /*1246*/ 	.byte	0x3f
	.zero		1


	//   ....[114]....
        /*1248*/ 	.word	0x00022b90
        /*124c*/ 	.word	0x00000003
        /*1250*/ 	.word	0x00000000
        /*1254*/ 	.short	0x010a
        /*1256*/ 	.byte	0x3f
	.zero		1


	//   ....[115]....
        /*1258*/ 	.word	0x00022be0
        /*125c*/ 	.word	0x00000003
        /*1260*/ 	.word	0x00019c60
        /*1264*/ 	.short	0x010a
        /*1266*/ 	.byte	0x3f
	.zero		1


	//   ....[116]....
        /*1268*/ 	.word	0x00022c30
        /*126c*/ 	.word	0x00000005
        /*1270*/ 	.word	0x00019c60
        /*1274*/ 	.short	0x010a
        /*1276*/ 	.byte	0x3f
	.zero		1


	//   ....[117]....
        /*1278*/ 	.word	0x00022c80
        /*127c*/ 	.word	0x00000003
        /*1280*/ 	.word	0x00019c80
        /*1284*/ 	.short	0x010a
        /*1286*/ 	.byte	0x3f
	.zero		1


	//----- nvinfo : EIATTR_NUM_MBARRIERS
	.align		4
.L_237:
        /*1288*/ 	.byte	0x03, 0x38
        /*128a*/ 	.short	0x0016


	//----- nvinfo : EIATTR_EXIT_INSTR_OFFSETS
	.align		4
        /*128c*/ 	.byte	0x04, 0x1c
        /*128e*/ 	.short	(.L_239 - .L_238)


	//   ....[0]....
.L_238:
        /*1290*/ 	.word	0x00020da0


	//----- nvinfo : EIATTR_MAX_THREADS
	.align		4
.L_239:
        /*1294*/ 	.byte	0x04, 0x05
        /*1296*/ 	.short	(.L_241 - .L_240)
.L_240:
        /*1298*/ 	.word	0x00000200
        /*129c*/ 	.word	0x00000001
        /*12a0*/ 	.word	0x00000001


	//----- nvinfo : EIATTR_CRS_STACK_SIZE
	.align		4
.L_241:
        /*12a4*/ 	.byte	0x04, 0x1e
        /*12a6*/ 	.short	(.L_243 - .L_242)
.L_242:
        /*12a8*/ 	.word	0x00000000


	//----- nvinfo : EIATTR_CBANK_PARAM_SIZE
	.align		4
.L_243:
        /*12ac*/ 	.byte	0x03, 0x19
        /*12ae*/ 	.short	0x0af0


	//----- nvinfo : EIATTR_PARAM_CBANK
	.align		4
        /*12b0*/ 	.byte	0x04, 0x0a
        /*12b2*/ 	.short	(.L_245 - .L_244)
	.align		4
.L_244:
        /*12b4*/ 	.word	index@(.nv.constant0._ZN7cutlass13device_kernelIN5flash11enable_sm90INS1_16FlashAttnFwdSm90INS1_25CollectiveMainloopFwdSm90ILi2EN4cute5tupleIJNS5_1CILi1EEES8_S8_EEENS6_IJNS7_ILi192EEENS7_ILi128EEENS7_ILi96EEEEEELi96ENS_12float_e4m3_tEfNS_4arch4Sm90ELb0ELb1ELb0ELb1ELb0ELb1ELb0ELb1ELb1ELb1ELb0ELb0EEENS1_21CollectiveEpilogueFwdINS6_IJSA_SC_SB_EEES9_NS_10bfloat16_tESG_Li384ELb1ELb1ELb0ELb1EEENS1_36VarlenDynamicPersistentTileSchedulerILi192ELi128ELi384ELi128ELb0ELb1ELb1ELb1ELb0ELb1EEEEEEEEEvNT_6ParamsE)
        /*12b8*/ 	.short	0x0210
        /*12ba*/ 	.short	0x0af0


	//----- nvinfo : EIATTR_SW_WAR
	.align		4
.L_245:
        /*12bc*/ 	.byte	0x04, 0x36
        /*12be*/ 	.short	(.L_247 - .L_246)
.L_246:
        /*12c0*/ 	.word	0x00000008
.L_247:


//--------------------- .nv.info._ZN7cutlass13device_kernelIN5flash11enable_sm90INS1_16FlashAttnFwdSm90INS1_25CollectiveMainloopFwdSm90ILi2EN4cute5tupleIJNS5_1CILi1EEES8_S8_EEENS6_IJNS7_ILi192EEENS7_ILi128EEENS7_ILi96EEEEEELi96ENS_12float_e4m3_tEfNS_4arch4Sm90ELb1ELb0ELb0ELb0ELb0ELb0ELb0ELb1ELb1ELb1ELb0ELb0EEENS1_21CollectiveEpilogueFwdINS6_IJSA_SC_SB_EEES9_NS_10bfloat16_tESG_Li384ELb0ELb1ELb0ELb1EEENS1_30DynamicPersistentTileSchedulerILi384ELi128ELb0ELb1ELb1EEEEEEEEEvNT_6ParamsE --------------------------
	.section	.nv.info._ZN7cutlass13device_kernelIN5flash11enable_sm90INS1_16FlashAttnFwdSm90INS1_25CollectiveMainloopFwdSm90ILi2EN4cute5tupleIJNS5_1CILi1EEES8_S8_EEENS6_IJNS7_ILi192EEENS7_ILi128EEENS7_ILi96EEEEEELi96ENS_12float_e4m3_tEfNS_4arch4Sm90ELb1ELb0ELb0ELb0ELb0ELb0ELb0ELb1ELb1ELb1ELb0ELb0EEENS1_21CollectiveEpilogueFwdINS6_IJSA_SC_SB_EEES9_NS_10bfloat16_tESG_Li384ELb0ELb1ELb0ELb1EEENS1_30DynamicPersistentTileSchedulerILi384ELi128ELb0ELb1ELb1EEEEEEEEEvNT_6ParamsE,"",@"SHT_CUDA_INFO"
	.sectionflags	@""
	.align	4


	//----- nvinfo : EIATTR_CUDA_API_VERSION
	.align		4
        /*0000*/ 	.byte	0x04, 0x37
        /*0002*/ 	.short	(.L_249 - .L_248)
.L_248:
        /*0004*/ 	.word	0x00000082


	//----- nvinfo : EIATTR_KPARAM_INFO
	.align		4
.L_249:
        /*0008*/ 	.byte	0x04, 0x17
        /*000a*/ 	.short	(.L_251 - .L_250)
.L_250:
        /*000c*/ 	.word	0x00000000
        /*0010*/ 	.short	0x0000
        /*0012*/ 	.short	0x0070
        /*0014*/ 	.byte	0x00, 0xf0, 0x01, 0x2a


	//----- nvinfo : EIATTR_SPARSE_MMA_MASK
	.align		4
.L_251:
        /*0018*/ 	.byte	0x03, 0x50
        /*001a*/ 	.short	0x0000


	//----- nvinfo : EIATTR_MAXREG_COUNT
	.align		4
        /*001c*/ 	.byte	0x03, 0x1b
        /*001e*/ 	.short	0x0080


	//----- nvinfo : EIATTR_NUM_BARRIERS
	.align		4
        /*0020*/ 	.byte	0x02, 0x4c
        /*0022*/ 	.byte	0x09
	.zero		1


	//----- nvinfo : EIATTR_EXTERNS
	.align		4
        /*0024*/ 	.byte	0x04, 0x0f
        /*0026*/ 	.short	(.L_253 - .L_252)


	//   ....[0]....
	.align		4
.L_252:
        /*0028*/ 	.word	index@(__assertfail)


	//----- nvinfo : EIATTR_ANNOTATIONS
	.align		4
.L_253:
        /*002c*/ 	.byte	0x04, 0x55
        /*002e*/ 	.short	(.L_255 - .L_254)


	//   ....[0]....
.L_254:
        /*0030*/ 	.word	0x00000001
        /*0034*/ 	.byte	0x30, 0xa2, 0x00, 0x00, 0x01, 0x00, 0x00, 0x00, 0x10, 0xa3, 0x00, 0x00, 0x01, 0x00, 0x00, 0x00
        /*0044*/ 	.byte	0x10, 0xc3, 0x00, 0x00, 0x01, 0x00, 0x00, 0x00, 0x30, 0xc3, 0x00, 0x00, 0x01, 0x00, 0x00, 0x00
        /*0054*/ 	.byte	0x50, 0xdb, 0x00, 0x00


	//----- nvinfo : EIATTR_MERCURY_ISA_VERSION
	.align		4
.L_255:
        /*0058*/ 	.byte	0x03, 0x5f
        /*005a*/ 	.short	0x0101


	//----- nvinfo : EIATTR_INT_WARP_WIDE_INSTR_OFFSETS
	.align		4
        /*005c*/ 	.byte	0x04, 0x31
        /*005e*/ 	.short	(.L_257 - .L_256)


	//   ....[0]....
.L_256:
        /*0060*/ 	.word	0x00000130


	//   ....[1]....
        /*0064*/ 	.word	0x00000170


	//   ....[2]....
        /*0068*/ 	.word	0x000001e0


	//   ....[3]....
        /*006c*/ 	.word	0x0000aae0


	//   ....[4]....
        /*0070*/ 	.word	0x0000ab70


	//   ....[5]....
        /*0074*/ 	.word	0x0000d440


	//   ....[6]....
        /*0078*/ 	.word	0x0000d4d0


	//----- nvinfo : EIATTR_COOP_GROUP_MASK_REGIDS
	.align		4
.L_257:
        /*007c*/ 	.byte	0x04, 0x29
        /*007e*/ 	.short	(.L_259 - .L_258)


	//   ....[0]....
.L_258:
        /*0080*/ 	.word	0xffffffff


	//   ....[1]....
        /*0084*/ 	.word	0xffffffff


	//   ....[2]....
        /*0088*/ 	.word	0xffffffff


	//   ....[3]....
        /*008c*/ 	.word	0xffffffff


	//   ....[4]....
        /*0090*/ 	.word	0xffffffff


	//   ....[5]....
        /*0094*/ 	.word	0xffffffff


	//   ....[6]....
        /*0098*/ 	.word	0xffffffff


	//   ....[7]....
        /*009c*/ 	.word	0xffffffff


	//   ....[8]....
        /*00a0*/ 	.word	0xffffffff


	//   ....[9]....
        /*00a4*/ 	.word	0xffffffff


	//   ....[10]....
        /*00a8*/ 	.word	0xffffffff


	//   ....[11]....
        /*00ac*/ 	.word	0xffffffff


	//   ....[12]....
        /*00b0*/ 	.word	0xffffffff


	//   ....[13]....
        /*00b4*/ 	.word	0xffffffff


	//   ....[14]....
        /*00b8*/ 	.word	0xffffffff


	//   ....[15]....
        /*00bc*/ 	.word	0xffffffff


	//   ....[16]....
        /*00c0*/ 	.word	0xffffffff


	//   ....[17]....
        /*00c4*/ 	.word	0xffffffff


	//   ....[18]....
        /*00c8*/ 	.word	0xffffffff


	//   ....[19]....
        /*00cc*/ 	.word	0xffffffff


	//   ....[20]....
        /*00d0*/ 	.word	0xffffffff


	//   ....[21]....
        /*00d4*/ 	.word	0xffffffff


	//   ....[22]....
        /*00d8*/ 	.word	0xffffffff


	//   ....[23]....
        /*00dc*/ 	.word	0xffffffff


	//   ....[24]....
        /*00e0*/ 	.word	0xffffffff


	//   ....[25]....
        /*00e4*/ 	.word	0xffffffff


	//   ....[26]....
        /*00e8*/ 	.word	0xffffffff


	//   ....[27]....
        /*00ec*/ 	.word	0xffffffff


	//   ....[28]....
        /*00f0*/ 	.word	0xffffffff


	//   ....[29]....
        /*00f4*/ 	.word	0xffffffff


	//   ....[30]....
        /*00f8*/ 	.word	0xffffffff


	//   ....[31]....
        /*00fc*/ 	.word	0xffffffff


	//   ....[32]....
        /*0100*/ 	.word	0xffffffff


	//   ....[33]....
        /*0104*/ 	.word	0xffffffff


	//   ....[34]....
        /*0108*/ 	.word	0xffffffff


	//   ....[35]....
        /*010c*/ 	.word	0xffffffff


	//   ....[36]....
        /*0110*/ 	.word	0xffffffff


	//   ....[37]....
        /*0114*/ 	.word	0xffffffff


	//   ....[38]....
        /*0118*/ 	.word	0xffffffff


	//   ....[39]....
        /*011c*/ 	.word	0xffffffff


	//   ....[40]....
        /*0120*/ 	.word	0xffffffff


	//   ....[41]....
        /*0124*/ 	.word	0xffffffff


	//   ....[42]....
        /*0128*/ 	.word	0xffffffff


	//   ....[43]....
        /*012c*/ 	.word	0xffffffff


	//   ....[44]....
        /*0130*/ 	.word	0xffffffff


	//   ....[45]....
        /*0134*/ 	.word	0xffffffff


	//   ....[46]....
        /*0138*/ 	.word	0xffffffff


	//   ....[47]....
        /*013c*/ 	.word	0xffffffff


	//   ....[48]....
        /*0140*/ 	.word	0xffffffff


	//   ....[49]....
        /*0144*/ 	.word	0xffffffff


	//   ....[50]....
        /*0148*/ 	.word	0xffffffff


	//   ....[51]....
        /*014c*/ 	.word	0xffffffff


	//   ....[52]....
        /*0150*/ 	.word	0xffffffff


	//   ....[53]....
        /*0154*/ 	.word	0xffffffff


	//   ....[54]....
        /*0158*/ 	.word	0xffffffff


	//   ....[55]....
        /*015c*/ 	.word	0xffffffff


	//   ....[56]....
        /*0160*/ 	.word	0xffffffff


	//   ....[57]....
        /*0164*/ 	.word	0xffffffff


	//   ....[58]....
        /*0168*/ 	.word	0xffffffff


	//   ....[59]....
        /*016c*/ 	.word	0xffffffff


	//   ....[60]....
        /*0170*/ 	.word	0xffffffff


	//   ....[61]....
        /*0174*/ 	.word	0xffffffff


	//   ....[62]....
        /*0178*/ 	.word	0xffffffff


	//   ....[63]....
        /*017c*/ 	.word	0xffffffff


	//   ....[64]....
        /*0180*/ 	.word	0xffffffff


	//   ....[65]....
        /*0184*/ 	.word	0xffffffff


	//   ....[66]....
        /*0188*/ 	.word	0xffffffff


	//   ....[67]....
        /*018c*/ 	.word	0xffffffff


	//   ....[68]....
        /*0190*/ 	.word	0xffffffff


	//   ....[69]....
        /*0194*/ 	.word	0xffffffff


	//   ....[70]....
        /*0198*/ 	.word	0xffffffff


	//   ....[71]....
        /*019c*/ 	.word	0xffffffff


	//   ....[72]....
        /*01a0*/ 	.word	0xffffffff


	//   ....[73]....
        /*01a4*/ 	.word	0xffffffff


	//   ....[74]....
        /*01a8*/ 	.word	0x0500000f


	//   ....[75]....
        /*01ac*/ 	.word	0x0500000f


	//   ....[76]....
        /*01b0*/ 	.word	0x0500000f


	//   ....[77]....
        /*01b4*/ 	.word	0x0500000f


	//   ....[78]....
        /*01b8*/ 	.word	0x0500000f


	//   ....[79]....
        /*01bc*/ 	.word	0x0500000f


	//   ....[80]....
        /*01c0*/ 	.word	0x0500000f


	//   ....[81]....
        /*01c4*/ 	.word	0x0500000f


	//----- nvinfo : EIATTR_COOP_GROUP_INSTR_OFFSETS
	.align		4
.L_259:
        /*01c8*/ 	.byte	0x04, 0x28
        /*01ca*/ 	.short	(.L_261 - .L_260)


	//   ....[0]....
.L_260:
        /*01cc*/ 	.word	0x00000060


	//   ....[1]....
        /*01d0*/ 	.word	0x00000140


	//   ....[2]....
        /*01d4*/ 	.word	0x00000190


	//   ....[3]....
        /*01d8*/ 	.word	0x000003c0


	//   ....[4]....
        /*01dc*/ 	.word	0x00000520


	//   ....[5]....
        /*01e0*/ 	.word	0x00000640


	//   ....[6]....
        /*01e4*/ 	.word	0x000007a0


	//   ....[7]....
        /*01e8*/ 	.word	0x00001690


	//   ....[8]....
        /*01ec*/ 	.word	0x00001d40


	//   ....[9]....
        /*01f0*/ 	.word	0x00002490


	//   ....[10]....
        /*01f4*/ 	.word	0x000024a0


	//   ....[11]....
        /*01f8*/ 	.word	0x000024c0


	//   ....[12]....
        /*01fc*/ 	.word	0x00002f50


	//   ....[13]....
        /*0200*/ 	.word	0x00003010


	//   ....[14]....
        /*0204*/ 	.word	0x00003ef0


	//   ....[15]....
        /*0208*/ 	.word	0x000045d0


	//   ....[16]....
        /*020c*/ 	.word	0x00004600


	//   ....[17]....
        /*0210*/ 	.word	0x00004610


	//   ....[18]....
        /*0214*/ 	.word	0x00005010


	//   ....[19]....
        /*0218*/ 	.word	0x00005080


	//   ....[20]....
        /*021c*/ 	.word	0x00006780


	//   ....[21]....
        /*0220*/ 	.word	0x000067b0


	//   ....[22]....
        /*0224*/ 	.word	0x00006810


	//   ....[23]....
        /*0228*/ 	.word	0x00006820


	//   ....[24]....
        /*022c*/ 	.word	0x00007ec0


	//   ....[25]....
        /*0230*/ 	.word	0x00007ee0


	//   ....[26]....
        /*0234*/ 	.word	0x00007f50


	//   ....[27]....
        /*0238*/ 	.word	0x00007f60


	//   ....[28]....
        /*023c*/ 	.word	0x00008fe0


	//   ....[29]....
        /*0240*/ 	.word	0x00008ff0


	//   ....[30]....
        /*0244*/ 	.word	0x00009000


	//   ....[31]....
        /*0248*/ 	.word	0x00009010


	//   ....[32]....
        /*024c*/ 	.word	0x00009020


	//   ....[33]....
        /*0250*/ 	.word	0x00009030


	//   ....[34]....
        /*0254*/ 	.word	0x00009040


	//   ....[35]....
        /*0258*/ 	.word	0x00009050


	//   ....[36]....
        /*025c*/ 	.word	0x00009080


	//   ....[37]....
        /*0260*/ 	.word	0x00009090


	//   ....[38]....
        /*0264*/ 	.word	0x000090c0


	//   ....[39]....
        /*0268*/ 	.word	0x000090d0


	//   ....[40]....
        /*026c*/ 	.word	0x000090f0


	//   ....[41]....
        /*0270*/ 	.word	0x00009100


	//   ....[42]....
        /*0274*/ 	.word	0x00009110


	//   ....[43]....
        /*0278*/ 	.word	0x00009120


	//   ....[44]....
        /*027c*/ 	.word	0x00009150


	//   ....[45]....
        /*0280*/ 	.word	0x00009160


	//   ....[46]....
        /*0284*/ 	.word	0x00009190


	//   ....[47]....
        /*0288*/ 	.word	0x000091b0


	//   ....[48]....
        /*028c*/ 	.word	0x000091d0


	//   ....[49]....
        /*0290*/ 	.word	0x000091e0


	//   ....[50]....
        /*0294*/ 	.word	0x000091f0


	//   ....[51]....
        /*0298*/ 	.word	0x00009200


	//   ....[52]....
        /*029c*/ 	.word	0x00009230


	//   ....[53]....
        /*02a0*/ 	.word	0x00009260


	//   ....[54]....
        /*02a4*/ 	.word	0x000092a0


	//   ....[55]....
        /*02a8*/ 	.word	0x000092d0


	//   ....[56]....
        /*02ac*/ 	.word	0x00009740


	//   ....[57]....
        /*02b0*/ 	.word	0x00009770


	//   ....[58]....
        /*02b4*/ 	.word	0x00009880


	//   ....[59]....
        /*02b8*/ 	.word	0x000098a0


	//   ....[60]....
        /*02bc*/ 	.word	0x00009f70


	//   ....[61]....
        /*02c0*/ 	.word	0x00009f80


	//   ....[62]....
        /*02c4*/ 	.word	0x0000a080


	//   ....[63]....
        /*02c8*/ 	.word	0x0000a0a0


	//   ....[64]....
        /*02cc*/ 	.word	0x0000a260


	//   ....[65]....
        /*02d0*/ 	.word	0x0000b250


	//   ....[66]....
        /*02d4*/ 	.word	0x0000c020


	//   ....[67]....
        /*02d8*/ 	.word	0x0000c050


	//   ....[68]....
        /*02dc*/ 	.word	0x0000c080


	//   ....[69]....
        /*02e0*/ 	.word	0x0000c0a0


	//   ....[70]....
        /*02e4*/ 	.word	0x0000c0b0


	//   ....[71]....
        /*02e8*/ 	.word	0x0000c180


	//   ....[72]....
        /*02ec*/ 	.word	0x0000dae0


	//   ....[73]....
        /*02f0*/ 	.word	0x0000dc70


	//   ....[74]....
        /*02f4*/ 	.word	0x0000e240


	//   ....[75]....
        /*02f8*/ 	.word	0x0000e3f0


	//   ....[76]....
        /*02fc*/ 	.word	0x0000e450


	//   ....[77]....
        /*0300*/ 	.word	0x0000e4e0


	//   ....[78]....
        /*0304*/ 	.word	0x0000e5c0


	//   ....[79]....
        /*0308*/ 	.word	0x0000e650


	//   ....[80]....
        /*030c*/ 	.word	0x0000e720


	//   ....[81]....
        /*0310*/ 	.word	0x0000ea60


	//----- nvinfo : EIATTR_REG_RECONFIG
	.align		4
.L_261:
        /*0314*/ 	.byte	0x01, 0x54
	.zero		2


	//----- nvinfo : EIATTR_SYSCALL_OFFSETS
	.align		4
        /*0318*/ 	.byte	0x04, 0x46
        /*031a*/ 	.short	(.L_263 - .L_262)


	//   ....[0]....
.L_262:
        /*031c*/ 	.word	0x00001870


	//   ....[1]....
        /*0320*/ 	.word	0x0000acd0


	//   ....[2]....
        /*0324*/ 	.word	0x0000ae40


	//   ....[3]....
        /*0328*/ 	.word	0x0000af90


	//   ....[4]....
        /*032c*/ 	.word	0x0000b0d0


	//   ....[5]....
        /*0330*/ 	.word	0x0000bb40


	//----- nvinfo : EIATTR_MBARRIER_INSTR_OFFSETS
	.align		4
.L_263:
        /*0334*/ 	.byte	0x04, 0x39
        /*0336*/ 	.short	(.L_265 - .L_264)


	//   ....[0]....
.L_264:
        /*0338*/ 	.word	0x00000270
        /*033c*/ 	.word	0x000000ff
        /*0340*/ 	.word	0x00019c00
        /*0344*/ 	.short	0x0100
        /*0346*/ 	.byte	0x08
	.zero		1


	//   ....[1]....
        /*0348*/ 	.word	0x00000280
        /*034c*/ 	.word	0x000000ff
        /*0350*/ 	.word	0x00019c20
        /*0354*/ 	.short	0x0100
        /*0356*/ 	.byte	0x08
	.zero		1


	//   ....[2]....
        /*0358*/ 	.word	0x00000370
        /*035c*/ 	.word	0x000000ff
        /*0360*/ 	.word	0x00019c30
        /*0364*/ 	.short	0x0100
        /*0366*/ 	.byte	0x08
	.zero		1


	//   ....[3]....
        /*0368*/ 	.word	0x00000380
        /*036c*/ 	.word	0x000000ff
        /*0370*/ 	.word	0x00019c40
        /*0374*/ 	.short	0x0100
        /*0376*/ 	.byte	0x08
	.zero		1


	//   ....[4]....
        /*0378*/ 	.word	0x00000390
        /*037c*/ 	.word	0x000000ff
        /*0380*/ 	.word	0x00019c38
        /*0384*/ 	.short	0x0100
        /*0386*/ 	.byte	0x08
	.zero		1


	//   ....[5]....
        /*0388*/ 	.word	0x000003a0
        /*038c*/ 	.word	0x000000ff
        /*0390*/ 	.word	0x00019c48
        /*0394*/ 	.short	0x0100
        /*0396*/ 	.byte	0x08
	.zero		1


	//   ....[6]....
        /*0398*/ 	.word	0x000004d0
        /*039c*/ 	.word	0x000000ff
        /*03a0*/ 	.word	0x00019c50
        /*03a4*/ 	.short	0x0100
        /*03a6*/ 	.byte	0x08
	.zero		1


	//   ....[7]....
        /*03a8*/ 	.word	0x000004e0
        /*03ac*/ 	.word	0x000000ff
        /*03b0*/ 	.word	0x00019c60
        /*03b4*/ 	.short	0x0100
        /*03b6*/ 	.byte	0x08
	.zero		1


	//   ....[8]....
        /*03b8*/ 	.word	0x000004f0
        /*03bc*/ 	.word	0x000000ff
        /*03c0*/ 	.word	0x00019c58
        /*03c4*/ 	.short	0x0100
        /*03c6*/ 	.byte	0x08
	.zero		1


	//   ....[9]....
        /*03c8*/ 	.word	0x00000500
        /*03cc*/ 	.word	0x000000ff
        /*03d0*/ 	.word	0x00019c68
        /*03d4*/ 	.short	0x0100
        /*03d6*/ 	.byte	0x08
	.zero		1


	//   ....[10]....
        /*03d8*/ 	.word	0x000005f0
        /*03dc*/ 	.word	0x000000ff
        /*03e0*/ 	.word	0x00019c70
        /*03e4*/ 	.short	0x0100
        /*03e6*/ 	.byte	0x06
	.zero		1


	//   ....[11]....
        /*03e8*/ 	.word	0x00000600
        /*03ec*/ 	.word	0x000000ff
        /*03f0*/ 	.word	0x00019c80
        /*03f4*/ 	.short	0x0100
        /*03f6*/ 	.byte	0x06
	.zero		1


	//   ....[12]....
        /*03f8*/ 	.word	0x00000610
        /*03fc*/ 	.word	0x000000ff
        /*0400*/ 	.word	0x00019c78
        /*0404*/ 	.short	0x0100
        /*0406*/ 	.byte	0x06
	.zero		1


	//   ....[13]....
        /*0408*/ 	.word	0x00000620
        /*040c*/ 	.word	0x000000ff
        /*0410*/ 	.word	0x00019c88
        /*0414*/ 	.short	0x0100
        /*0416*/ 	.byte	0x06
	.zero		1


	//   ....[14]....
        /*0418*/ 	.word	0x00000750
        /*041c*/ 	.word	0x000000ff
        /*0420*/ 	.word	0x00019c90
        /*0424*/ 	.short	0x0100
        /*0426*/ 	.byte	0x08
	.zero		1


	//   ....[15]....
        /*0428*/ 	.word	0x00000760
        /*042c*/ 	.word	0x000000ff
        /*0430*/ 	.word	0x00019ca0
        /*0434*/ 	.short	0x0100
        /*0436*/ 	.byte	0x08
	.zero		1


	//   ....[16]....
        /*0438*/ 	.word	0x00000770
        /*043c*/ 	.word	0x000000ff
        /*0440*/ 	.word	0x00019c98
        /*0444*/ 	.short	0x0100
        /*0446*/ 	.byte	0x08
	.zero		1


	//   ....[17]....
        /*0448*/ 	.word	0x00000780
        /*044c*/ 	.word	0x000000ff
        /*0450*/ 	.word	0x00019ca8
        /*0454*/ 	.short	0x0100
        /*0456*/ 	.byte	0x08
	.zero		1


	//   ....[18]....
        /*0458*/ 	.word	0x000008b0
        /*045c*/ 	.word	0x000000ff
        /*0460*/ 	.word	0x00019cb0
        /*0464*/ 	.short	0x0100
        /*0466*/ 	.byte	0x08
	.zero		1


	//   ....[19]....
        /*0468*/ 	.word	0x000008c0
        /*046c*/ 	.word	0x000000ff
        /*0470*/ 	.word	0x00019cc0
        /*0474*/ 	.short	0x0100
        /*0476*/ 	.byte	0x08
	.zero		1


	//   ....[20]....
        /*0478*/ 	.word	0x000008d0
        /*047c*/ 	.word	0x000000ff
        /*0480*/ 	.word	0x00019cb8
        /*0484*/ 	.short	0x0100
        /*0486*/ 	.byte	0x08
	.zero		1


	//   ....[21]....
        /*0488*/ 	.word	0x000008e0
        /*048c*/ 	.word	0x000000ff
        /*0490*/ 	.word	0x00019cc8
        /*0494*/ 	.short	0x0100
        /*0496*/ 	.byte	0x08
	.zero		1


	//   ....[22]....
        /*0498*/ 	.word	0x000018f0
        /*049c*/ 	.word	0x000000ff
        /*04a0*/ 	.word	0x00019c00
        /*04a4*/ 	.short	0x010a
        /*04a6*/ 	.byte	0x2d
	.zero		1


	//   ....[23]....
        /*04a8*/ 	.word	0x00001970
        /*04ac*/ 	.word	0x00000003
        /*04b0*/ 	.word	0x00019c30
        /*04b4*/ 	.short	0x010a
        /*04b6*/ 	.byte	0x3f
	.zero		1


	//   ....[24]....
        /*04b8*/ 	.word	0x000019d0
        /*04bc*/ 	.word	0x00000003
        /*04c0*/ 	.word	0x00019c30
        /*04c4*/ 	.short	0x010a
        /*04c6*/ 	.byte	0x3f
	.zero		1


	//   ....[25]....
        /*04c8*/ 	.word	0x00003400
        /*04cc*/ 	.word	0x00000030
        /*04d0*/ 	.word	0x00000000
        /*04d4*/ 	.short	0x0101
        /*04d6*/ 	.byte	0x3f
	.zero		1


	//   ....[26]....
        /*04d8*/ 	.word	0x00003bb0
        /*04dc*/ 	.word	0x000000ff
        /*04e0*/ 	.word	0x00019c30
        /*04e4*/ 	.short	0x010a
        /*04e6*/ 	.byte	0x15
	.zero		1


	//   ....[27]....
        /*04e8*/ 	.word	0x00003bf0
        /*04ec*/ 	.word	0x000000ff
        /*04f0*/ 	.word	0x00019c30
        /*04f4*/ 	.short	0x010a
        /*04f6*/ 	.byte	0x15
	.zero		1


	//   ....[28]....
        /*04f8*/ 	.word	0x00003d50
        /*04fc*/ 	.word	0x000000ff
        /*0500*/ 	.word	0x00019c50
        /*0504*/ 	.short	0x010a
        /*0506*/ 	.byte	0x0b
	.zero		1


	//   ....[29]....
        /*0508*/ 	.word	0x00003d90
        /*050c*/ 	.word	0x000000ff
        /*0510*/ 	.word	0x00019c50
        /*0514*/ 	.short	0x010a
        /*0516*/ 	.byte	0x0b
	.zero		1


	//   ....[30]....
        /*0518*/ 	.word	0x000058f0
        /*051c*/ 	.word	0x00000003
        /*0520*/ 	.word	0x00000000
        /*0524*/ 	.short	0x0101
        /*0526*/ 	.byte	0x3f
	.zero		1


	//   ....[31]....
        /*0528*/ 	.word	0x00005b10
        /*052c*/ 	.word	0x000000ff
        /*0530*/ 	.word	0x00000000
        /*0534*/ 	.short	0x0101
        /*0536*/ 	.byte	0x06
	.zero		1


	//   ....[32]....
        /*0538*/ 	.word	0x000060c0
        /*053c*/ 	.word	0x000000ff
        /*0540*/ 	.word	0x00019c30
        /*0544*/ 	.short	0x010a
        /*0546*/ 	.byte	0x06
	.zero		1


	//   ....[33]....
        /*0548*/ 	.word	0x00006100
        /*054c*/ 	.word	0x000000ff
        /*0550*/ 	.word	0x00019c30
        /*0554*/ 	.short	0x010a
        /*0556*/ 	.byte	0x06
	.zero		1


	//   ....[34]....
        /*0558*/ 	.word	0x00006260
        /*055c*/ 	.word	0x000000ff
        /*0560*/ 	.word	0x00019c50
        /*0564*/ 	.short	0x010a
        /*0566*/ 	.byte	0x0b
	.zero		1


	//   ....[35]....
        /*0568*/ 	.word	0x000062a0
        /*056c*/ 	.word	0x000000ff
        /*0570*/ 	.word	0x00019c50
        /*0574*/ 	.short	0x010a
        /*0576*/ 	.byte	0x0b
	.zero		1


	//   ....[36]....
        /*0578*/ 	.word	0x00007410
        /*057c*/ 	.word	0x00000003
        /*0580*/ 	.word	0x00000000
        /*0584*/ 	.short	0x0101
        /*0586*/ 	.byte	0x3f
	.zero		1


	//   ....[37]....
        /*0588*/ 	.word	0x000076c0
        /*058c*/ 	.word	0x000000ff
        /*0590*/ 	.word	0x00000000
        /*0594*/ 	.short	0x0101
        /*0596*/ 	.byte	0x06
	.zero		1


	//   ....[38]....
        /*0598*/ 	.word	0x00007bf0
        /*059c*/ 	.word	0x000000ff
        /*05a0*/ 	.word	0x00019c50
        /*05a4*/ 	.short	0x010a
        /*05a6*/ 	.byte	0x0e
	.zero		1


	//   ....[39]....
        /*05a8*/ 	.word	0x00007c30
        /*05ac*/ 	.word	0x000000ff
        /*05b0*/ 	.word	0x00019c50
        /*05b4*/ 	.short	0x010a
        /*05b6*/ 	.byte	0x0e
	.zero		1


	//   ....[40]....
        /*05b8*/ 	.word	0x00008240
        /*05bc*/ 	.word	0x000000ff
        /*05c0*/ 	.word	0x00000000
        /*05c4*/ 	.short	0x0101
        /*05c6*/ 	.byte	0x04
	.zero		1


	//   ....[41]....
        /*05c8*/ 	.word	0x00009750
        /*05cc*/ 	.word	0x00000000
        /*05d0*/ 	.word	0x00000000
        /*05d4*/ 	.short	0x0101
        /*05d6*/ 	.byte	0x3f
	.zero		1


	//   ....[42]....
        /*05d8*/ 	.word	0x0000b490
        /*05dc*/ 	.word	0x00000005
        /*05e0*/ 	.word	0x00019c80
        /*05e4*/ 	.short	0x010a
        /*05e6*/ 	.byte	0x3f
	.zero		1


	//   ....[43]....
        /*05e8*/ 	.word	0x0000b6f0
        /*05ec*/ 	.word	0x00000005
        /*05f0*/ 	.word	0x00019c40
        /*05f4*/ 	.short	0x010a
        /*05f6*/ 	.byte	0x3f
	.zero		1


	//   ....[44]....
        /*05f8*/ 	.word	0x0000c290
        /*05fc*/ 	.word	0x00000011
        /*0600*/ 	.word	0x00019c00
        /*0604*/ 	.short	0x0107
        /*0606*/ 	.byte	0x3f
	.zero		1


	//   ....[45]....
        /*0608*/ 	.word	0x0000c390
        /*060c*/ 	.word	0x00000011
        /*0610*/ 	.word	0x00019c00
        /*0614*/ 	.short	0x0101
        /*0616*/ 	.byte	0x3f
	.zero		1


	//   ....[46]....
        /*0618*/ 	.word	0x0000c3b0
        /*061c*/ 	.word	0x00000011
        /*0620*/ 	.word	0x00019c20
        /*0624*/ 	.short	0x010a
        /*0626*/ 	.byte	0x3f
	.zero		1


	//   ....[47]....
        /*0628*/ 	.word	0x0000c690
        /*062c*/ 	.word	0x00000004
        /*0630*/ 	.word	0x00019c80
        /*0634*/ 	.short	0x010a
        /*0636*/ 	.byte	0x3f
	.zero		1


	//   ....[48]....
        /*0638*/ 	.word	0x0000cab0
        /*063c*/ 	.word	0x00000004
        /*0640*/ 	.word	0x00019c40
        /*0644*/ 	.short	0x010a
        /*0646*/ 	.byte	0x3f
	.zero		1


	//   ....[49]....
        /*0648*/ 	.word	0x0000cf50
        /*064c*/ 	.word	0x00000003
        /*0650*/ 	.word	0x00019c70
        /*0654*/ 	.short	0x010a
        /*0656*/ 	.byte	0x3f
	.zero		1


	//   ....[50]....
        /*0658*/ 	.word	0x0000cfd0
        /*065c*/ 	.word	0x00000003
        /*0660*/ 	.word	0x00019c60
        /*0664*/ 	.short	0x010a
        /*0666*/ 	.byte	0x3f
	.zero		1


	//   ....[51]....
        /*0668*/ 	.word	0x0000d320
        /*066c*/ 	.word	0x00000003
        /*0670*/ 	.word	0x00019c50
        /*0674*/ 	.short	0x0101
        /*0676*/ 	.byte	0x3f
	.zero		1


	//   ....[52]....
        /*0678*/ 	.word	0x0000d3a0
        /*067c*/ 	.word	0x00000002
        /*0680*/ 	.word	0x00000000
        /*0684*/ 	.short	0x0101
        /*0686*/ 	.byte	0x3f
	.zero		1


	//   ....[53]....
        /*0688*/ 	.word	0x0000d590
        /*068c*/ 	.word	0x00000003
        /*0690*/ 	.word	0x00019c70
        /*0694*/ 	.short	0x010a
        /*0696*/ 	.byte	0x3f
	.zero		1


	//   ....[54]....
        /*0698*/ 	.word	0x0000d600
        /*069c*/ 	.word	0x00000003
        /*06a0*/ 	.word	0x00019c60
        /*06a4*/ 	.short	0x010a
        /*06a6*/ 	.byte	0x3f
	.zero		1


	//   ....[55]....
        /*06a8*/ 	.word	0x0000d950
        /*06ac*/ 	.word	0x00000003
        /*06b0*/ 	.word	0x00019c50
        /*06b4*/ 	.short	0x0101
        /*06b6*/ 	.byte	0x3f
	.zero		1


	//   ....[56]....
        /*06b8*/ 	.word	0x0000d9c0
        /*06bc*/ 	.word	0x00000000
        /*06c0*/ 	.word	0x00000000
        /*06c4*/ 	.short	0x0101
        /*06c6*/ 	.byte	0x3f
	.zero		1


	//   ....[57]....
        /*06c8*/ 	.word	0x0000dbf0
        /*06cc*/ 	.word	0x00000007
        /*06d0*/ 	.word	0x00019c20
        /*06d4*/ 	.short	0x010a
        /*06d6*/ 	.byte	0x3f
	.zero		1


	//   ....[58]....
        /*06d8*/ 	.word	0x0000dd90
        /*06dc*/ 	.word	0x00000005
        /*06e0*/ 	.word	0x00000000
        /*06e4*/ 	.short	0x010a
        /*06e6*/ 	.byte	0x3f
	.zero		1


	//   ....[59]....
        /*06e8*/ 	.word	0x0000de00
        /*06ec*/ 	.word	0x00000003
        /*06f0*/ 	.word	0x00000000
        /*06f4*/ 	.short	0x010a
        /*06f6*/ 	.byte	0x3f
	.zero		1


	//   ....[60]....
        /*06f8*/ 	.word	0x0000de50
        /*06fc*/ 	.word	0x00000003
        /*0700*/ 	.word	0x00019c60
        /*0704*/ 	.short	0x010a
        /*0706*/ 	.byte	0x3f
	.zero		1


	//   ....[61]....
        /*0708*/ 	.word	0x0000dea0
        /*070c*/ 	.word	0x00000005
        /*0710*/ 	.word	0x00019c60
        /*0714*/ 	.short	0x010a
        /*0716*/ 	.byte	0x3f
	.zero		1


	//   ....[62]....
        /*0718*/ 	.word	0x0000dee0
        /*071c*/ 	.word	0x00000003
        /*0720*/ 	.word	0x00019c80
        /*0724*/ 	.short	0x010a
        /*0726*/ 	.byte	0x3f
	.zero		1


	//   ....[63]....
        /*0728*/ 	.word	0x0000df00
        /*072c*/ 	.word	0x00000005
        /*0730*/ 	.word	0x00019c80
        /*0734*/ 	.short	0x010a
        /*0736*/ 	.byte	0x3f
	.zero		1


	//   ....[64]....
        /*0738*/ 	.word	0x0000df70
        /*073c*/ 	.word	0x00000003
        /*0740*/ 	.word	0x00019c00
        /*0744*/ 	.short	0x010a
        /*0746*/ 	.byte	0x3f
	.zero		1


	//   ....[65]....
        /*0748*/ 	.word	0x0000dfc0
        /*074c*/ 	.word	0x00000003
        /*0750*/ 	.word	0x00019c30
        /*0754*/ 	.short	0x010a
        /*0756*/ 	.byte	0x3f
	.zero		1


	//   ....[66]....
        /*0758*/ 	.word	0x0000e020
        /*075c*/ 	.word	0x00000007
        /*0760*/ 	.word	0x00019c30
        /*0764*/ 	.short	0x010a
        /*0766*/ 	.byte	0x3f
	.zero		1


	//   ....[67]....
        /*0768*/ 	.word	0x0000e080
        /*076c*/ 	.word	0x00000007
        /*0770*/ 	.word	0x00019c50
        /*0774*/ 	.short	0x010a
        /*0776*/ 	.byte	0x3f
	.zero		1


	//   ....[68]....
        /*0778*/ 	.word	0x0000e0e0
        /*077c*/ 	.word	0x00000009
        /*0780*/ 	.word	0x00019c30
        /*0784*/ 	.short	0x010a
        /*0786*/ 	.byte	0x3f
	.zero		1


	//   ....[69]....
        /*0788*/ 	.word	0x0000e140
        /*078c*/ 	.word	0x00000009
        /*0790*/ 	.word	0x00019c50
        /*0794*/ 	.short	0x010a
        /*0796*/ 	.byte	0x3f
	.zero		1


	//   ....[70]....
        /*0798*/ 	.word	0x0000e1a0
        /*079c*/ 	.word	0x00000006
        /*07a0*/ 	.word	0x00019c50
        /*07a4*/ 	.short	0x010a
        /*07a6*/ 	.byte	0x3f
	.zero		1


	//   ....[71]....
        /*07a8*/ 	.word	0x0000e2f0
        /*07ac*/ 	.word	0x00000005
        /*07b0*/ 	.word	0x00019c80
        /*07b4*/ 	.short	0x010a
        /*07b6*/ 	.byte	0x3f
	.zero		1


	//   ....[72]....
        /*07b8*/ 	.word	0x0000e340
        /*07bc*/ 	.word	0x00000005
        /*07c0*/ 	.word	0x00019c40
        /*07c4*/ 	.short	0x010a
        /*07c6*/ 	.byte	0x3f
	.zero		1


	//   ....[73]....
        /*07c8*/ 	.word	0x0000e750
        /*07cc*/ 	.word	0x00000011
        /*07d0*/ 	.word	0x00019c20
        /*07d4*/ 	.short	0x010a
        /*07d6*/ 	.byte	0x3f
	.zero		1


	//   ....[74]....
        /*07d8*/ 	.word	0x0000e7a0
        /*07dc*/ 	.word	0x00000004
        /*07e0*/ 	.word	0x00019c80
        /*07e4*/ 	.short	0x010a
        /*07e6*/ 	.byte	0x3f
	.zero		1


	//   ....[75]....
        /*07e8*/ 	.word	0x0000e7f0
        /*07ec*/ 	.word	0x00000004
        /*07f0*/ 	.word	0x00019c40
        /*07f4*/ 	.short	0x010a
        /*07f6*/ 	.byte	0x3f
	.zero		1


	//   ....[76]....
        /*07f8*/ 	.word	0x0000e840
        /*07fc*/ 	.word	0x00000003
        /*0800*/ 	.word	0x00019c70
        /*0804*/ 	.short	0x010a
        /*0806*/ 	.byte	0x3f
	.zero		1


	//   ....[77]....
        /*0808*/ 	.word	0x0000e890
        /*080c*/ 	.word	0x00000003
        /*0810*/ 	.word	0x00019c60
        /*0814*/ 	.short	0x010a
        /*0816*/ 	.byte	0x3f
	.zero		1


	//   ....[78]....
        /*0818*/ 	.word	0x0000e8e0
        /*081c*/ 	.word	0x00000003
        /*0820*/ 	.word	0x00019c70
        /*0824*/ 	.short	0x010a
        /*0826*/ 	.byte	0x3f
	.zero		1


	//   ....[79]....
        /*0828*/ 	.word	0x0000e930
        /*082c*/ 	.word	0x00000003
        /*0830*/ 	.word	0x00019c60
        /*0834*/ 	.short	0x010a
        /*0836*/ 	.byte	0x3f
	.zero		1


	//   ....[80]....
        /*0838*/ 	.word	0x0000e980
        /*083c*/ 	.word	0x00000007
        /*0840*/ 	.word	0x00019c20
        /*0844*/ 	.short	0x010a
        /*0846*/ 	.byte	0x3f
	.zero		1


	//   ....[81]....
        /*0848*/ 	.word	0x0000eb20
        /*084c*/ 	.word	0x00000005
        /*0850*/ 	.word	0x00000000
        /*0854*/ 	.short	0x010a
        /*0856*/ 	.byte	0x3f
	.zero		1


	//   ....[82]....
        /*0858*/ 	.word	0x0000eb70
        /*085c*/ 	.word	0x00000003
        /*0860*/ 	.word	0x00000000
        /*0864*/ 	.short	0x010a
        /*0866*/ 	.byte	0x3f
	.zero		1


	//   ....[83]....
        /*0868*/ 	.word	0x0000ebc0
        /*086c*/ 	.word	0x00000003
        /*0870*/ 	.word	0x00019c60
        /*0874*/ 	.short	0x010a
        /*0876*/ 	.byte	0x3f
	.zero		1


	//   ....[84]....
        /*0878*/ 	.word	0x0000ec10
        /*087c*/ 	.word	0x00000005
        /*0880*/ 	.word	0x00019c60
        /*0884*/ 	.short	0x010a
        /*0886*/ 	.byte	0x3f
	.zero		1


	//   ....[85]....
        /*0888*/ 	.word	0x0000ec60
        /*088c*/ 	.word	0x00000003
        /*0890*/ 	.word	0x00019c80
        /*0894*/ 	.short	0x010a
        /*0896*/ 	.byte	0x3f
	.zero		1


	//----- nvinfo : EIATTR_NUM_MBARRIERS
	.align		4
.L_265:
        /*0898*/ 	.byte	0x03, 0x38
        /*089a*/ 	.short	0x0016


	//----- nvinfo : EIATTR_EXIT_INSTR_OFFSETS
	.align		4
        /*089c*/ 	.byte	0x04, 0x1c
        /*089e*/ 	.short	(.L_267 - .L_266)


	//   ....[0]....
.L_266:
        /*08a0*/ 	.word	0x00000a00


	//   ....[1]....
        /*08a4*/ 	.word	0x0000a1d0


	//   ....[2]....
        /*08a8*/ 	.word	0x0000df50


	//----- nvinfo : EIATTR_MAX_THREADS
	.align		4
.L_267:
        /*08ac*/ 	.byte	0x04, 0x05
        /*08ae*/ 	.short	(.L_269 - .L_268)
.L_268:
        /*08b0*/ 	.word	0x00000200
        /*08b4*/ 	.word	0x00000001
        /*08b8*/ 	.word	0x00000001


	//----- nvinfo : EIATTR_CRS_STACK_SIZE
	.align		4
.L_269:
        /*08bc*/ 	.byte	0x04, 0x1e
        /*08be*/ 	.short	(.L_271 - .L_270)
.L_270:
        /*08c0*/ 	.word	0x00000000


	//----- nvinfo : EIATTR_CBANK_PARAM_SIZE
	.align		4
.L_271:
        /*08c4*/ 	.byte	0x03, 0x19
        /*08c6*/ 	.short	0x0af0


	//----- nvinfo : EIATTR_PARAM_CBANK
	.align		4
        /*08c8*/ 	.byte	0x04, 0x0a
        /*08ca*/ 	.short	(.L_273 - .L_272)
	.align		4
.L_272:
        /*08cc*/ 	.word	index@(.nv.constant0._ZN7cutlass13device_kernelIN5flash11enable_sm90INS1_16FlashAttnFwdSm90INS1_25CollectiveMainloopFwdSm90ILi2EN4cute5tupleIJNS5_1CILi1EEES8_S8_EEENS6_IJNS7_ILi192EEENS7_ILi128EEENS7_ILi96EEEEEELi96ENS_12float_e4m3_tEfNS_4arch4Sm90ELb1ELb0ELb0ELb0ELb0ELb0ELb0ELb1ELb1ELb1ELb0ELb0EEENS1_21CollectiveEpilogueFwdINS6_IJSA_SC_SB_EEES9_NS_10bfloat16_tESG_Li384ELb0ELb1ELb0ELb1EEENS1_30DynamicPersistentTileSchedulerILi384ELi128ELb0ELb1ELb1EEEEEEEEEvNT_6ParamsE)
        /*08d0*/ 	.short	0x0210
        /*08d2*/ 	.short	0x0af0


	//----- nvinfo : EIATTR_SW_WAR
	.align		4
.L_273:
        /*08d4*/ 	.byte	0x04, 0x36
        /*08d6*/ 	.short	(.L_275 - .L_274)
.L_274:
        /*08d8*/ 	.word	0x00000008
.L_275:


//--------------------- .nv.info._ZN7cutlass13device_kernelIN5flash11enable_sm90INS1_16FlashAttnFwdSm90INS1_25CollectiveMainloopFwdSm90ILi2EN4cute5tupleIJNS5_1CILi1EEES8_S8_EEENS6_IJNS7_ILi192EEENS7_ILi128EEENS7_ILi96EEEEEELi96ENS_12float_e4m3_tEfNS_4arch4Sm90ELb1ELb0ELb0ELb1ELb0ELb0ELb0ELb1ELb1ELb1ELb0ELb0EEENS1_21CollectiveEpilogueFwdINS6_IJSA_SC_SB_EEES9_NS_10bfloat16_tESG_Li384ELb1ELb1ELb0ELb1EEENS1_36VarlenDynamicPersistentTileSchedulerILi192ELi128ELi384ELi128ELb0ELb1ELb1ELb1ELb1ELb1EEEEEEEEEvNT_6ParamsE --------------------------
	.section	.nv.info._ZN7cutlass13device_kernelIN5flash11enable_sm90INS1_16FlashAttnFwdSm90INS1_25CollectiveMainloopFwdSm90ILi2EN4cute5tupleIJNS5_1CILi1EEES8_S8_EEENS6_IJNS7_ILi192EEENS7_ILi128EEENS7_ILi96EEEEEELi96ENS_12float_e4m3_tEfNS_4arch4Sm90ELb1ELb0ELb0ELb1ELb0ELb0ELb0ELb1ELb1ELb1ELb0ELb0EEENS1_21CollectiveEpilogueFwdINS6_IJSA_SC_SB_EEES9_NS_10bfloat16_tESG_Li384ELb1ELb1ELb0ELb1EEENS1_36VarlenDynamicPersistentTileSchedulerILi192ELi128ELi384ELi128ELb0ELb1ELb1ELb1ELb1ELb1EEEEEEEEEvNT_6ParamsE,"",@"SHT_CUDA_INFO"
	.sectionflags	@""
	.align	4


	//----- nvinfo : EIATTR_CUDA_API_VERSION
	.align		4
        /*0000*/ 	.byte	0x04, 0x37
        /*0002*/ 	.short	(.L_277 - .L_276)
.L_276:
        /*0004*/ 	.word	0x00000082


	//----- nvinfo : EIATTR_KPARAM_INFO
	.align		4
.L_277:
        /*0008*/ 	.byte	0x04, 0x17
        /*000a*/ 	.short	(.L_279 - .L_278)
.L_278:
        /*000c*/ 	.word	0x00000000
        /*0010*/ 	.short	0x0000
        /*0012*/ 	.short	0x0070
        /*0014*/ 	.byte	0x00, 0xf0, 0x01, 0x2a


	//----- nvinfo : EIATTR_SPARSE_MMA_MASK
	.align		4
.L_279:
        /*0018*/ 	.byte	0x03, 0x50
        /*001a*/ 	.short	0x0000


	//----- nvinfo : EIATTR_MAXREG_COUNT
	.align		4
        /*001c*/ 	.byte	0x03, 0x1b
        /*001e*/ 	.short	0x0080


	//----- nvinfo : EIATTR_NUM_BARRIERS
	.align		4
        /*0020*/ 	.byte	0x02, 0x4c
        /*0022*/ 	.byte	0x09
	.zero		1


	//----- nvinfo : EIATTR_EXTERNS
	.align		4
        /*0024*/ 	.byte	0x04, 0x0f
        /*0026*/ 	.short	(.L_281 - .L_280)


	//   ....[0]....
	.align		4
.L_280:
        /*0028*/ 	.word	index@(__assertfail)


	//----- nvinfo : EIATTR_ANNOTATIONS
	.align		4
.L_281:
        /*002c*/ 	.byte	0x04, 0x55
        /*002e*/ 	.short	(.L_283 - .L_282)


	//   ....[0]....
.L_282:
        /* <DEDUP_REMOVED lines=8> */
        /*00a4*/ 	.byte	0x20, 0xf9, 0x00, 0x00, 0x01, 0x00, 0x00, 0x00, 0x60, 0x01, 0x01, 0x00


	//----- nvinfo : EIATTR_MERCURY_ISA_VERSION
	.align		4
.L_283:
        /*00b0*/ 	.byte	0x03, 0x5f
        /*00b2*/ 	.short	0x0101


	//----- nvinfo : EIATTR_UNUSED_LOAD_BYTE_OFFSET
	.align		4
        /*00b4*/ 	.byte	0x04, 0x44
        /*00b6*/ 	.short	(.L_285 - .L_284)


	//   ....[0]....
.L_284:
        /*00b8*/ 	.word	0x00000a00
        /*00bc*/ 	.word	0x0000fff0


	//   ....[1]....
        /*00c0*/ 	.word	0x000086a0
        /*00c4*/ 	.word	0x0000fff0


	//----- nvinfo : EIATTR_INT_WARP_WIDE_INSTR_OFFSETS
	.align		4
.L_285:
        /*00c8*/ 	.byte	0x04, 0x31
        /*00ca*/ 	.short	(.L_287 - .L_286)


	//   ....[0]....
.L_286:
        /*00cc*/ 	.word	0x00000130


	//   ....[1]....
        /*00d0*/ 	.word	0x00000170


	//   ....[2]....
        /*00d4*/ 	.word	0x000001e0


	//   ....[3]....
        /*00d8*/ 	.word	0x0000bdd0


	//   ....[4]....
        /*00dc*/ 	.word	0x0000be60


	//   ....[5]....
        /*00e0*/ 	.word	0x0000e750


	//   ....[6]....
        /*00e4*/ 	.word	0x0000e7e0


	//----- nvinfo : EIATTR_COOP_GROUP_MASK_REGIDS
	.align		4
.L_287:
        /*00e8*/ 	.byte	0x04, 0x29
        /*00ea*/ 	.short	(.L_289 - .L_288)


	//   ....[0]....
.L_288:
        /*00ec*/ 	.word	0xffffffff


	//   ....[1]....
        /*00f0*/ 	.word	0xffffffff


	//   ....[2]....
        /*00f4*/ 	.word	0xffffffff


	//   ....[3]....
        /*00f8*/ 	.word	0xffffffff


	//   ....[4]....
        /*00fc*/ 	.word	0xffffffff


	//   ....[5]....
        /*0100*/ 	.word	0xffffffff


	//   ....[6]....
        /*0104*/ 	.word	0xffffffff


	//   ....[7]....
        /*0108*/ 	.word	0xffffffff


	//   ....[8]....
        /*010c*/ 	.word	0xffffffff


	//   ....[9]....
        /*0110*/ 	.word	0xffffffff


	//   ....[10]....
        /*0114*/ 	.word	0xffffffff


	//   ....[11]....
        /*0118*/ 	.word	0xffffffff


	//   ....[12]....
        /*011c*/ 	.word	0xffffffff


	//   ....[13]....
        /*0120*/ 	.word	0xffffffff


	//   ....[14]....
        /*0124*/ 	.word	0xffffffff


	//   ....[15]....
        /*0128*/ 	.word	0xffffffff


	//   ....[16]....
        /*012c*/ 	.word	0xffffffff


	//   ....[17]....
        /*0130*/ 	.word	0xffffffff


	//   ....[18]....
        /*0134*/ 	.word	0xffffffff


	//   ....[19]....
        /*0138*/ 	.word	0xffffffff


	//   ....[20]....
        /*013c*/ 	.word	0xffffffff


	//   ....[21]....
        /*0140*/ 	.word	0xffffffff


	//   ....[22]....
        /*0144*/ 	.word	0xffffffff


	//   ....[23]....
        /*0148*/ 	.word	0xffffffff


	//   ....[24]....
        /*014c*/ 	.word	0xffffffff


	//   ....[25]....
        /*0150*/ 	.word	0xffffffff


	//   ....[26]....
        /*0154*/ 	.word	0xffffffff


	//   ....[27]....
        /*0158*/ 	.word	0xffffffff


	//   ....[28]....
        /*015c*/ 	.word	0xffffffff


	//   ....[29]....
        /*0160*/ 	.word	0xffffffff


	//   ....[30]....
        /*0164*/ 	.word	0xffffffff


	//   ....[31]....
        /*0168*/ 	.word	0xffffffff


	//   ....[32]....
        /*016c*/ 	.word	0xffffffff


	//   ....[33]....
        /*0170*/ 	.word	0xffffffff


	//   ....[34]....
        /*0174*/ 	.word	0xffffffff


	//   ....[35]....
        /*0178*/ 	.word	0xffffffff


	//   ....[36]....
        /*017c*/ 	.word	0xffffffff


	//   ....[37]....
        /*0180*/ 	.word	0xffffffff


	//   ....[38]....
        /*0184*/ 	.word	0xffffffff


	//   ....[39]....
        /*0188*/ 	.word	0xffffffff


	//   ....[40]....
        /*018c*/ 	.word	0xffffffff


	//   ....[41]....
        /*0190*/ 	.word	0xffffffff


	//   ....[42]....
        /*0194*/ 	.word	0xffffffff


	//   ....[43]....
        /*0198*/ 	.word	0xffffffff


	//   ....[44]....
        /*019c*/ 	.word	0xffffffff


	//   ....[45]....
        /*01a0*/ 	.word	0xffffffff


	//   ....[46]....
        /*01a4*/ 	.word	0xffffffff


	//   ....[47]....
        /*01a8*/ 	.word	0xffffffff


	//   ....[48]....
        /*01ac*/ 	.word	0xffffffff


	//   ....[49]....
        /*01b0*/ 	.word	0xffffffff


	//   ....[50]....
        /*01b4*/ 	.word	0xffffffff


	//   ....[51]....
        /*01b8*/ 	.word	0xffffffff


	//   ....[52]....
        /*01bc*/ 	.word	0xffffffff


	//   ....[53]....
        /*01c0*/ 	.word	0xffffffff


	//   ....[54]....
        /*01c4*/ 	.word	0xffffffff


	//   ....[55]....
        /*01c8*/ 	.word	0xffffffff


	//   ....[56]....
        /*01cc*/ 	.word	0xffffffff


	//   ....[57]....
        /*01d0*/ 	.word	0xffffffff


	//   ....[58]....
        /*01d4*/ 	.word	0xffffffff


	//   ....[59]....
        /*01d8*/ 	.word	0xffffffff


	//   ....[60]....
        /*01dc*/ 	.word	0xffffffff


	//   ....[61]....
        /*01e0*/ 	.word	0xffffffff


	//   ....[62]....
        /*01e4*/ 	.word	0xffffffff


	//   ....[63]....
        /*01e8*/ 	.word	0xffffffff


	//   ....[64]....
        /*01ec*/ 	.word	0xffffffff


	//   ....[65]....
        /*01f0*/ 	.word	0xffffffff


	//   ....[66]....
        /*01f4*/ 	.word	0xffffffff


	//   ....[67]....
        /*01f8*/ 	.word	0xffffffff


	//   ....[68]....
        /*01fc*/ 	.word	0xffffffff


	//   ....[69]....
        /*0200*/ 	.word	0xffffffff


	//   ....[70]....
        /*0204*/ 	.word	0xffffffff


	//   ....[71]....
        /*0208*/ 	.word	0xffffffff


	//   ....[72]....
        /*020c*/ 	.word	0xffffffff


	//   ....[73]....
        /*0210*/ 	.word	0xffffffff


	//   ....[74]....
        /*0214*/ 	.word	0xffffffff


	//   ....[75]....
        /*0218*/ 	.word	0xffffffff


	//   ....[76]....
        /*021c*/ 	.word	0xffffffff


	//   ....[77]....
        /*0220*/ 	.word	0xffffffff


	//   ....[78]....
        /*0224*/ 	.word	0xffffffff


	//   ....[79]....
        /*0228*/ 	.word	0xffffffff


	//   ....[80]....
        /*022c*/ 	.word	0xffffffff


	//   ....[81]....
        /*0230*/ 	.word	0xffffffff


	//   ....[82]....
        /*0234*/ 	.word	0xffffffff


	//   ....[83]....
        /*0238*/ 	.word	0xffffffff


	//   ....[84]....
        /*023c*/ 	.word	0xffffffff


	//   ....[85]....
        /*0240*/ 	.word	0xffffffff


	//   ....[86]....
        /*0244*/ 	.word	0xffffffff


	//   ....[87]....
        /*0248*/ 	.word	0xffffffff


	//   ....[88]....
        /*024c*/ 	.word	0xffffffff


	//   ....[89]....
        /*0250*/ 	.word	0xffffffff


	//   ....[90]....
        /*0254*/ 	.word	0xffffffff


	//   ....[91]....
        /*0258*/ 	.word	0xffffffff


	//   ....[92]....
        /*025c*/ 	.word	0xffffffff


	//   ....[93]....
        /*0260*/ 	.word	0xffffffff


	//   ....[94]....
        /*0264*/ 	.word	0xffffffff


	//   ....[95]....
        /*0268*/ 	.word	0xffffffff


	//   ....[96]....
        /*026c*/ 	.word	0xffffffff


	//   ....[97]....
        /*0270*/ 	.word	0xffffffff


	//   ....[98]....
        /*0274*/ 	.word	0xffffffff


	//   ....[99]....
        /*0278*/ 	.word	0xffffffff


	//   ....[100]....
        /*027c*/ 	.word	0xffffffff


	//   ....[101]....
        /*0280*/ 	.word	0xffffffff


	//   ....[102]....
        /*0284*/ 	.word	0xffffffff


	//   ....[103]....
        /*0288*/ 	.word	0xffffffff


	//   ....[104]....
        /*028c*/ 	.word	0xffffffff


	//   ....[105]....
        /*0290*/ 	.word	0x0500000f


	//   ....[106]....
        /*0294*/ 	.word	0x0500000f


	//   ....[107]....
        /*0298*/ 	.word	0x0500000f


	//   ....[108]....
        /*029c*/ 	.word	0x0500000f


	//   ....[109]....
        /*02a0*/ 	.word	0x0500000f


	//   ....[110]....
        /*02a4*/ 	.word	0x0500000f


	//   ....[111]....
        /*02a8*/ 	.word	0x0500000f


	//   ....[112]....
        /*02ac*/ 	.word	0x0500000f


	//----- nvinfo : EIATTR_COOP_GROUP_INSTR_OFFSETS
	.align		4
.L_289:
        /*02b0*/ 	.byte	0x04, 0x28
        /*02b2*/ 	.short	(.L_291 - .L_290)


	//   ....[0]....
.L_290:
        /*02b4*/ 	.word	0x00000060


	//   ....[1]....
        /*02b8*/ 	.word	0x00000140


	//   ....[2]....
        /*02bc*/ 	.word	0x00000190


	//   ....[3]....
        /*02c0*/ 	.word	0x000003c0


	//   ....[4]....
        /*02c4*/ 	.word	0x00000520


	//   ....[5]....
        /*02c8*/ 	.word	0x00000640


	//   ....[6]....
        /*02cc*/ 	.word	0x000007a0


	//   ....[7]....
        /*02d0*/ 	.word	0x00001840


	//   ....[8]....
        /*02d4*/ 	.word	0x00001f00


	//   ....[9]....
        /*02d8*/ 	.word	0x00002660


	//   ....[10]....
        /*02dc*/ 	.word	0x00002690


	//   ....[11]....
        /*02e0*/ 	.word	0x00002710


	//   ....[12]....
        /*02e4*/ 	.word	0x00003080


	//   ....[13]....
        /*02e8*/ 	.word	0x00003130


	//   ....[14]....
        /*02ec*/ 	.word	0x00004030


	//   ....[15]....
        /*02f0*/ 	.word	0x00004720


	//   ....[16]....
        /*02f4*/ 	.word	0x00004750


	//   ....[17]....
        /*02f8*/ 	.word	0x00004760


	//   ....[18]....
        /*02fc*/ 	.word	0x00005160


	//   ....[19]....
        /*0300*/ 	.word	0x000051d0


	//   ....[20]....
        /*0304*/ 	.word	0x000068d0


	//   ....[21]....
        /*0308*/ 	.word	0x00006900


	//   ....[22]....
        /*030c*/ 	.word	0x00006960


	//   ....[23]....
        /*0310*/ 	.word	0x00006970


	//   ....[24]....
        /*0314*/ 	.word	0x00008000


	//   ....[25]....
        /*0318*/ 	.word	0x00008020


	//   ....[26]....
        /*031c*/ 	.word	0x00008090


	//   ....[27]....
        /*0320*/ 	.word	0x000080a0


	//   ....[28]....
        /*0324*/ 	.word	0x00008d40


	//   ....[29]....
        /*0328*/ 	.word	0x00008d50


	//   ....[30]....
        /*032c*/ 	.word	0x00008d60


	//   ....[31]....
        /*0330*/ 	.word	0x00008d70


	//   ....[32]....
        /*0334*/ 	.word	0x00008d80


	//   ....[33]....
        /*0338*/ 	.word	0x00008d90


	//   ....[34]....
        /*033c*/ 	.word	0x00008da0


	//   ....[35]....
        /*0340*/ 	.word	0x00008db0


	//   ....[36]....
        /*0344*/ 	.word	0x00008de0


	//   ....[37]....
        /*0348*/ 	.word	0x00008df0


	//   ....[38]....
        /*034c*/ 	.word	0x00008e20


	//   ....[39]....
        /*0350*/ 	.word	0x00008e50


	//   ....[40]....
        /*0354*/ 	.word	0x00008e90


	//   ....[41]....
        /*0358*/ 	.word	0x00008eb0


	//   ....[42]....
        /*035c*/ 	.word	0x00008ee0


	//   ....[43]....
        /*0360*/ 	.word	0x00008ef0


	//   ....[44]....
        /*0364*/ 	.word	0x00008f20


	//   ....[45]....
        /*0368*/ 	.word	0x00008f30


	//   ....[46]....
        /*036c*/ 	.word	0x00008f40


	//   ....[47]....
        /*0370*/ 	.word	0x00008f70


	//   ....[48]....
        /*0374*/ 	.word	0x00008fa0


	//   ....[49]....
        /*0378*/ 	.word	0x00008fb0


	//   ....[50]....
        /*037c*/ 	.word	0x00008fc0


	//   ....[51]....
        /*0380*/ 	.word	0x00008fe0


	//   ....[52]....
        /*0384*/ 	.word	0x00009560


	//   ....[53]....
        /*0388*/ 	.word	0x000095a0


	//   ....[54]....
        /*038c*/ 	.word	0x000095d0


	//   ....[55]....
        /*0390*/ 	.word	0x00009610


	//   ....[56]....
        /*0394*/ 	.word	0x00009ac0


	//   ....[57]....
        /*0398*/ 	.word	0x00009af0


	//   ....[58]....
        /*039c*/ 	.word	0x00009c00


	//   ....[59]....
        /*03a0*/ 	.word	0x00009c20


	//   ....[60]....
        /*03a4*/ 	.word	0x0000a510


	//   ....[61]....
        /*03a8*/ 	.word	0x0000a520


	//   ....[62]....
        /*03ac*/ 	.word	0x0000a620


	//   ....[63]....
        /*03b0*/ 	.word	0x0000a640


	//   ....[64]....
        /*03b4*/ 	.word	0x0000a7b0


	//   ....[65]....
        /*03b8*/ 	.word	0x0000a990


	//   ....[66]....
        /*03bc*/ 	.word	0x0000a9c0


	//   ....[67]....
        /*03c0*/ 	.word	0x0000a9f0


	//   ....[68]....
        /*03c4*/ 	.word	0x0000aa20


	//   ....[69]....
        /*03c8*/ 	.word	0x0000aa50


	//   ....[70]....
        /*03cc*/ 	.word	0x0000aa90


	//   ....[71]....
        /*03d0*/ 	.word	0x0000ac10


	//   ....[72]....
        /*03d4*/ 	.word	0x0000ac40


	//   ....[73]....
        /*03d8*/ 	.word	0x0000ac70


	//   ....[74]....
        /*03dc*/ 	.word	0x0000aca0


	//   ....[75]....
        /*03e0*/ 	.word	0x0000acd0


	//   ....[76]....
        /*03e4*/ 	.word	0x0000ad10


	//   ....[77]....
        /*03e8*/ 	.word	0x0000ada0


	//   ....[78]....
        /*03ec*/ 	.word	0x0000ae30


	//   ....[79]....
        /*03f0*/ 	.word	0x0000aee0


	//   ....[80]....
        /*03f4*/ 	.word	0x0000c510


	//   ....[81]....
        /*03f8*/ 	.word	0x0000d340


	//   ....[82]....
        /*03fc*/ 	.word	0x0000d350


	//   ....[83]....
        /*0400*/ 	.word	0x0000d360


	//   ....[84]....
        /*0404*/ 	.word	0x0000d370


	//   ....[85]....
        /*0408*/ 	.word	0x0000d390


	//   ....[86]....
        /*040c*/ 	.word	0x0000d3b0


	//   ....[87]....
        /*0410*/ 	.word	0x0000eef0


	//   ....[88]....
        /*0414*/ 	.word	0x0000ef20


	//   ....[89]....
        /*0418*/ 	.word	0x0000ef50


	//   ....[90]....
        /*041c*/ 	.word	0x0000ef80


	//   ....[91]....
        /*0420*/ 	.word	0x0000ef90


	//   ....[92]....
        /*0424*/ 	.word	0x0000efb0


	//   ....[93]....
        /*0428*/ 	.word	0x0000efd0


	//   ....[94]....
        /*042c*/ 	.word	0x0000f010


	//   ....[95]....
        /*0430*/ 	.word	0x0000f150


	//   ....[96]....
        /*0434*/ 	.word	0x0000f180


	//   ....[97]....
        /*0438*/ 	.word	0x0000f1c0


	//   ....[98]....
        /*043c*/ 	.word	0x0000f1f0


	//   ....[99]....
        /*0440*/ 	.word	0x0000f220


	//   ....[100]....
        /*0444*/ 	.word	0x0000f250


	//   ....[101]....
        /*0448*/ 	.word	0x0000f2f0


	//   ....[102]....
        /*044c*/ 	.word	0x0000f390


	//   ....[103]....
        /*0450*/ 	.word	0x0000f430


	//   ....[104]....
        /*0454*/ 	.word	0x0000fa40


	//   ....[105]....
        /*0458*/ 	.word	0x00010010


	//   ....[106]....
        /*045c*/ 	.word	0x000101d0


	//   ....[107]....
        /*0460*/ 	.word	0x00010220


	//   ....[108]....
        /*0464*/ 	.word	0x00010280


	//   ....[109]....
        /*0468*/ 	.word	0x000102d0


	//   ....[110]....
        /*046c*/ 	.word	0x00010330


	//   ....[111]....
        /*0470*/ 	.word	0x00010380


	//   ....[112]....
        /*0474*/ 	.word	0x00010820


	//----- nvinfo : EIATTR_REG_RECONFIG
	.align		4
.L_291:
        /*0478*/ 	.byte	0x01, 0x54
	.zero		2


	//----- nvinfo : EIATTR_SYSCALL_OFFSETS
	.align		4
        /*047c*/ 	.byte	0x04, 0x46
        /*047e*/ 	.short	(.L_293 - .L_292)


	//   ....[0]....
.L_292:
        /*0480*/ 	.word	0x00001a20


	//   ....[1]....
        /*0484*/ 	.word	0x0000bfc0


	//   ....[2]....
        /*0488*/ 	.word	0x0000c120


	//   ....[3]....
        /*048c*/ 	.word	0x0000c270


	//   ....[4]....
        /*0490*/ 	.word	0x0000c3b0


	//   ....[5]....
        /*0494*/ 	.word	0x0000ce30


	//----- nvinfo : EIATTR_MBARRIER_INSTR_OFFSETS
	.align		4
.L_293:
        /*0498*/ 	.byte	0x04, 0x39
        /*049a*/ 	.short	(.L_295 - .L_294)


	//   ....[0]....
.L_294:
        /*049c*/ 	.word	0x00000270
        /*04a0*/ 	.word	0x000000ff
        /*04a4*/ 	.word	0x00019c00
        /*04a8*/ 	.short	0x0100
        /*04aa*/ 	.byte	0x08
	.zero		1


	//   ....[1]....
        /*04ac*/ 	.word	0x00000280
        /*04b0*/ 	.word	0x000000ff
        /*04b4*/ 	.word	0x00019c20
        /*04b8*/ 	.short	0x0100
        /*04ba*/ 	.byte	0x08
	.zero		1


	//   ....[2]....
        /*04bc*/ 	.word	0x00000370
        /*04c0*/ 	.word	0x000000ff
        /*04c4*/ 	.word	0x00019c30
        /*04c8*/ 	.short	0x0100
        /*04ca*/ 	.byte	0x08
	.zero		1


	//   ....[3]....
        /*04cc*/ 	.word	0x00000380
        /*04d0*/ 	.word	0x000000ff
        /*04d4*/ 	.word	0x00019c40
        /*04d8*/ 	.short	0x0100
        /*04da*/ 	.byte	0x08
	.zero		1


	//   ....[4]....
        /*04dc*/ 	.word	0x00000390
        /*04e0*/ 	.word	0x000000ff
        /*04e4*/ 	.word	0x00019c38
        /*04e8*/ 	.short	0x0100
        /*04ea*/ 	.byte	0x08
	.zero		1


	//   ....[5]....
        /*04ec*/ 	.word	0x000003a0
        /*04f0*/ 	.word	0x000000ff
        /*04f4*/ 	.word	0x00019c48
        /*04f8*/ 	.short	0x0100
        /*04fa*/ 	.byte	0x08
	.zero		1


	//   ....[6]....
        /*04fc*/ 	.word	0x000004d0
        /*0500*/ 	.word	0x000000ff
        /*0504*/ 	.word	0x00019c50
        /*0508*/ 	.short	0x0100
        /*050a*/ 	.byte	0x08
	.zero		1


	//   ....[7]....
        /*050c*/ 	.word	0x000004e0
        /*0510*/ 	.word	0x000000ff
        /*0514*/ 	.word	0x00019c60
        /*0518*/ 	.short	0x0100
        /*051a*/ 	.byte	0x08
	.zero		1


	//   ....[8]....
        /*051c*/ 	.word	0x000004f0
        /*0520*/ 	.word	0x000000ff
        /*0524*/ 	.word	0x00019c58
        /*0528*/ 	.short	0x0100
        /*052a*/ 	.byte	0x08
	.zero		1


	//   ....[9]....
        /*052c*/ 	.word	0x00000500
        /*0530*/ 	.word	0x000000ff
        /*0534*/ 	.word	0x00019c68
        /*0538*/ 	.short	0x0100
        /*053a*/ 	.byte	0x08
	.zero		1


	//   ....[10]....
        /*053c*/ 	.word	0x000005f0
        /*0540*/ 	.word	0x000000ff
        /*0544*/ 	.word	0x00019c70
        /*0548*/ 	.short	0x0100
        /*054a*/ 	.byte	0x06
	.zero		1


	//   ....[11]....
        /*054c*/ 	.word	0x00000600
        /*0550*/ 	.word	0x000000ff
        /*0554*/ 	.word	0x00019c80
        /*0558*/ 	.short	0x0100
        /*055a*/ 	.byte	0x06
	.zero		1


	//   ....[12]....
        /*055c*/ 	.word	0x00000610
        /*0560*/ 	.word	0x000000ff
        /*0564*/ 	.word	0x00019c78
        /*0568*/ 	.short	0x0100
        /*056a*/ 	.byte	0x06
	.zero		1


	//   ....[13]....
        /*056c*/ 	.word	0x00000620
        /*0570*/ 	.word	0x000000ff
        /*0574*/ 	.word	0x00019c88
        /*0578*/ 	.short	0x0100
        /*057a*/ 	.byte	0x06
	.zero		1


	//   ....[14]....
        /*057c*/ 	.word	0x00000750
        /*0580*/ 	.word	0x000000ff
        /*0584*/ 	.word	0x00019c90
        /*0588*/ 	.short	0x0100
        /*058a*/ 	.byte	0x08
	.zero		1


	//   ....[15]....
        /*058c*/ 	.word	0x00000760
        /*0590*/ 	.word	0x000000ff
        /*0594*/ 	.word	0x00019ca0
        /*0598*/ 	.short	0x0100
        /*059a*/ 	.byte	0x08
	.zero		1


	//   ....[16]....
        /*059c*/ 	.word	0x00000770
        /*05a0*/ 	.word	0x000000ff
        /*05a4*/ 	.word	0x00019c98
        /*05a8*/ 	.short	0x0100
        /*05aa*/ 	.byte	0x08
	.zero		1


	//   ....[17]....
        /*05ac*/ 	.word	0x00000780
        /*05b0*/ 	.word	0x000000ff
        /*05b4*/ 	.word	0x00019ca8
        /*05b8*/ 	.short	0x0100
        /*05ba*/ 	.byte	0x08
	.zero		1


	//   ....[18]....
        /*05bc*/ 	.word	0x000008b0
        /*05c0*/ 	.word	0x000000ff
        /*05c4*/ 	.word	0x00019cb0
        /*05c8*/ 	.short	0x0100
        /*05ca*/ 	.byte	0x08
	.zero		1


	//   ....[19]....
        /*05cc*/ 	.word	0x000008c0
        /*05d0*/ 	.word	0x000000ff
        /*05d4*/ 	.word	0x00019cc0
        /*05d8*/ 	.short	0x0100
        /*05da*/ 	.byte	0x08
	.zero		1


	//   ....[20]....
        /*05dc*/ 	.word	0x000008d0
        /*05e0*/ 	.word	0x000000ff
        /*05e4*/ 	.word	0x00019cb8
        /*05e8*/ 	.short	0x0100
        /*05ea*/ 	.byte	0x08
	.zero		1


	//   ....[21]....
        /*05ec*/ 	.word	0x000008e0
        /*05f0*/ 	.word	0x000000ff
        /*05f4*/ 	.word	0x00019cc8
        /*05f8*/ 	.short	0x0100
        /*05fa*/ 	.byte	0x08
	.zero		1


	//   ....[22]....
        /*05fc*/ 	.word	0x00001aa0
        /*0600*/ 	.word	0x000000ff
        /*0604*/ 	.word	0x00019c00
        /*0608*/ 	.short	0x010a
        /*060a*/ 	.byte	0x2f
	.zero		1


	//   ....[23]....
        /*060c*/ 	.word	0x00001b20
        /*0610*/ 	.word	0x00000003
        /*0614*/ 	.word	0x00019c30
        /*0618*/ 	.short	0x010a
        /*061a*/ 	.byte	0x3f
	.zero		1


	//   ....[24]....
        /*061c*/ 	.word	0x00001b80
        /*0620*/ 	.word	0x00000003
        /*0624*/ 	.word	0x00019c30
        /*0628*/ 	.short	0x010a
        /*062a*/ 	.byte	0x3f
	.zero		1


	//   ....[25]....
        /*062c*/ 	.word	0x00003530
        /*0630*/ 	.word	0x00000030
        /*0634*/ 	.word	0x00000000
        /*0638*/ 	.short	0x0101
        /*063a*/ 	.byte	0x3f
	.zero		1


	//   ....[26]....
        /*063c*/ 	.word	0x00003d00
        /*0640*/ 	.word	0x000000ff
        /*0644*/ 	.word	0x00019c30
        /*0648*/ 	.short	0x010a
        /*064a*/ 	.byte	0x15
	.zero		1


	//   ....[27]....
        /*064c*/ 	.word	0x00003d40
        /*0650*/ 	.word	0x000000ff
        /*0654*/ 	.word	0x00019c30
        /*0658*/ 	.short	0x010a
        /*065a*/ 	.byte	0x15
	.zero		1


	//   ....[28]....
        /*065c*/ 	.word	0x00003ea0
        /*0660*/ 	.word	0x000000ff
        /*0664*/ 	.word	0x00019c50
        /*0668*/ 	.short	0x010a
        /*066a*/ 	.byte	0x0b
	.zero		1


	//   ....[29]....
        /*066c*/ 	.word	0x00003ee0
        /*0670*/ 	.word	0x000000ff
        /*0674*/ 	.word	0x00019c50
        /*0678*/ 	.short	0x010a
        /*067a*/ 	.byte	0x0b
	.zero		1


	//   ....[30]....
        /*067c*/ 	.word	0x00005a40
        /*0680*/ 	.word	0x00000003
        /*0684*/ 	.word	0x00000000
        /*0688*/ 	.short	0x0101
        /*068a*/ 	.byte	0x3f
	.zero		1


	//   ....[31]....
        /*068c*/ 	.word	0x00005c60
        /*0690*/ 	.word	0x000000ff
        /*0694*/ 	.word	0x00000000
        /*0698*/ 	.short	0x0101
        /*069a*/ 	.byte	0x06
	.zero		1


	//   ....[32]....
        /*069c*/ 	.word	0x00006210
        /*06a0*/ 	.word	0x000000ff
        /*06a4*/ 	.word	0x00019c30
        /*06a8*/ 	.short	0x010a
        /*06aa*/ 	.byte	0x06
	.zero		1


	//   ....[33]....
        /*06ac*/ 	.word	0x00006250
        /*06b0*/ 	.word	0x000000ff
        /*06b4*/ 	.word	0x00019c30
        /*06b8*/ 	.short	0x010a
        /*06ba*/ 	.byte	0x06
	.zero		1


	//   ....[34]....
        /*06bc*/ 	.word	0x000063b0
        /*06c0*/ 	.word	0x000000ff
        /*06c4*/ 	.word	0x00019c50
        /*06c8*/ 	.short	0x010a
        /*06ca*/ 	.byte	0x0b
	.zero		1


	//   ....[35]....
        /*06cc*/ 	.word	0x000063f0
        /*06d0*/ 	.word	0x000000ff
        /*06d4*/ 	.word	0x00019c50
        /*06d8*/ 	.short	0x010a
        /*06da*/ 	.byte	0x0b
	.zero		1


	//   ....[36]....
        /*06dc*/ 	.word	0x00007560
        /*06e0*/ 	.word	0x00000003
        /*06e4*/ 	.word	0x00000000
        /*06e8*/ 	.short	0x0101
        /*06ea*/ 	.byte	0x3f
	.zero		1


	//   ....[37]....
        /*06ec*/ 	.word	0x00007810
        /*06f0*/ 	.word	0x000000ff
        /*06f4*/ 	.word	0x00000000
        /*06f8*/ 	.short	0x0101
        /*06fa*/ 	.byte	0x06
	.zero		1


	//   ....[38]....
        /*06fc*/ 	.word	0x00007d40
        /*0700*/ 	.word	0x000000ff
        /*0704*/ 	.word	0x00019c50
        /*0708*/ 	.short	0x010a
        /*070a*/ 	.byte	0x0e
	.zero		1


	//   ....[39]....
        /*070c*/ 	.word	0x00007d80
        /*0710*/ 	.word	0x000000ff
        /*0714*/ 	.word	0x00019c50
        /*0718*/ 	.short	0x010a
        /*071a*/ 	.byte	0x0e
	.zero		1


	//   ....[40]....
        /*071c*/ 	.word	0x00008380
        /*0720*/ 	.word	0x000000ff
        /*0724*/ 	.word	0x00000000
        /*0728*/ 	.short	0x0101
        /*072a*/ 	.byte	0x04
	.zero		1


	//   ....[41]....
        /*072c*/ 	.word	0x00009ae0
        /*0730*/ 	.word	0x00000000
        /*0734*/ 	.word	0x00000000
        /*0738*/ 	.short	0x0101
        /*073a*/ 	.byte	0x3f
	.zero		1


	//   ....[42]....
        /*073c*/ 	.word	0x0000c740
        /*0740*/ 	.word	0x00000003
        /*0744*/ 	.word	0x00019c80
        /*0748*/ 	.short	0x010a
        /*074a*/ 	.byte	0x3f
	.zero		1


	//   ....[43]....
        /*074c*/ 	.word	0x0000c9a0
        /*0750*/ 	.word	0x00000003
        /*0754*/ 	.word	0x00019c40
        /*0758*/ 	.short	0x010a
        /*075a*/ 	.byte	0x3f
	.zero		1


	//   ....[44]....
        /*075c*/ 	.word	0x0000d5a0
        /*0760*/ 	.word	0x00000011
        /*0764*/ 	.word	0x00019c00
        /*0768*/ 	.short	0x0107
        /*076a*/ 	.byte	0x3f
	.zero		1


	//   ....[45]....
        /*076c*/ 	.word	0x0000d6a0
        /*0770*/ 	.word	0x00000011
        /*0774*/ 	.word	0x00019c00
        /*0778*/ 	.short	0x0101
        /*077a*/ 	.byte	0x3f
	.zero		1


	//   ....[46]....
        /*077c*/ 	.word	0x0000d6d0
        /*0780*/ 	.word	0x00000011
        /*0784*/ 	.word	0x00019c20
        /*0788*/ 	.short	0x010a
        /*078a*/ 	.byte	0x3f
	.zero		1


	//   ....[47]....
        /*078c*/ 	.word	0x0000d990
        /*0790*/ 	.word	0x00000004
        /*0794*/ 	.word	0x00019c80
        /*0798*/ 	.short	0x010a
        /*079a*/ 	.byte	0x3f
	.zero		1


	//   ....[48]....
        /*079c*/ 	.word	0x0000ddb0
        /*07a0*/ 	.word	0x00000004
        /*07a4*/ 	.word	0x00019c40
        /*07a8*/ 	.short	0x010a
        /*07aa*/ 	.byte	0x3f
	.zero		1


	//   ....[49]....
        /*07ac*/ 	.word	0x0000e250
        /*07b0*/ 	.word	0x00000003
        /*07b4*/ 	.word	0x00019c70
        /*07b8*/ 	.short	0x010a
        /*07ba*/ 	.byte	0x3f
	.zero		1


	//   ....[50]....
        /*07bc*/ 	.word	0x0000e2d0
        /*07c0*/ 	.word	0x00000003
        /*07c4*/ 	.word	0x00019c60
        /*07c8*/ 	.short	0x010a
        /*07ca*/ 	.byte	0x3f
	.zero		1


	//   ....[51]....
        /*07cc*/ 	.word	0x0000e630
        /*07d0*/ 	.word	0x00000003
        /*07d4*/ 	.word	0x00019c50
        /*07d8*/ 	.short	0x0101
        /*07da*/ 	.byte	0x3f
	.zero		1


	//   ....[52]....
        /*07dc*/ 	.word	0x0000e6b0
        /*07e0*/ 	.word	0x00000002
        /*07e4*/ 	.word	0x00000000
        /*07e8*/ 	.short	0x0101
        /*07ea*/ 	.byte	0x3f
	.zero		1


	//   ....[53]....
        /*07ec*/ 	.word	0x0000e8a0
        /*07f0*/ 	.word	0x00000003
        /*07f4*/ 	.word	0x00019c70
        /*07f8*/ 	.short	0x010a
        /*07fa*/ 	.byte	0x3f
	.zero		1


	//   ....[54]....
        /*07fc*/ 	.word	0x0000e910
        /*0800*/ 	.word	0x00000003
        /*0804*/ 	.word	0x00019c60
        /*0808*/ 	.short	0x010a
        /*080a*/ 	.byte	0x3f
	.zero		1


	//   ....[55]....
        /*080c*/ 	.word	0x0000ec70
        /*0810*/ 	.word	0x00000003
        /*0814*/ 	.word	0x00019c50
        /*0818*/ 	.short	0x0101
        /*081a*/ 	.byte	0x3f
	.zero		1


	//   ....[56]....
        /*081c*/ 	.word	0x0000ecc0
        /*0820*/ 	.word	0x00000000
        /*0824*/ 	.word	0x00000000
        /*0828*/ 	.short	0x0101
        /*082a*/ 	.byte	0x3f
	.zero		1


	//   ....[57]....
        /*082c*/ 	.word	0x0000f9c0
        /*0830*/ 	.word	0x00000007
        /*0834*/ 	.word	0x00019c20
        /*0838*/ 	.short	0x010a
        /*083a*/ 	.byte	0x3f
	.zero		1


	//   ....[58]....
        /*083c*/ 	.word	0x0000fb60
        /*0840*/ 	.word	0x00000005
        /*0844*/ 	.word	0x00000000
        /*0848*/ 	.short	0x010a
        /*084a*/ 	.byte	0x3f
	.zero		1


	//   ....[59]....
        /*084c*/ 	.word	0x0000fbd0
        /*0850*/ 	.word	0x00000003
        /*0854*/ 	.word	0x00000000
        /*0858*/ 	.short	0x010a
        /*085a*/ 	.byte	0x3f
	.zero		1


	//   ....[60]....
        /*085c*/ 	.word	0x0000fc20
        /*0860*/ 	.word	0x00000003
        /*0864*/ 	.word	0x00019c60
        /*0868*/ 	.short	0x010a
        /*086a*/ 	.byte	0x3f
	.zero		1


	//   ....[61]....
        /*086c*/ 	.word	0x0000fc70
        /*0870*/ 	.word	0x00000005
        /*0874*/ 	.word	0x00019c60
        /*0878*/ 	.short	0x010a
        /*087a*/ 	.byte	0x3f
	.zero		1


	//   ....[62]....
        /*087c*/ 	.word	0x0000fcb0
        /*0880*/ 	.word	0x00000003
        /*0884*/ 	.word	0x00019c80
        /*0888*/ 	.short	0x010a
        /*088a*/ 	.byte	0x3f
	.zero		1


	//   ....[63]....
        /*088c*/ 	.word	0x0000fcd0
        /*0890*/ 	.word	0x00000005
        /*0894*/ 	.word	0x00019c80
        /*0898*/ 	.short	0x010a
        /*089a*/ 	.byte	0x3f
	.zero		1


	//   ....[64]....
        /*089c*/ 	.word	0x0000fd40
        /*08a0*/ 	.word	0x00000003
        /*08a4*/ 	.word	0x00019c00
        /*08a8*/ 	.short	0x010a
        /*08aa*/ 	.byte	0x3f
	.zero		1


	//   ....[65]....
        /*08ac*/ 	.word	0x0000fd90
        /*08b0*/ 	.word	0x00000003
        /*08b4*/ 	.word	0x00019c30
        /*08b8*/ 	.short	0x010a
        /*08ba*/ 	.byte	0x3f
	.zero		1


	//   ....[66]....
        /*08bc*/ 	.word	0x0000fdf0
        /*08c0*/ 	.word	0x00000007
        /*08c4*/ 	.word	0x00019c30
        /*08c8*/ 	.short	0x010a
        /*08ca*/ 	.byte	0x3f
	.zero		1


	//   ....[67]....
        /*08cc*/ 	.word	0x0000fe50
        /*08d0*/ 	.word	0x00000007
        /*08d4*/ 	.word	0x00019c50
        /*08d8*/ 	.short	0x010a
        /*08da*/ 	.byte	0x3f
	.zero		1


	//   ....[68]....
        /*08dc*/ 	.word	0x0000feb0
        /*08e0*/ 	.word	0x00000009
        /*08e4*/ 	.word	0x00019c30
        /*08e8*/ 	.short	0x010a
        /*08ea*/ 	.byte	0x3f
	.zero		1


	//   ....[69]....
        /*08ec*/ 	.word	0x0000ff10
        /*08f0*/ 	.word	0x00000009
        /*08f4*/ 	.word	0x00019c50
        /*08f8*/ 	.short	0x010a
        /*08fa*/ 	.byte	0x3f
	.zero		1


	//   ....[70]....
        /*08fc*/ 	.word	0x0000ff70
        /*0900*/ 	.word	0x00000006
        /*0904*/ 	.word	0x00019c50
        /*0908*/ 	.short	0x010a
        /*090a*/ 	.byte	0x3f
	.zero		1


	//   ....[71]....
        /*090c*/ 	.word	0x000100c0
        /*0910*/ 	.word	0x00000003
        /*0914*/ 	.word	0x00019c80
        /*0918*/ 	.short	0x010a
        /*091a*/ 	.byte	0x3f
	.zero		1


	//   ....[72]....
        /*091c*/ 	.word	0x00010110
        /*0920*/ 	.word	0x00000003
        /*0924*/ 	.word	0x00019c40
        /*0928*/ 	.short	0x010a
        /*092a*/ 	.byte	0x3f
	.zero		1


	//   ....[73]....
        /*092c*/ 	.word	0x00010510
        /*0930*/ 	.word	0x00000011
        /*0934*/ 	.word	0x00019c20
        /*0938*/ 	.short	0x010a
        /*093a*/ 	.byte	0x3f
	.zero		1


	//   ....[74]....
        /*093c*/ 	.word	0x00010560
        /*0940*/ 	.word	0x00000004
        /*0944*/ 	.word	0x00019c80
        /*0948*/ 	.short	0x010a
        /*094a*/ 	.byte	0x3f
	.zero		1


	//   ....[75]....
        /*094c*/ 	.word	0x000105b0
        /*0950*/ 	.word	0x00000004
        /*0954*/ 	.word	0x00019c40
        /*0958*/ 	.short	0x010a
        /*095a*/ 	.byte	0x3f
	.zero		1


	//   ....[76]....
        /*095c*/ 	.word	0x00010600
        /*0960*/ 	.word	0x00000003
        /*0964*/ 	.word	0x00019c70
        /*0968*/ 	.short	0x010a
        /*096a*/ 	.byte	0x3f
	.zero		1


	//   ....[77]....
        /*096c*/ 	.word	0x00010650
        /*0970*/ 	.word	0x00000003
        /*0974*/ 	.word	0x00019c60
        /*0978*/ 	.short	0x010a
        /*097a*/ 	.byte	0x3f
	.zero		1


	//   ....[78]....
        /*097c*/ 	.word	0x000106a0
        /*0980*/ 	.word	0x00000003
        /*0984*/ 	.word	0x00019c70
        /*0988*/ 	.short	0x010a
        /*098a*/ 	.byte	0x3f
	.zero		1


	//   ....[79]....
        /*098c*/ 	.word	0x000106f0
        /*0990*/ 	.word	0x00000003
        /*0994*/ 	.word	0x00019c60
        /*0998*/ 	.short	0x010a
        /*099a*/ 	.byte	0x3f
	.zero		1


	//   ....[80]....
        /*099c*/ 	.word	0x00010740
        /*09a0*/ 	.word	0x00000007
        /*09a4*/ 	.word	0x00019c20
        /*09a8*/ 	.short	0x010a
        /*09aa*/ 	.byte	0x3f
	.zero		1


	//   ....[81]....
        /*09ac*/ 	.word	0x000108e0
        /*09b0*/ 	.word	0x00000005
        /*09b4*/ 	.word	0x00000000
        /*09b8*/ 	.short	0x010a
        /*09ba*/ 	.byte	0x3f
	.zero		1


	//   ....[82]....
        /*09bc*/ 	.word	0x00010930
        /*09c0*/ 	.word	0x00000003
        /*09c4*/ 	.word	0x00000000
        /*09c8*/ 	.short	0x010a
        /*09ca*/ 	.byte	0x3f
	.zero		1


	//   ....[83]....
        /*09cc*/ 	.word	0x00010980
        /*09d0*/ 	.word	0x00000003
        /*09d4*/ 	.word	0x00019c60
        /*09d8*/ 	.short	0x010a
        /*09da*/ 	.byte	0x3f
	.zero		1


	//   ....[84]....
        /*09dc*/ 	.word	0x000109d0
        /*09e0*/ 	.word	0x00000005
        /*09e4*/ 	.word	0x00019c60
        /*09e8*/ 	.short	0x010a
        /*09ea*/ 	.byte	0x3f
	.zero		1


	//   ....[85]....
        /*09ec*/ 	.word	0x00010a20
        /*09f0*/ 	.word	0x00000003
        /*09f4*/ 	.word	0x00019c80
        /*09f8*/ 	.short	0x010a
        /*09fa*/ 	.byte	0x3f
	.zero		1


	//----- nvinfo : EIATTR_NUM_MBARRIERS
	.align		4
.L_295:
        /*09fc*/ 	.byte	0x03, 0x38
        /*09fe*/ 	.short	0x0016


	//----- nvinfo : EIATTR_EXIT_INSTR_OFFSETS
	.align		4
        /*0a00*/ 	.byte	0x04, 0x1c
        /*0a02*/ 	.short	(.L_297 - .L_296)


	//   ....[0]....
.L_296:
        /*0a04*/ 	.word	0x00000a40


	//   ....[1]....
        /*0a08*/ 	.word	0x0000a760


	//   ....[2]....
        /*0a0c*/ 	.word	0x0000fd20


	//----- nvinfo : EIATTR_MAX_THREADS
	.align		4
.L_297:
        /*0a10*/ 	.byte	0x04, 0x05
        /*0a12*/ 	.short	(.L_299 - .L_298)
.L_298:
        /*0a14*/ 	.word	0x00000200
        /*0a18*/ 	.word	0x00000001
        /*0a1c*/ 	.word	0x00000001


	//----- nvinfo : EIATTR_CRS_STACK_SIZE
	.align		4
.L_299:
        /*0a20*/ 	.byte	0x04, 0x1e
        /*0a22*/ 	.short	(.L_301 - .L_300)
.L_300:
        /*0a24*/ 	.word	0x00000000


	//----- nvinfo : EIATTR_CBANK_PARAM_SIZE
	.align		4
.L_301:
        /*0a28*/ 	.byte	0x03, 0x19
        /*0a2a*/ 	.short	0x0af0


	//----- nvinfo : EIATTR_PARAM_CBANK
	.align		4
        /*0a2c*/ 	.byte	0x04, 0x0a
        /*0a2e*/ 	.short	(.L_303 - .L_302)
	.align		4
.L_302:
        /*0a30*/ 	.word	index@(.nv.constant0._ZN7cutlass13device_kernelIN5flash11enable_sm90INS1_16FlashAttnFwdSm90INS1_25CollectiveMainloopFwdSm90ILi2EN4cute5tupleIJNS5_1CILi1EEES8_S8_EEENS6_IJNS7_ILi192EEENS7_ILi128EEENS7_ILi96EEEEEELi96ENS_12float_e4m3_tEfNS_4arch4Sm90ELb1ELb0ELb0ELb1ELb0ELb0ELb0ELb1ELb1ELb1ELb0ELb0EEENS1_21CollectiveEpilogueFwdINS6_IJSA_SC_SB_EEES9_NS_10bfloat16_tESG_Li384ELb1ELb1ELb0ELb1EEENS1_36VarlenDynamicPersistentTileSchedulerILi192ELi128ELi384ELi128ELb0ELb1ELb1ELb1ELb1ELb1EEEEEEEEEvNT_6ParamsE)
        /*0a34*/ 	.short	0x0210
        /*0a36*/ 	.short	0x0af0


	//----- nvinfo : EIATTR_SW_WAR
	.align		4
.L_303:
        /*0a38*/ 	.byte	0x04, 0x36
        /*0a3a*/ 	.short	(.L_305 - .L_304)
.L_304:
        /*0a3c*/ 	.word	0x00000008
.L_305:


//--------------------- .nv.info._ZN7cutlass13device_kernelIN5flash11enable_sm90INS1_16FlashAttnFwdSm90INS1_25CollectiveMainloopFwdSm90ILi2EN4cute5tupleIJNS5_1CILi1EEES8_S8_EEENS6_IJNS7_ILi192EEENS7_ILi128EEENS7_ILi96EEEEEELi96ENS_12float_e4m3_tEfNS_4arch4Sm90ELb1ELb0ELb0ELb1ELb0ELb1ELb0ELb1ELb1ELb1ELb0ELb0EEENS1_21CollectiveEpilogueFwdINS6_IJSA_SC_SB_EEES9_NS_10bfloat16_tESG_Li384ELb1ELb1ELb0ELb1EEENS1_36VarlenDynamicPersistentTileSchedulerILi192ELi128ELi384ELi128ELb0ELb1ELb1ELb1ELb1ELb1EEEEEEEEEvNT_6ParamsE --------------------------
	.section	.nv.info._ZN7cutlass13device_kernelIN5flash11enable_sm90INS1_16FlashAttnFwdSm90INS1_25CollectiveMainloopFwdSm90ILi2EN4cute5tupleIJNS5_1CILi1EEES8_S8_EEENS6_IJNS7_ILi192EEENS7_ILi128EEENS7_ILi96EEEEEELi96ENS_12float_e4m3_tEfNS_4arch4Sm90ELb1ELb0ELb0ELb1ELb0ELb1ELb0ELb1ELb1ELb1ELb0ELb0EEENS1_21CollectiveEpilogueFwdINS6_IJSA_SC_SB_EEES9_NS_10bfloat16_tESG_Li384ELb1ELb1ELb0ELb1EEENS1_36VarlenDynamicPersistentTileSchedulerILi192ELi128ELi384ELi128ELb0ELb1ELb1ELb1ELb1ELb1EEEEEEEEEvNT_6ParamsE,"",@"SHT_CUDA_INFO"
	.sectionflags	@""
	.align	4


	//----- nvinfo : EIATTR_CUDA_API_VERSION
	.align		4
        /*0000*/ 	.byte	0x04, 0x37
        /*0002*/ 	.short	(.L_307 - .L_306)
.L_306:
        /*0004*/ 	.word	0x00000082


	//----- nvinfo : EIATTR_KPARAM_INFO
	.align		4
.L_307:
        /*0008*/ 	.byte	0x04, 0x17
        /*000a*/ 	.short	(.L_309 - .L_308)
.L_308:
        /*000c*/ 	.word	0x00000000
        /*0010*/ 	.short	0x0000
        /*0012*/ 	.short	0x0070
        /*0014*/ 	.byte	0x00, 0xf0, 0x01, 0x2a


	//----- nvinfo : EIATTR_SPARSE_MMA_MASK
	.align		4
.L_309:
        /*0018*/ 	.byte	0x03, 0x50
        /*001a*/ 	.short	0x0000


	//----- nvinfo : EIATTR_MAXREG_COUNT
	.align		4
        /*001c*/ 	.byte	0x03, 0x1b
        /*001e*/ 	.short	0x0080


	//----- nvinfo : EIATTR_NUM_BARRIERS
	.align		4
        /*0020*/ 	.byte	0x02, 0x4c
        /*0022*/ 	.byte	0x10
	.zero		1


	//----- nvinfo : EIATTR_EXTERNS
	.align		4
        /*0024*/ 	.byte	0x04, 0x0f
        /*0026*/ 	.short	(.L_311 - .L_310)


	//   ....[0]....
	.align		4
.L_310:
        /*0028*/ 	.word	index@(__assertfail)


	//----- nvinfo : EIATTR_ANNOTATIONS
	.align		4
.L_311:
        /*002c*/ 	.byte	0x04, 0x55
        /*002e*/ 	.short	(.L_313 - .L_312)


	//   ....[0]....
.L_312:
        /* <DEDUP_REMOVED lines=86> */


	//----- nvinfo : EIATTR_MERCURY_ISA_VERSION
	.align		4
.L_313:
        /*0580*/ 	.byte	0x03, 0x5f
        /*0582*/ 	.short	0x0101


	//----- nvinfo : EIATTR_UNUSED_LOAD_BYTE_OFFSET
	.align		4
        /*0584*/ 	.byte	0x04, 0x44
        /*0586*/ 	.short	(.L_315 - .L_314)


	//   ....[0]....
.L_314:
        /*0588*/ 	.word	0x00000aa0
        /*058c*/ 	.word	0x0000fff0


	//   ....[1]....
        /*0590*/ 	.word	0x00012630
        /*0594*/ 	.word	0x0000fff0


	//----- nvinfo : EIATTR_INT_WARP_WIDE_INSTR_OFFSETS
	.align		4
.L_315:
        /*0598*/ 	.byte	0x04, 0x31
        /*059a*/ 	.short	(.L_317 - .L_316)


	//   ....[0]....
.L_316:
        /*059c*/ 	.word	0x00000190


	//   ....[1]....
        /*05a0*/ 	.word	0x000001d0


	//   ....[2]....
        /*05a4*/ 	.word	0x00000240


	//   ....[3]....
        /*05a8*/ 	.word	0x00017400


	//   ....[4]....
        /*05ac*/ 	.word	0x00017490


	//   ....[5]....
        /*05b0*/ 	.word	0x00019e80


	//   ....[6]....
        /*05b4*/ 	.word	0x00019f10


	//----- nvinfo : EIATTR_COOP_GROUP_MASK_REGIDS
	.align		4
.L_317:
        /*05b8*/ 	.byte	0x04, 0x29
        /*05ba*/ 	.short	(.L_319 - .L_318)


	//   ....[0]....
.L_318:
        /*05bc*/ 	.word	0xffffffff


	//   ....[1]....
        /*05c0*/ 	.word	0xffffffff


	//   ....[2]....
        /*05c4*/ 	.word	0xffffffff


	//   ....[3]....
        /*05c8*/ 	.word	0xffffffff


	//   ....[4]....
        /*05cc*/ 	.word	0xffffffff


	//   ....[5]....
        /*05d0*/ 	.word	0xffffffff


	//   ....[6]....
        /*05d4*/ 	.word	0xffffffff


	//   ....[7]....
        /*05d8*/ 	.word	0xffffffff


	//   ....[8]....
        /*05dc*/ 	.word	0xffffffff


	//   ....[9]....
        /*05e0*/ 	.word	0xffffffff


	//   ....[10]....
        /*05e4*/ 	.word	0xffffffff


	//   ....[11]....
        /*05e8*/ 	.word	0xffffffff


	//   ....[12]....
        /*05ec*/ 	.word	0xffffffff


	//   ....[13]....
        /*05f0*/ 	.word	0xffffffff


	//   ....[14]....
        /*05f4*/ 	.word	0xffffffff


	//   ....[15]....
        /*05f8*/ 	.word	0xffffffff


	//   ....[16]....
        /*05fc*/ 	.word	0xffffffff


	//   ....[17]....
        /*0600*/ 	.word	0xffffffff


	//   ....[18]....
        /*0604*/ 	.word	0xffffffff


	//   ....[19]....
        /*0608*/ 	.word	0xffffffff


	//   ....[20]....
        /*060c*/ 	.word	0xffffffff


	//   ....[21]....
        /*0610*/ 	.word	0xffffffff


	//   ....[22]....
        /*0614*/ 	.word	0xffffffff


	//   ....[23]....
        /*0618*/ 	.word	0xffffffff


	//   ....[24]....
        /*061c*/ 	.word	0xffffffff


	//   ....[25]....
        /*0620*/ 	.word	0xffffffff


	//   ....[26]....
        /*0624*/ 	.word	0xffffffff


	//   ....[27]....
        /*0628*/ 	.word	0xffffffff


	//   ....[28]....
        /*062c*/ 	.word	0xffffffff


	//   ....[29]....
        /*0630*/ 	.word	0xffffffff


	//   ....[30]....
        /*0634*/ 	.word	0xffffffff


	//   ....[31]....
        /*0638*/ 	.word	0xffffffff


	//   ....[32]....
        /*063c*/ 	.word	0xffffffff


	//   ....[33]....
        /*0640*/ 	.word	0xffffffff


	//   ....[34]....
        /*0644*/ 	.word	0xffffffff


	//   ....[35]....
        /*0648*/ 	.word	0xffffffff


	//   ....[36]....
        /*064c*/ 	.word	0xffffffff


	//   ....[37]....
        /*0650*/ 	.word	0xffffffff


	//   ....[38]....
        /*0654*/ 	.word	0xffffffff


	//   ....[39]....
        /*0658*/ 	.word	0xffffffff


	//   ....[40]....
        /*065c*/ 	.word	0xffffffff


	//   ....[41]....
        /*0660*/ 	.word	0xffffffff


	//   ....[42]....
        /*0664*/ 	.word	0xffffffff


	//   ....[43]....
        /*0668*/ 	.word	0xffffffff


	//   ....[44]....
        /*066c*/ 	.word	0xffffffff


	//   ....[45]....
        /*0670*/ 	.word	0xffffffff


	//   ....[46]....
        /*0674*/ 	.word	0xffffffff


	//   ....[47]....
        /*0678*/ 	.word	0xffffffff


	//   ....[48]....
        /*067c*/ 	.word	0xffffffff


	//   ....[49]....
        /*0680*/ 	.word	0xffffffff


	//   ....[50]....
        /*0684*/ 	.word	0xffffffff


	//   ....[51]....
        /*0688*/ 	.word	0xffffffff


	//   ....[52]....
        /*068c*/ 	.word	0xffffffff


	//   ....[53]....
        /*0690*/ 	.word	0xffffffff


	//   ....[54]....
        /*0694*/ 	.word	0xffffffff


	//   ....[55]....
        /*0698*/ 	.word	0xffffffff


	//   ....[56]....
        /*069c*/ 	.word	0xffffffff


	//   ....[57]....
        /*06a0*/ 	.word	0xffffffff


	//   ....[58]....
        /*06a4*/ 	.word	0xffffffff


	//   ....[59]....
        /*06a8*/ 	.word	0xffffffff


	//   ....[60]....
        /*06ac*/ 	.word	0xffffffff


	//   ....[61]....
        /*06b0*/ 	.word	0xffffffff


	//   ....[62]....
        /*06b4*/ 	.word	0xffffffff


	//   ....[63]....
        /*06b8*/ 	.word	0xffffffff


	//   ....[64]....
        /*06bc*/ 	.word	0xffffffff


	//   ....[65]....
        /*06c0*/ 	.word	0xffffffff


	//   ....[66]....
        /*06c4*/ 	.word	0xffffffff


	//   ....[67]....
        /*06c8*/ 	.word	0xffffffff


	//   ....[68]....
        /*06cc*/ 	.word	0xffffffff


	//   ....[69]....
        /*06d0*/ 	.word	0xffffffff


	//   ....[70]....
        /*06d4*/ 	.word	0xffffffff


	//   ....[71]....
        /*06d8*/ 	.word	0xffffffff


	//   ....[72]....
        /*06dc*/ 	.word	0xffffffff


	//   ....[73]....
        /*06e0*/ 	.word	0xffffffff


	//   ....[74]....
        /*06e4*/ 	.word	0xffffffff


	//   ....[75]....
        /*06e8*/ 	.word	0xffffffff


	//   ....[76]....
        /*06ec*/ 	.word	0xffffffff


	//   ....[77]....
        /*06f0*/ 	.word	0xffffffff


	//   ....[78]....
        /*06f4*/ 	.word	0xffffffff


	//   ....[79]....
        /*06f8*/ 	.word	0xffffffff


	//   ....[80]....
        /*06fc*/ 	.word	0xffffffff


	//   ....[81]....
        /*0700*/ 	.word	0xffffffff


	//   ....[82]....
        /*0704*/ 	.word	0xffffffff


	//   ....[83]....
        /*0708*/ 	.word	0xffffffff


	//   ....[84]....
        /*070c*/ 	.word	0xffffffff


	//   ....[85]....
        /*0710*/ 	.word	0xffffffff


	//   ....[86]....
        /*0714*/ 	.word	0xffffffff


	//   ....[87]....
        /*0718*/ 	.word	0xffffffff


	//   ....[88]....
        /*071c*/ 	.word	0xffffffff


	//   ....[89]....
        /*0720*/ 	.word	0xffffffff


	//   ....[90]....
        /*0724*/ 	.word	0xffffffff


	//   ....[91]....
        /*0728*/ 	.word	0xffffffff


	//   ....[92]....
        /*072c*/ 	.word	0xffffffff


	//   ....[93]....
        /*0730*/ 	.word	0xffffffff


	//   ....[94]....
        /*0734*/ 	.word	0xffffffff


	//   ....[95]....
        /*0738*/ 	.word	0xffffffff


	//   ....[96]....
        /*073c*/ 	.word	0xffffffff


	//   ....[97]....
        /*0740*/ 	.word	0xffffffff


	//   ....[98]....
        /*0744*/ 	.word	0xffffffff


	//   ....[99]....
        /*0748*/ 	.word	0xffffffff


	//   ....[100]....
        /*074c*/ 	.word	0xffffffff


	//   ....[101]....
        /*0750*/ 	.word	0xffffffff


	//   ....[102]....
        /*0754*/ 	.word	0xffffffff


	//   ....[103]....
        /*0758*/ 	.word	0xffffffff


	//   ....[104]....
        /*075c*/ 	.word	0xffffffff


	//   ....[105]....
        /*0760*/ 	.word	0xffffffff


	//   ....[106]....
        /*0764*/ 	.word	0xffffffff


	//   ....[107]....
        /*0768*/ 	.word	0xffffffff


	//   ....[108]....
        /*076c*/ 	.word	0xffffffff


	//   ....[109]....
        /*0770*/ 	.word	0xffffffff


	//   ....[110]....
        /*0774*/ 	.word	0xffffffff


	//   ....[111]....
        /*0778*/ 	.word	0xffffffff


	//   ....[112]....
        /*077c*/ 	.word	0xffffffff


	//   ....[113]....
        /*0780*/ 	.word	0xffffffff


	//   ....[114]....
        /*0784*/ 	.word	0x0500000f


	//   ....[115]....
        /*0788*/ 	.word	0x0500000f


	//   ....[116]....
        /*078c*/ 	.word	0x0500000f


	//   ....[117]....
        /*0790*/ 	.word	0x0500000f


	//   ....[118]....
        /*0794*/ 	.word	0x0500000f


	//   ....[119]....
        /*0798*/ 	.word	0x0500000f


	//   ....[120]....
        /*079c*/ 	.word	0x0500000f


	//   ....[121]....
        /*07a0*/ 	.word	0x0500000f


	//   ....[122]....
        /*07a4*/ 	.word	0x0500000f


	//   ....[123]....
        /*07a8*/ 	.word	0x0500000f


	//   ....[124]....
        /*07ac*/ 	.word	0x0500000f


	//   ....[125]....
        /*07b0*/ 	.word	0x0500000f


	//   ....[126]....
        /*07b4*/ 	.word	0x0500000f


	//   ....[127]....
        /*07b8*/ 	.word	0x0500000f


	//   ....[128]....
        /*07bc*/ 	.word	0x0500000f


	//   ....[129]....
        /*07c0*/ 	.word	0x0500000f


	//   ....[130]....
        /*07c4*/ 	.word	0x0500000f


	//   ....[131]....
        /*07c8*/ 	.word	0x0500000f


	//   ....[132]....
        /*07cc*/ 	.word	0x0500000f


	//   ....[133]....
        /*07d0*/ 	.word	0x0500000f


	//   ....[134]....
        /*07d4*/ 	.word	0x0500000f


	//   ....[135]....
        /*07d8*/ 	.word	0x0500000f


	//   ....[136]....
        /*07dc*/ 	.word	0x0500000f


	//   ....[137]....
        /*07e0*/ 	.word	0x0500000f


	//   ....[138]....
        /*07e4*/ 	.word	0x0500000f


	//   ....[139]....
        /*07e8*/ 	.word	0x0500000f


	//   ....[140]....
        /*07ec*/ 	.word	0x0500000f


	//   ....[141]....
        /*07f0*/ 	.word	0x0500000f


	//   ....[142]....
        /*07f4*/ 	.word	0x0500000f


	//   ....[143]....
        /*07f8*/ 	.word	0x0500000f


	//   ....[144]....
        /*07fc*/ 	.word	0x0500000f


	//   ....[145]....
        /*0800*/ 	.word	0x0500000f


	//   ....[146]....
        /*0804*/ 	.word	0x0500000f


	//   ....[147]....
        /*0808*/ 	.word	0x0500000f


	//----- nvinfo : EIATTR_COOP_GROUP_INSTR_OFFSETS
	.align		4
.L_319:
        /*080c*/ 	.byte	0x04, 0x28
        /*080e*/ 	.short	(.L_321 - .L_320)


	//   ....[0]....
.L_320:
        /*0810*/ 	.word	0x00000070


	//   ....[1]....
        /*0814*/ 	.word	0x000001a0


	//   ....[2]....
        /*0818*/ 	.word	0x000001f0


	//   ....[3]....
        /*081c*/ 	.word	0x00000420


	//   ....[4]....
        /*0820*/ 	.word	0x00000580


	//   ....[5]....
        /*0824*/ 	.word	0x000006a0


	//   ....[6]....
        /*0828*/ 	.word	0x00000800


	//   ....[7]....
        /*082c*/ 	.word	0x00006c70


	//   ....[8]....
        /*0830*/ 	.word	0x00007380


	//   ....[9]....
        /*0834*/ 	.word	0x00007390


	//   ....[10]....
        /*0838*/ 	.word	0x000073a0


	//   ....[11]....
        /*083c*/ 	.word	0x000073b0


	//   ....[12]....
        /*0840*/ 	.word	0x00009070


	//   ....[13]....
        /*0844*/ 	.word	0x00009080


	//   ....[14]....
        /*0848*/ 	.word	0x00009090


	//   ....[15]....
        /*084c*/ 	.word	0x000090a0


	//   ....[16]....
        /*0850*/ 	.word	0x0000b8f0


	//   ....[17]....
        /*0854*/ 	.word	0x0000bf80


	//   ....[18]....
        /*0858*/ 	.word	0x0000bf90


	//   ....[19]....
        /*085c*/ 	.word	0x0000bfb0


	//   ....[20]....
        /*0860*/ 	.word	0x0000c700


	//   ....[21]....
        /*0864*/ 	.word	0x0000c720


	//   ....[22]....
        /*0868*/ 	.word	0x0000dd40


	//   ....[23]....
        /*086c*/ 	.word	0x0000dd60


	//   ....[24]....
        /*0870*/ 	.word	0x0000e400


	//   ....[25]....
        /*0874*/ 	.word	0x0000e510


	//   ....[26]....
        /*0878*/ 	.word	0x0000ecd0


	//   ....[27]....
        /*087c*/ 	.word	0x0000edc0


	//   ....[28]....
        /*0880*/ 	.word	0x00010780


	//   ....[29]....
        /*0884*/ 	.word	0x000107b0


	//   ....[30]....
        /*0888*/ 	.word	0x00010800


	//   ....[31]....
        /*088c*/ 	.word	0x00010970


	//   ....[32]....
        /*0890*/ 	.word	0x00011f80


	//   ....[33]....
        /*0894*/ 	.word	0x00011f90


	//   ....[34]....
        /*0898*/ 	.word	0x00012020


	//   ....[35]....
        /*089c*/ 	.word	0x00012030


	//   ....[36]....
        /*08a0*/ 	.word	0x00012c00


	//   ....[37]....
        /*08a4*/ 	.word	0x00012c30


	//   ....[38]....
        /*08a8*/ 	.word	0x00012c50


	//   ....[39]....
        /*08ac*/ 	.word	0x00012c60


	//   ....[40]....
        /*08b0*/ 	.word	0x00012c70


	//   ....[41]....
        /*08b4*/ 	.word	0x00012c80


	//   ....[42]....
        /*08b8*/ 	.word	0x00012c90


	//   ....[43]....
        /*08bc*/ 	.word	0x00012ca0


	//   ....[44]....
        /*08c0*/ 	.word	0x00012cb0


	//   ....[45]....
        /*08c4*/ 	.word	0x00012cc0


	//   ....[46]....
        /*08c8*/ 	.word	0x00012cd0


	//   ....[47]....
        /*08cc*/ 	.word	0x00012ce0


	//   ....[48]....
        /*08d0*/ 	.word	0x00012cf0


	//   ....[49]....
        /*08d4*/ 	.word	0x00012d00


	//   ....[50]....
        /*08d8*/ 	.word	0x00012d10


	//   ....[51]....
        /*08dc*/ 	.word	0x00012d20


	//   ....[52]....
        /*08e0*/ 	.word	0x00012d40


	//   ....[53]....
        /*08e4*/ 	.word	0x00012d50


	//   ....[54]....
        /*08e8*/ 	.word	0x00012d60


	//   ....[55]....
        /*08ec*/ 	.word	0x00012d70


	//   ....[56]....
        /*08f0*/ 	.word	0x00012d80


	//   ....[57]....
        /*08f4*/ 	.word	0x00012d90


	//   ....[58]....
        /*08f8*/ 	.word	0x00012da0


	//   ....[59]....
        /*08fc*/ 	.word	0x00012db0


	//   ....[60]....
        /*0900*/ 	.word	0x00013580


	//   ....[61]....
        /*0904*/ 	.word	0x000135b0


	//   ....[62]....
        /*0908*/ 	.word	0x00013710


	//   ....[63]....
        /*090c*/ 	.word	0x00013720


	//   ....[64]....
        /*0910*/ 	.word	0x00013b70


	//   ....[65]....
        /*0914*/ 	.word	0x00013ba0


	//   ....[66]....
        /*0918*/ 	.word	0x00013ca0


	//   ....[67]....
        /*091c*/ 	.word	0x00013cc0


	//   ....[68]....
        /*0920*/ 	.word	0x000145f0


	//   ....[69]....
        /*0924*/ 	.word	0x00014600


	//   ....[70]....
        /*0928*/ 	.word	0x00014700


	//   ....[71]....
        /*092c*/ 	.word	0x00014720


	//   ....[72]....
        /*0930*/ 	.word	0x000148b0


	//   ....[73]....
        /*0934*/ 	.word	0x00014a70


	//   ....[74]....
        /*0938*/ 	.word	0x00014aa0


	//   ....[75]....
        /*093c*/ 	.word	0x00014ad0


	//   ....[76]....
        /*0940*/ 	.word	0x00014b00


	//   ....[77]....
        /*0944*/ 	.word	0x00014b30


	//   ....[78]....
        /*0948*/ 	.word	0x00014b60


	//   ....[79]....
        /*094c*/ 	.word	0x00014cd0


	//   ....[80]....
        /*0950*/ 	.word	0x00014d00


	//   ....[81]....
        /*0954*/ 	.word	0x00014d30


	//   ....[82]....
        /*0958*/ 	.word	0x00014d60


	//   ....[83]....
        /*095c*/ 	.word	0x00014d90


	//   ....[84]....
        /*0960*/ 	.word	0x00014dc0


	//   ....[85]....
        /*0964*/ 	.word	0x00014e60


	//   ....[86]....
        /*0968*/ 	.word	0x00014ec0


	//   ....[87]....
        /*096c*/ 	.word	0x00014f60


	//   ....[88]....
        /*0970*/ 	.word	0x00015ee0


	//   ....[89]....
        /*0974*/ 	.word	0x00017b40


	//   ....[90]....
        /*0978*/ 	.word	0x00018a00


	//   ....[91]....
        /*097c*/ 	.word	0x00018a30


	//   ....[92]....
        /*0980*/ 	.word	0x00018a50


	//   ....[93]....
        /*0984*/ 	.word	0x00018a60


	//   ....[94]....
        /*0988*/ 	.word	0x00018a70


	//   ....[95]....
        /*098c*/ 	.word	0x00018b70


	//   ....[96]....
        /*0990*/ 	.word	0x0001a610


	//   ....[97]....
        /*0994*/ 	.word	0x0001a640


	//   ....[98]....
        /*0998*/ 	.word	0x0001a680


	//   ....[99]....
        /*099c*/ 	.word	0x0001a6b0


	//   ....[100]....
        /*09a0*/ 	.word	0x0001a6e0


	//   ....[101]....
        /*09a4*/ 	.word	0x0001a710


	//   ....[102]....
        /*09a8*/ 	.word	0x0001a740


	//   ....[103]....
        /*09ac*/ 	.word	0x0001a770


	//   ....[104]....
        /*09b0*/ 	.word	0x0001a8f0


	//   ....[105]....
        /*09b4*/ 	.word	0x0001a920


	//   ....[106]....
        /*09b8*/ 	.word	0x0001a950


	//   ....[107]....
        /*09bc*/ 	.word	0x0001a980


	//   ....[108]....
        /*09c0*/ 	.word	0x0001a9b0


	//   ....[109]....
        /*09c4*/ 	.word	0x0001a9e0


	//   ....[110]....
        /*09c8*/ 	.word	0x0001aaa0


	//   ....[111]....
        /*09cc*/ 	.word	0x0001aac0


	//   ....[112]....
        /*09d0*/ 	.word	0x0001ab30


	//   ....[113]....
        /*09d4*/ 	.word	0x0001b1d0


	//   ....[114]....
        /*09d8*/ 	.word	0x0001b640


	//   ....[115]....
        /*09dc*/ 	.word	0x0001b6d0


	//   ....[116]....
        /*09e0*/ 	.word	0x0001b720


	//   ....[117]....
        /*09e4*/ 	.word	0x0001b770


	//   ....[118]....
        /*09e8*/ 	.word	0x0001b840


	//   ....[119]....
        /*09ec*/ 	.word	0x0001b8d0


	//   ....[120]....
        /*09f0*/ 	.word	0x0001b920


	//   ....[121]....
        /*09f4*/ 	.word	0x0001b970


	//   ....[122]....
        /*09f8*/ 	.word	0x0001bc70


	//   ....[123]....
        /*09fc*/ 	.word	0x0001bf50


	//   ....[124]....
        /*0a00*/ 	.word	0x0001c120


	//   ....[125]....
        /*0a04*/ 	.word	0x0001c180


	//   ....[126]....
        /*0a08*/ 	.word	0x0001c1e0


	//   ....[127]....
        /*0a0c*/ 	.word	0x0001c280


	//   ....[128]....
        /*0a10*/ 	.word	0x0001c340


	//   ....[129]....
        /*0a14*/ 	.word	0x0001c3c0


	//   ....[130]....
        /*0a18*/ 	.word	0x0001c700


	//   ....[131]....
        /*0a1c*/ 	.word	0x0001c7a0


	//   ....[132]....
        /*0a20*/ 	.word	0x0001c8c0


	//   ....[133]....
        /*0a24*/ 	.word	0x0001c930


	//   ....[134]....
        /*0a28*/ 	.word	0x0001c9a0


	//   ....[135]....
        /*0a2c*/ 	.word	0x0001ca10


	//   ....[136]....
        /*0a30*/ 	.word	0x0001ca80


	//   ....[137]....
        /*0a34*/ 	.word	0x0001cb00


	//   ....[138]....
        /*0a38*/ 	.word	0x0001cb90


	//   ....[139]....
        /*0a3c*/ 	.word	0x0001cc20


	//   ....[140]....
        /*0a40*/ 	.word	0x0001cc90


	//   ....[141]....
        /*0a44*/ 	.word	0x0001cd00


	//   ....[142]....
        /*0a48*/ 	.word	0x0001cd70


	//   ....[143]....
        /*0a4c*/ 	.word	0x0001cdf0


	//   ....[144]....
        /*0a50*/ 	.word	0x0001ce60


	//   ....[145]....
        /*0a54*/ 	.word	0x0001cf00


	//   ....[146]....
        /*0a58*/ 	.word	0x0001cf90


	//   ....[147]....
        /*0a5c*/ 	.word	0x0001d0c0


	//----- nvinfo : EIATTR_REG_RECONFIG
	.align		4
.L_321:
        /*0a60*/ 	.byte	0x01, 0x54
	.zero		2


	//----- nvinfo : EIATTR_SYSCALL_OFFSETS
	.align		4
        /*0a64*/ 	.byte	0x04, 0x46
        /*0a66*/ 	.short	(.L_323 - .L_322)


	//   ....[0]....
.L_322:
        /*0a68*/ 	.word	0x00001a90


	//   ....[1]....
        /*0a6c*/ 	.word	0x00001be0


	//   ....[2]....
        /*0a70*/ 	.word	0x00006e00


	//   ....[3]....
        /*0a74*/ 	.word	0x00007120


	//   ....[4]....
        /*0a78*/ 	.word	0x000175f0


	//   ....[5]....
        /*0a7c*/ 	.word	0x00017760


	//   ....[6]....
        /*0a80*/ 	.word	0x000178b0


	//   ....[7]....
        /*0a84*/ 	.word	0x000179f0


	//   ....[8]....
        /*0a88*/ 	.word	0x000184b0


	//----- nvinfo : EIATTR_MBARRIER_INSTR_OFFSETS
	.align		4
.L_323:
        /*0a8c*/ 	.byte	0x04, 0x39
        /*0a8e*/ 	.short	(.L_325 - .L_324)


	//   ....[0]....
.L_324:
        /*0a90*/ 	.word	0x000002d0
        /*0a94*/ 	.word	0x000000ff
        /*0a98*/ 	.word	0x00019c00
        /*0a9c*/ 	.short	0x0100
        /*0a9e*/ 	.byte	0x08
	.zero		1


	//   ....[1]....
        /*0aa0*/ 	.word	0x000002e0
        /*0aa4*/ 	.word	0x000000ff
        /*0aa8*/ 	.word	0x00019c20
        /*0aac*/ 	.short	0x0100
        /*0aae*/ 	.byte	0x08
	.zero		1


	//   ....[2]....
        /*0ab0*/ 	.word	0x000003d0
        /*0ab4*/ 	.word	0x000000ff
        /*0ab8*/ 	.word	0x00019c30
        /*0abc*/ 	.short	0x0100
        /*0abe*/ 	.byte	0x08
	.zero		1


	//   ....[3]....
        /*0ac0*/ 	.word	0x000003e0
        /*0ac4*/ 	.word	0x000000ff
        /*0ac8*/ 	.word	0x00019c40
        /*0acc*/ 	.short	0x0100
        /*0ace*/ 	.byte	0x08
	.zero		1


	//   ....[4]....
        /*0ad0*/ 	.word	0x000003f0
        /*0ad4*/ 	.word	0x000000ff
        /*0ad8*/ 	.word	0x00019c38
        /*0adc*/ 	.short	0x0100
        /*0ade*/ 	.byte	0x08
	.zero		1


	//   ....[5]....
        /*0ae0*/ 	.word	0x00000400
        /*0ae4*/ 	.word	0x000000ff
        /*0ae8*/ 	.word	0x00019c48
        /*0aec*/ 	.short	0x0100
        /*0aee*/ 	.byte	0x08
	.zero		1


	//   ....[6]....
        /*0af0*/ 	.word	0x00000530
        /*0af4*/ 	.word	0x000000ff
        /*0af8*/ 	.word	0x00019c50
        /*0afc*/ 	.short	0x0100
        /*0afe*/ 	.byte	0x08
	.zero		1


	//   ....[7]....
        /*0b00*/ 	.word	0x00000540
        /*0b04*/ 	.word	0x000000ff
        /*0b08*/ 	.word	0x00019c60
        /*0b0c*/ 	.short	0x0100
        /*0b0e*/ 	.byte	0x08
	.zero		1


	//   ....[8]....
        /*0b10*/ 	.word	0x00000550
        /*0b14*/ 	.word	0x000000ff
        /*0b18*/ 	.word	0x00019c58
        /*0b1c*/ 	.short	0x0100
        /*0b1e*/ 	.byte	0x08
	.zero		1


	//   ....[9]....
        /*0b20*/ 	.word	0x00000560
        /*0b24*/ 	.word	0x000000ff
        /*0b28*/ 	.word	0x00019c68
        /*0b2c*/ 	.short	0x0100
        /*0b2e*/ 	.byte	0x08
	.zero		1


	//   ....[10]....
        /*0b30*/ 	.word	0x00000650
        /*0b34*/ 	.word	0x000000ff
        /*0b38*/ 	.word	0x00019c70
        /*0b3c*/ 	.short	0x0100
        /*0b3e*/ 	.byte	0x06
	.zero		1


	//   ....[11]....
        /*0b40*/ 	.word	0x00000660
        /*0b44*/ 	.word	0x000000ff
        /*0b48*/ 	.word	0x00019c80
        /*0b4c*/ 	.short	0x0100
        /*0b4e*/ 	.byte	0x06
	.zero		1


	//   ....[12]....
        /*0b50*/ 	.word	0x00000670
        /*0b54*/ 	.word	0x000000ff
        /*0b58*/ 	.word	0x00019c78
        /*0b5c*/ 	.short	0x0100
        /*0b5e*/ 	.byte	0x06
	.zero		1


	//   ....[13]....
        /*0b60*/ 	.word	0x00000680
        /*0b64*/ 	.word	0x000000ff
        /*0b68*/ 	.word	0x00019c88
        /*0b6c*/ 	.short	0x0100
        /*0b6e*/ 	.byte	0x06
	.zero		1


	//   ....[14]....
        /*0b70*/ 	.word	0x000007b0
        /*0b74*/ 	.word	0x000000ff
        /*0b78*/ 	.word	0x00019c90
        /*0b7c*/ 	.short	0x0100
        /*0b7e*/ 	.byte	0x08
	.zero		1


	//   ....[15]....
        /*0b80*/ 	.word	0x000007c0
        /*0b84*/ 	.word	0x000000ff
        /*0b88*/ 	.word	0x00019ca0
        /*0b8c*/ 	.short	0x0100
        /*0b8e*/ 	.byte	0x08
	.zero		1


	//   ....[16]....
        /*0b90*/ 	.word	0x000007d0
        /*0b94*/ 	.word	0x000000ff
        /*0b98*/ 	.word	0x00019c98
        /*0b9c*/ 	.short	0x0100
        /*0b9e*/ 	.byte	0x08
	.zero		1


	//   ....[17]....
        /*0ba0*/ 	.word	0x000007e0
        /*0ba4*/ 	.word	0x000000ff
        /*0ba8*/ 	.word	0x00019ca8
        /*0bac*/ 	.short	0x0100
        /*0bae*/ 	.byte	0x08
	.zero		1


	//   ....[18]....
        /*0bb0*/ 	.word	0x00000910
        /*0bb4*/ 	.word	0x000000ff
        /*0bb8*/ 	.word	0x00019cb0
        /*0bbc*/ 	.short	0x0100
        /*0bbe*/ 	.byte	0x08
	.zero		1


	//   ....[19]....
        /*0bc0*/ 	.word	0x00000920
        /*0bc4*/ 	.word	0x000000ff
        /*0bc8*/ 	.word	0x00019cc0
        /*0bcc*/ 	.short	0x0100
        /*0bce*/ 	.byte	0x08
	.zero		1


	//   ....[20]....
        /*0bd0*/ 	.word	0x00000930
        /*0bd4*/ 	.word	0x000000ff
        /*0bd8*/ 	.word	0x00019cb8
        /*0bdc*/ 	.short	0x0100
        /*0bde*/ 	.byte	0x08
	.zero		1


	//   ....[21]....
        /*0be0*/ 	.word	0x00000940
        /*0be4*/ 	.word	0x000000ff
        /*0be8*/ 	.word	0x00019cc8
        /*0bec*/ 	.short	0x0100
        /*0bee*/ 	.byte	0x08
	.zero		1


	//   ....[22]....
        /*0bf0*/ 	.word	0x00002910
        /*0bf4*/ 	.word	0x00000052
        /*0bf8*/ 	.word	0x00019c90
        /*0bfc*/ 	.short	0x010a
        /*0bfe*/ 	.byte	0x3f
	.zero		1


	//   ....[23]....
        /*0c00*/ 	.word	0x00004130
        /*0c04*/ 	.word	0x00000052
        /*0c08*/ 	.word	0x00019c90
        /*0c0c*/ 	.short	0x010a
        /*0c0e*/ 	.byte	0x3f
	.zero		1


	//   ....[24]....
        /*0c10*/ 	.word	0x00006180
        /*0c14*/ 	.word	0x00000052
        /*0c18*/ 	.word	0x00019c90
        /*0c1c*/ 	.short	0x010a
        /*0c1e*/ 	.byte	0x3f
	.zero		1


	//   ....[25]....
        /*0c20*/ 	.word	0x00006350
        /*0c24*/ 	.word	0x00000008
        /*0c28*/ 	.word	0x00000000
        /*0c2c*/ 	.short	0x0101
        /*0c2e*/ 	.byte	0x3f
	.zero		1


	//   ....[26]....
        /*0c30*/ 	.word	0x00006390
        /*0c34*/ 	.word	0x00000052
        /*0c38*/ 	.word	0x00019cb0
        /*0c3c*/ 	.short	0x010a
        /*0c3e*/ 	.byte	0x3f
	.zero		1


	//   ....[27]....
        /*0c40*/ 	.word	0x00006600
        /*0c44*/ 	.word	0x00000052
        /*0c48*/ 	.word	0x00000000
        /*0c4c*/ 	.short	0x0101
        /*0c4e*/ 	.byte	0x3f
	.zero		1


	//   ....[28]....
        /*0c50*/ 	.word	0x00006ea0
        /*0c54*/ 	.word	0x00000010
        /*0c58*/ 	.word	0x00019c00
        /*0c5c*/ 	.short	0x010a
        /*0c5e*/ 	.byte	0x3f
	.zero		1


	//   ....[29]....
        /*0c60*/ 	.word	0x00006ef0
        /*0c64*/ 	.word	0x00000010
        /*0c68*/ 	.word	0x00019c00
        /*0c6c*/ 	.short	0x010a
        /*0c6e*/ 	.byte	0x3f
	.zero		1


	//   ....[30]....
        /*0c70*/ 	.word	0x000076f0
        /*0c74*/ 	.word	0x00000010
        /*0c78*/ 	.word	0x00019c00
        /*0c7c*/ 	.short	0x010a
        /*0c7e*/ 	.byte	0x3f
	.zero		1


	//   ....[31]....
        /*0c80*/ 	.word	0x000093b0
        /*0c84*/ 	.word	0x00000010
        /*0c88*/ 	.word	0x00019c00
        /*0c8c*/ 	.short	0x010a
        /*0c8e*/ 	.byte	0x3f
	.zero		1


	//   ....[32]....
        /*0c90*/ 	.word	0x0000b540
        /*0c94*/ 	.word	0x0000000a
        /*0c98*/ 	.word	0x00019c30
        /*0c9c*/ 	.short	0x010a
        /*0c9e*/ 	.byte	0x3f
	.zero		1


	//   ....[33]....
        /*0ca0*/ 	.word	0x0000b5b0
        /*0ca4*/ 	.word	0x0000000a
        /*0ca8*/ 	.word	0x00019c30
        /*0cac*/ 	.short	0x010a
        /*0cae*/ 	.byte	0x3f
	.zero		1


	//   ....[34]....
        /*0cb0*/ 	.word	0x0000cd90
        /*0cb4*/ 	.word	0x00000029
        /*0cb8*/ 	.word	0x00000000
        /*0cbc*/ 	.short	0x0101
        /*0cbe*/ 	.byte	0x3f
	.zero		1


	//   ....[35]....
        /*0cc0*/ 	.word	0x0000d7f0
        /*0cc4*/ 	.word	0x0000000f
        /*0cc8*/ 	.word	0x00019c30
        /*0ccc*/ 	.short	0x010a
        /*0cce*/ 	.byte	0x3f
	.zero		1


	//   ....[36]....
        /*0cd0*/ 	.word	0x0000d860
        /*0cd4*/ 	.word	0x0000000f
        /*0cd8*/ 	.word	0x00019c30
        /*0cdc*/ 	.short	0x010a
        /*0cde*/ 	.byte	0x3f
	.zero		1


	//   ....[37]....
        /*0ce0*/ 	.word	0x0000da70
        /*0ce4*/ 	.word	0x00000014
        /*0ce8*/ 	.word	0x00019c50
        /*0cec*/ 	.short	0x010a
        /*0cee*/ 	.byte	0x3f
	.zero		1


	//   ....[38]....
        /*0cf0*/ 	.word	0x0000dac0
        /*0cf4*/ 	.word	0x00000014
        /*0cf8*/ 	.word	0x00019c50
        /*0cfc*/ 	.short	0x010a
        /*0cfe*/ 	.byte	0x3f
	.zero		1


	//   ....[39]....
        /*0d00*/ 	.word	0x0000f1f0
        /*0d04*/ 	.word	0x0000000f
        /*0d08*/ 	.word	0x00000000
        /*0d0c*/ 	.short	0x0101
        /*0d0e*/ 	.byte	0x3f
	.zero		1


	//   ....[40]....
        /*0d10*/ 	.word	0x0000f840
        /*0d14*/ 	.word	0x00000014
        /*0d18*/ 	.word	0x00000000
        /*0d1c*/ 	.short	0x0101
        /*0d1e*/ 	.byte	0x3f
	.zero		1


	//   ....[41]....
        /*0d20*/ 	.word	0x0000ff40
        /*0d24*/ 	.word	0x00000000
        /*0d28*/ 	.word	0x00019c30
        /*0d2c*/ 	.short	0x010a
        /*0d2e*/ 	.byte	0x3f
	.zero		1


	//   ....[42]....
        /*0d30*/ 	.word	0x0000ffb0
        /*0d34*/ 	.word	0x00000000
        /*0d38*/ 	.word	0x00019c30
        /*0d3c*/ 	.short	0x010a
        /*0d3e*/ 	.byte	0x3f
	.zero		1


	//   ....[43]....
        /*0d40*/ 	.word	0x000101c0
        /*0d44*/ 	.word	0x0000000f
        /*0d48*/ 	.word	0x00019c50
        /*0d4c*/ 	.short	0x010a
        /*0d4e*/ 	.byte	0x3f
	.zero		1


	//   ....[44]....
        /*0d50*/ 	.word	0x00010210
        /*0d54*/ 	.word	0x0000000f
        /*0d58*/ 	.word	0x00019c50
        /*0d5c*/ 	.short	0x010a
        /*0d5e*/ 	.byte	0x3f
	.zero		1


	//   ....[45]....
        /*0d60*/ 	.word	0x00011160
        /*0d64*/ 	.word	0x00000052
        /*0d68*/ 	.word	0x00000000
        /*0d6c*/ 	.short	0x0101
        /*0d6e*/ 	.byte	0x3f
	.zero		1


	//   ....[46]....
        /*0d70*/ 	.word	0x00011ba0
        /*0d74*/ 	.word	0x0000000f
        /*0d78*/ 	.word	0x00000000
        /*0d7c*/ 	.short	0x0101
        /*0d7e*/ 	.byte	0x3f
	.zero		1


	//   ....[47]....
        /*0d80*/ 	.word	0x00011c20
        /*0d84*/ 	.word	0x0000000c
        /*0d88*/ 	.word	0x00019c50
        /*0d8c*/ 	.short	0x010a
        /*0d8e*/ 	.byte	0x3f
	.zero		1


	//   ....[48]....
        /*0d90*/ 	.word	0x00011c70
        /*0d94*/ 	.word	0x0000000c
        /*0d98*/ 	.word	0x00019c50
        /*0d9c*/ 	.short	0x010a
        /*0d9e*/ 	.byte	0x3f
	.zero		1


	//   ....[49]....
        /*0da0*/ 	.word	0x00012580
        /*0da4*/ 	.word	0x00000002
        /*0da8*/ 	.word	0x00000000
        /*0dac*/ 	.short	0x0101
        /*0dae*/ 	.byte	0x3f
	.zero		1


	//   ....[50]....
        /*0db0*/ 	.word	0x00013b90
        /*0db4*/ 	.word	0x00000000
        /*0db8*/ 	.word	0x00000000
        /*0dbc*/ 	.short	0x0101
        /*0dbe*/ 	.byte	0x3f
	.zero		1


	//   ....[51]....
        /*0dc0*/ 	.word	0x00015fc0
        /*0dc4*/ 	.word	0x00000016
        /*0dc8*/ 	.word	0x00019c20
        /*0dcc*/ 	.short	0x010a
        /*0dce*/ 	.byte	0x3f
	.zero		1


	//   ....[52]....
        /*0dd0*/ 	.word	0x00016050
        /*0dd4*/ 	.word	0x00000008
        /*0dd8*/ 	.word	0x00019ca0
        /*0ddc*/ 	.short	0x010a
        /*0dde*/ 	.byte	0x3f
	.zero		1


	//   ....[53]....
        /*0de0*/ 	.word	0x000164a0
        /*0de4*/ 	.word	0x00000008
        /*0de8*/ 	.word	0x00019cc0
        /*0dec*/ 	.short	0x010a
        /*0dee*/ 	.byte	0x3f
	.zero		1


	//   ....[54]....
        /*0df0*/ 	.word	0x000169b0
        /*0df4*/ 	.word	0x00000008
        /*0df8*/ 	.word	0x00019ca0
        /*0dfc*/ 	.short	0x010a
        /*0dfe*/ 	.byte	0x3f
	.zero		1


	//   ....[55]....
        /*0e00*/ 	.word	0x00016df0
        /*0e04*/ 	.word	0x00000008
        /*0e08*/ 	.word	0x00019cc0
        /*0e0c*/ 	.short	0x010a
        /*0e0e*/ 	.byte	0x3f
	.zero		1


	//   ....[56]....
        /*0e10*/ 	.word	0x00017d70
        /*0e14*/ 	.word	0x00000004
        /*0e18*/ 	.word	0x00019c80
        /*0e1c*/ 	.short	0x010a
        /*0e1e*/ 	.byte	0x3f
	.zero		1


	//   ....[57]....
        /*0e20*/ 	.word	0x00017fd0
        /*0e24*/ 	.word	0x00000004
        /*0e28*/ 	.word	0x00019c40
        /*0e2c*/ 	.short	0x010a
        /*0e2e*/ 	.byte	0x3f
	.zero		1


	//   ....[58]....
        /*0e30*/ 	.word	0x00018c50
        /*0e34*/ 	.word	0x00000016
        /*0e38*/ 	.word	0x00019c00
        /*0e3c*/ 	.short	0x0107
        /*0e3e*/ 	.byte	0x3f
	.zero		1


	//   ....[59]....
        /*0e40*/ 	.word	0x00018d50
        /*0e44*/ 	.word	0x00000016
        /*0e48*/ 	.word	0x00019c00
        /*0e4c*/ 	.short	0x0101
        /*0e4e*/ 	.byte	0x3f
	.zero		1


	//   ....[60]....
        /*0e50*/ 	.word	0x00018d70
        /*0e54*/ 	.word	0x00000016
        /*0e58*/ 	.word	0x00019c20
        /*0e5c*/ 	.short	0x010a
        /*0e5e*/ 	.byte	0x3f
	.zero		1


	//   ....[61]....
        /*0e60*/ 	.word	0x00019060
        /*0e64*/ 	.word	0x00000006
        /*0e68*/ 	.word	0x00019c80
        /*0e6c*/ 	.short	0x010a
        /*0e6e*/ 	.byte	0x3f
	.zero		1


	//   ....[62]....
        /*0e70*/ 	.word	0x00019490
        /*0e74*/ 	.word	0x00000006
        /*0e78*/ 	.word	0x00019c40
        /*0e7c*/ 	.short	0x010a
        /*0e7e*/ 	.byte	0x3f
	.zero		1


	//   ....[63]....
        /*0e80*/ 	.word	0x00019940
        /*0e84*/ 	.word	0x00000003
        /*0e88*/ 	.word	0x00019c70
        /*0e8c*/ 	.short	0x010a
        /*0e8e*/ 	.byte	0x3f
	.zero		1


	//   ....[64]....
        /*0e90*/ 	.word	0x000199b0
        /*0e94*/ 	.word	0x00000003
        /*0e98*/ 	.word	0x00019c60
        /*0e9c*/ 	.short	0x010a
        /*0e9e*/ 	.byte	0x3f
	.zero		1


	//   ....[65]....
        /*0ea0*/ 	.word	0x00019d60
        /*0ea4*/ 	.word	0x00000003
        /*0ea8*/ 	.word	0x00019c50
        /*0eac*/ 	.short	0x0101
        /*0eae*/ 	.byte	0x3f
	.zero		1


	//   ....[66]....
        /*0eb0*/ 	.word	0x00019de0
        /*0eb4*/ 	.word	0x00000003
        /*0eb8*/ 	.word	0x00000000
        /*0ebc*/ 	.short	0x0101
        /*0ebe*/ 	.byte	0x3f
	.zero		1


	//   ....[67]....
        /*0ec0*/ 	.word	0x00019fd0
        /*0ec4*/ 	.word	0x00000003
        /*0ec8*/ 	.word	0x00019c70
        /*0ecc*/ 	.short	0x010a
        /*0ece*/ 	.byte	0x3f
	.zero		1


	//   ....[68]....
        /*0ed0*/ 	.word	0x0001a040
        /*0ed4*/ 	.word	0x00000003
        /*0ed8*/ 	.word	0x00019c60
        /*0edc*/ 	.short	0x010a
        /*0ede*/ 	.byte	0x3f
	.zero		1


	//   ....[69]....
        /*0ee0*/ 	.word	0x0001a3f0
        /*0ee4*/ 	.word	0x00000003
        /*0ee8*/ 	.word	0x00019c50
        /*0eec*/ 	.short	0x0101
        /*0eee*/ 	.byte	0x3f
	.zero		1


	//   ....[70]....
        /*0ef0*/ 	.word	0x0001a440
        /*0ef4*/ 	.word	0x00000000
        /*0ef8*/ 	.word	0x00000000
        /*0efc*/ 	.short	0x0101
        /*0efe*/ 	.byte	0x3f
	.zero		1


	//   ....[71]....
        /*0f00*/ 	.word	0x0001b150
        /*0f04*/ 	.word	0x00000009
        /*0f08*/ 	.word	0x00019c20
        /*0f0c*/ 	.short	0x010a
        /*0f0e*/ 	.byte	0x3f
	.zero		1


	//   ....[72]....
        /*0f10*/ 	.word	0x0001b2e0
        /*0f14*/ 	.word	0x00000007
        /*0f18*/ 	.word	0x00000000
        /*0f1c*/ 	.short	0x010a
        /*0f1e*/ 	.byte	0x3f
	.zero		1


	//   ....[73]....
        /*0f20*/ 	.word	0x0001b350
        /*0f24*/ 	.word	0x00000003
        /*0f28*/ 	.word	0x00000000
        /*0f2c*/ 	.short	0x010a
        /*0f2e*/ 	.byte	0x3f
	.zero		1


	//   ....[74]....
        /*0f30*/ 	.word	0x0001b3a0
        /*0f34*/ 	.word	0x00000003
        /*0f38*/ 	.word	0x00019c60
        /*0f3c*/ 	.short	0x010a
        /*0f3e*/ 	.byte	0x3f
	.zero		1


	//   ....[75]....
        /*0f40*/ 	.word	0x0001b3f0
        /*0f44*/ 	.word	0x00000005
        /*0f48*/ 	.word	0x00019c60
        /*0f4c*/ 	.short	0x010a
        /*0f4e*/ 	.byte	0x3f
	.zero		1


	//   ....[76]....
        /*0f50*/ 	.word	0x0001b430
        /*0f54*/ 	.word	0x00000003
        /*0f58*/ 	.word	0x00019c80
        /*0f5c*/ 	.short	0x010a
        /*0f5e*/ 	.byte	0x3f
	.zero		1


	//   ....[77]....
        /*0f60*/ 	.word	0x0001b450
        /*0f64*/ 	.word	0x00000005
        /*0f68*/ 	.word	0x00019c80
        /*0f6c*/ 	.short	0x010a
        /*0f6e*/ 	.byte	0x3f
	.zero		1


	//   ....[78]....
        /*0f70*/ 	.word	0x0001b4b0
        /*0f74*/ 	.word	0x00000052
        /*0f78*/ 	.word	0x00019c90
        /*0f7c*/ 	.short	0x010a
        /*0f7e*/ 	.byte	0x3f
	.zero		1


	//   ....[79]....
        /*0f80*/ 	.word	0x0001b500
        /*0f84*/ 	.word	0x00000052
        /*0f88*/ 	.word	0x00019c90
        /*0f8c*/ 	.short	0x010a
        /*0f8e*/ 	.byte	0x3f
	.zero		1


	//   ....[80]....
        /*0f90*/ 	.word	0x0001b550
        /*0f94*/ 	.word	0x00000052
        /*0f98*/ 	.word	0x00019c90
        /*0f9c*/ 	.short	0x010a
        /*0f9e*/ 	.byte	0x3f
	.zero		1


	//   ....[81]....
        /*0fa0*/ 	.word	0x0001b5a0
        /*0fa4*/ 	.word	0x00000052
        /*0fa8*/ 	.word	0x00019cb0
        /*0fac*/ 	.short	0x010a
        /*0fae*/ 	.byte	0x3f
	.zero		1


	//   ....[82]....
        /*0fb0*/ 	.word	0x0001b7a0
        /*0fb4*/ 	.word	0x00000010
        /*0fb8*/ 	.word	0x00019c00
        /*0fbc*/ 	.short	0x010a
        /*0fbe*/ 	.byte	0x3f
	.zero		1


	//   ....[83]....
        /*0fc0*/ 	.word	0x0001b9b0
        /*0fc4*/ 	.word	0x00000010
        /*0fc8*/ 	.word	0x00019c00
        /*0fcc*/ 	.short	0x010a
        /*0fce*/ 	.byte	0x3f
	.zero		1


	//   ....[84]....
        /*0fd0*/ 	.word	0x0001ba00
        /*0fd4*/ 	.word	0x0000000a
        /*0fd8*/ 	.word	0x00019c30
        /*0fdc*/ 	.short	0x010a
        /*0fde*/ 	.byte	0x3f
	.zero		1


	//   ....[85]....
        /*0fe0*/ 	.word	0x0001ba50
        /*0fe4*/ 	.word	0x0000000f
        /*0fe8*/ 	.word	0x00019c30
        /*0fec*/ 	.short	0x010a
        /*0fee*/ 	.byte	0x3f
	.zero		1


	//   ....[86]....
        /*0ff0*/ 	.word	0x0001baa0
        /*0ff4*/ 	.word	0x00000014
        /*0ff8*/ 	.word	0x00019c50
        /*0ffc*/ 	.short	0x010a
        /*0ffe*/ 	.byte	0x3f
	.zero		1


	//   ....[87]....
        /*1000*/ 	.word	0x0001baf0
        /*1004*/ 	.word	0x00000000
        /*1008*/ 	.word	0x00019c30
        /*100c*/ 	.short	0x010a
        /*100e*/ 	.byte	0x3f
	.zero		1


	//   ....[88]....
        /*1010*/ 	.word	0x0001bb40
        /*1014*/ 	.word	0x0000000f
        /*1018*/ 	.word	0x00019c50
        /*101c*/ 	.short	0x010a
        /*101e*/ 	.byte	0x3f
	.zero		1


	//   ....[89]....
        /*1020*/ 	.word	0x0001bb90
        /*1024*/ 	.word	0x0000000c
        /*1028*/ 	.word	0x00019c50
        /*102c*/ 	.short	0x010a
        /*102e*/ 	.byte	0x3f
	.zero		1


	//   ....[90]....
        /*1030*/ 	.word	0x0001bd30
        /*1034*/ 	.word	0x00000016
        /*1038*/ 	.word	0x00019c20
        /*103c*/ 	.short	0x010a
        /*103e*/ 	.byte	0x3f
	.zero		1


	//   ....[91]....
        /*1040*/ 	.word	0x0001bd80
        /*1044*/ 	.word	0x00000008
        /*1048*/ 	.word	0x00019ca0
        /*104c*/ 	.short	0x010a
        /*104e*/ 	.byte	0x3f
	.zero		1


	//   ....[92]....
        /*1050*/ 	.word	0x0001bdd0
        /*1054*/ 	.word	0x00000008
        /*1058*/ 	.word	0x00019cc0
        /*105c*/ 	.short	0x010a
        /*105e*/ 	.byte	0x3f
	.zero		1


	//   ....[93]....
        /*1060*/ 	.word	0x0001be20
        /*1064*/ 	.word	0x00000008
        /*1068*/ 	.word	0x00019ca0
        /*106c*/ 	.short	0x010a
        /*106e*/ 	.byte	0x3f
	.zero		1


	//   ....[94]....
        /*1070*/ 	.word	0x0001be70
        /*1074*/ 	.word	0x00000008
        /*1078*/ 	.word	0x00019cc0
        /*107c*/ 	.short	0x010a
        /*107e*/ 	.byte	0x3f
	.zero		1


	//   ....[95]....
        /*1080*/ 	.word	0x0001c010
        /*1084*/ 	.word	0x00000004
        /*1088*/ 	.word	0x00019c80
        /*108c*/ 	.short	0x010a
        /*108e*/ 	.byte	0x3f
	.zero		1


	//   ....[96]....
        /*1090*/ 	.word	0x0001c060
        /*1094*/ 	.word	0x00000004
        /*1098*/ 	.word	0x00019c40
        /*109c*/ 	.short	0x010a
        /*109e*/ 	.byte	0x3f
	.zero		1


	//   ....[97]....
        /*10a0*/ 	.word	0x0001c470
        /*10a4*/ 	.word	0x00000016
        /*10a8*/ 	.word	0x00019c20
        /*10ac*/ 	.short	0x010a
        /*10ae*/ 	.byte	0x3f
	.zero		1


	//   ....[98]....
        /*10b0*/ 	.word	0x0001c4c0
        /*10b4*/ 	.word	0x00000006
        /*10b8*/ 	.word	0x00019c80
        /*10bc*/ 	.short	0x010a
        /*10be*/ 	.byte	0x3f
	.zero		1


	//   ....[99]....
        /*10c0*/ 	.word	0x0001c510
        /*10c4*/ 	.word	0x00000006
        /*10c8*/ 	.word	0x00019c40
        /*10cc*/ 	.short	0x010a
        /*10ce*/ 	.byte	0x3f
	.zero		1


	//   ....[100]....
        /*10d0*/ 	.word	0x0001c560
        /*10d4*/ 	.word	0x00000003
        /*10d8*/ 	.word	0x00019c70
        /*10dc*/ 	.short	0x010a
        /*10de*/ 	.byte	0x3f
	.zero		1


	//   ....[101]....
        /*10e0*/ 	.word	0x0001c5b0
        /*10e4*/ 	.word	0x00000003
        /*10e8*/ 	.word	0x00019c60
        /*10ec*/ 	.short	0x010a
        /*10ee*/ 	.byte	0x3f
	.zero		1


	//   ....[102]....
        /*10f0*/ 	.word	0x0001c600
        /*10f4*/ 	.word	0x00000003
        /*10f8*/ 	.word	0x00019c70
        /*10fc*/ 	.short	0x010a
        /*10fe*/ 	.byte	0x3f
	.zero		1


	//   ....[103]....
        /*1100*/ 	.word	0x0001c650
        /*1104*/ 	.word	0x00000003
        /*1108*/ 	.word	0x00019c60
        /*110c*/ 	.short	0x010a
        /*110e*/ 	.byte	0x3f
	.zero		1


	//   ....[104]....
        /*1110*/ 	.word	0x0001cfe0
        /*1114*/ 	.word	0x00000009
        /*1118*/ 	.word	0x00019c20
        /*111c*/ 	.short	0x010a
        /*111e*/ 	.byte	0x3f
	.zero		1


	//   ....[105]....
        /*1120*/ 	.word	0x0001d180
        /*1124*/ 	.word	0x00000007
        /*1128*/ 	.word	0x00000000
        /*112c*/ 	.short	0x010a
        /*112e*/ 	.byte	0x3f
	.zero		1


	//   ....[106]....
        /*1130*/ 	.word	0x0001d1d0
        /*1134*/ 	.word	0x00000003
        /*1138*/ 	.word	0x00000000
        /*113c*/ 	.short	0x010a
        /*113e*/ 	.byte	0x3f
	.zero		1


	//   ....[107]....
        /*1140*/ 	.word	0x0001d220
        /*1144*/ 	.word	0x00000003
        /*1148*/ 	.word	0x00019c60
        /*114c*/ 	.short	0x010a
        /*114e*/ 	.byte	0x3f
	.zero		1


	//   ....[108]....
        /*1150*/ 	.word	0x0001d270
        /*1154*/ 	.word	0x00000005
        /*1158*/ 	.word	0x00019c60
        /*115c*/ 	.short	0x010a
        /*115e*/ 	.byte	0x3f
	.zero		1


	//   ....[109]....
        /*1160*/ 	.word	0x0001d2c0
        /*1164*/ 	.word	0x00000003
        /*1168*/ 	.word	0x00019c80
        /*116c*/ 	.short	0x010a
        /*116e*/ 	.byte	0x3f
	.zero		1


	//----- nvinfo : EIATTR_NUM_MBARRIERS
	.align		4
.L_325:
        /*1170*/ 	.byte	0x03, 0x38
        /*1172*/ 	.short	0x0016


	//----- nvinfo : EIATTR_EXIT_INSTR_OFFSETS
	.align		4
        /*1174*/ 	.byte	0x04, 0x1c
        /*1176*/ 	.short	(.L_327 - .L_326)


	//   ....[0]....
.L_326:
        /*1178*/ 	.word	0x0001b4a0


	//----- nvinfo : EIATTR_MAX_THREADS
	.align		4
.L_327:
        /*117c*/ 	.byte	0x04, 0x05
        /*117e*/ 	.short	(.L_329 - .L_328)
.L_328:
        /*1180*/ 	.word	0x00000200
        /*1184*/ 	.word	0x00000001
        /*1188*/ 	.word	0x00000001


	//----- nvinfo : EIATTR_CRS_STACK_SIZE
	.align		4
.L_329:
        /*118c*/ 	.byte	0x04, 0x1e
        /*118e*/ 	.short	(.L_331 - .L_330)
.L_330:
        /*1190*/ 	.word	0x00000000


	//----- nvinfo : EIATTR_CBANK_PARAM_SIZE
	.align		4
.L_331:
        /*1194*/ 	.byte	0x03, 0x19
        /*1196*/ 	.short	0x0af0


	//----- nvinfo : EIATTR_PARAM_CBANK
	.align		4
        /*1198*/ 	.byte	0x04, 0x0a
        /*119a*/ 	.short	(.L_333 - .L_332)
	.align		4
.L_332:
        /*119c*/ 	.word	index@(.nv.constant0._ZN7cutlass13device_kernelIN5flash11enable_sm90INS1_16FlashAttnFwdSm90INS1_25CollectiveMainloopFwdSm90ILi2EN4cute5tupleIJNS5_1CILi1EEES8_S8_EEENS6_IJNS7_ILi192EEENS7_ILi128EEENS7_ILi96EEEEEELi96ENS_12float_e4m3_tEfNS_4arch4Sm90ELb1ELb0ELb0ELb1ELb0ELb1ELb0ELb1ELb1ELb1ELb0ELb0EEENS1_21CollectiveEpilogueFwdINS6_IJSA_SC_SB_EEES9_NS_10bfloat16_tESG_Li384ELb1ELb1ELb0ELb1EEENS1_36VarlenDynamicPersistentTileSchedulerILi192ELi128ELi384ELi128ELb0ELb1ELb1ELb1ELb1ELb1EEEEEEEEEvNT_6ParamsE)
        /*11a0*/ 	.short	0x0210
        /*11a2*/ 	.short	0x0af0


	//----- nvinfo : EIATTR_SW_WAR
	.align		4
.L_333:
        /*11a4*/ 	.byte	0x04, 0x36
        /*11a6*/ 	.short	(.L_335 - .L_334)
.L_334:
        /*11a8*/ 	.word	0x00000008
.L_335:


//--------------------- .nv.callgraph             --------------------------
	.section	.nv.callgraph,"",@"SHT_CUDA_CALLGRAPH"
	.align	4
	.sectionentsize	8
	.align		4
        /*0000*/ 	.word	0x00000000
	.align		4
        /*0004*/ 	.word	0xffffffff
	.align		4
        /*0008*/ 	.word	index@(_ZN7cutlass13device_kernelIN5flash11enable_sm90INS1_16FlashAttnFwdSm90INS1_25CollectiveMainloopFwdSm90ILi2EN4cute5tupleIJNS5_1CILi1EEES8_S8_EEENS6_IJNS7_ILi192EEENS7_ILi128EEENS7_ILi96EEEEEELi96ENS_12float_e4m3_tEfNS_4arch4Sm90ELb0ELb0ELb0ELb0ELb0ELb0ELb0ELb1ELb1ELb1ELb0ELb0EEENS1_21CollectiveEpilogueFwdINS6_IJSA_SC_SB_EEES9_NS_10bfloat16_tESG_Li384ELb0ELb1ELb0ELb1EEENS1_29StaticPersistentTileSchedulerILb0EEEEEEEEEvNT_6ParamsE)
	.align		4
        /*000c*/ 	.word	index@(__assertfail)
	.align		4
        /*0010*/ 	.word	index@(_ZN7cutlass13device_kernelIN5flash11enable_sm90INS1_16FlashAttnFwdSm90INS1_25CollectiveMainloopFwdSm90ILi2EN4cute5tupleIJNS5_1CILi1EEES8_S8_EEENS6_IJNS7_ILi192EEENS7_ILi128EEENS7_ILi96EEEEEELi96ENS_12float_e4m3_tEfNS_4arch4Sm90ELb0ELb0ELb0ELb1ELb0ELb0ELb0ELb1ELb1ELb1ELb0ELb0EEENS1_21CollectiveEpilogueFwdINS6_IJSA_SC_SB_EEES9_NS_10bfloat16_tESG_Li384ELb1ELb1ELb0ELb1EEENS1_36VarlenDynamicPersistentTileSchedulerILi192ELi128ELi384ELi128ELb0ELb1ELb1ELb0ELb1ELb1EEEEEEEEEvNT_6ParamsE)
	.align		4
        /*0014*/ 	.word	index@(__assertfail)
	.align		4
        /*0018*/ 	.word	index@(_ZN7cutlass13device_kernelIN5flash11enable_sm90INS1_16FlashAttnFwdSm90INS1_25CollectiveMainloopFwdSm90ILi2EN4cute5tupleIJNS5_1CILi1EEES8_S8_EEENS6_IJNS7_ILi192EEENS7_ILi128EEENS7_ILi96EEEEEELi96ENS_12float_e4m3_tEfNS_4arch4Sm90ELb0ELb0ELb0ELb1ELb0ELb1ELb0ELb1ELb1ELb1ELb0ELb0EEENS1_21CollectiveEpilogueFwdINS6_IJSA_SC_SB_EEES9_NS_10bfloat16_tESG_Li384ELb1ELb1ELb0ELb1EEENS1_36VarlenDynamicPersistentTileSchedulerILi192ELi128ELi384ELi128ELb0ELb1ELb1ELb0ELb1ELb1EEEEEEEEEvNT_6ParamsE)
	.align		4
        /*001c*/ 	.word	index@(__assertfail)
	.align		4
        /*0020*/ 	.word	index@(_ZN7cutlass13device_kernelIN5flash11enable_sm90INS1_16FlashAttnFwdSm90INS1_25CollectiveMainloopFwdSm90ILi2EN4cute5tupleIJNS5_1CILi1EEES8_S8_EEENS6_IJNS7_ILi192EEENS7_ILi128EEENS7_ILi96EEEEEELi96ENS_12float_e4m3_tEfNS_4arch4Sm90ELb0ELb1ELb0ELb0ELb0ELb0ELb0ELb1ELb1ELb1ELb0ELb0EEENS1_21CollectiveEpilogueFwdINS6_IJSA_SC_SB_EEES9_NS_10bfloat16_tESG_Li384ELb0ELb1ELb0ELb1EEENS1_30DynamicPersistentTileSchedulerILi384ELi128ELb0ELb1ELb1EEEEEEEEEvNT_6ParamsE)
	.align		4
        /*0024*/ 	.word	index@(__assertfail)
	.align		4
        /*0028*/ 	.word	index@(_ZN7cutlass13device_kernelIN5flash11enable_sm90INS1_16FlashAttnFwdSm90INS1_25CollectiveMainloopFwdSm90ILi2EN4cute5tupleIJNS5_1CILi1EEES8_S8_EEENS6_IJNS7_ILi192EEENS7_ILi128EEENS7_ILi96EEEEEELi96ENS_12float_e4m3_tEfNS_4arch4Sm90ELb0ELb1ELb0ELb1ELb0ELb0ELb0ELb1ELb1ELb1ELb0ELb0EEENS1_21CollectiveEpilogueFwdINS6_IJSA_SC_SB_EEES9_NS_10bfloat16_tESG_Li384ELb1ELb1ELb0ELb1EEENS1_36VarlenDynamicPersistentTileSchedulerILi192ELi128ELi384ELi128ELb0ELb1ELb1ELb1ELb0ELb1EEEEEEEEEvNT_6ParamsE)
	.align		4
        /*002c*/ 	.word	index@(__assertfail)
	.align		4
        /*0030*/ 	.word	index@(_ZN7cutlass13device_kernelIN5flash11enable_sm90INS1_16FlashAttnFwdSm90INS1_25CollectiveMainloopFwdSm90ILi2EN4cute5tupleIJNS5_1CILi1EEES8_S8_EEENS6_IJNS7_ILi192EEENS7_ILi128EEENS7_ILi96EEEEEELi96ENS_12float_e4m3_tEfNS_4arch4Sm90ELb0ELb1ELb0ELb1ELb0ELb1ELb0ELb1ELb1ELb1ELb0ELb0EEENS1_21CollectiveEpilogueFwdINS6_IJSA_SC_SB_EEES9_NS_10bfloat16_tESG_Li384ELb1ELb1ELb0ELb1EEENS1_36VarlenDynamicPersistentTileSchedulerILi192ELi128ELi384ELi128ELb0ELb1ELb1ELb1ELb0ELb1EEEEEEEEEvNT_6ParamsE)
	.align		4
        /*0034*/ 	.word	index@(__assertfail)
	.align		4
        /*0038*/ 	.word	index@(_ZN7cutlass13device_kernelIN5flash11enable_sm90INS1_16FlashAttnFwdSm90INS1_25CollectiveMainloopFwdSm90ILi2EN4cute5tupleIJNS5_1CILi1EEES8_S8_EEENS6_IJNS7_ILi192EEENS7_ILi128EEENS7_ILi96EEEEEELi96ENS_12float_e4m3_tEfNS_4arch4Sm90ELb1ELb0ELb0ELb0ELb0ELb0ELb0ELb1ELb1ELb1ELb0ELb0EEENS1_21CollectiveEpilogueFwdINS6_IJSA_SC_SB_EEES9_NS_10bfloat16_tESG_Li384ELb0ELb1ELb0ELb1EEENS1_30DynamicPersistentTileSchedulerILi384ELi128ELb0ELb1ELb1EEEEEEEEEvNT_6ParamsE)
	.align		4
        /*003c*/ 	.word	index@(__assertfail)
	.align		4
        /*0040*/ 	.word	index@(_ZN7cutlass13device_kernelIN5flash11enable_sm90INS1_16FlashAttnFwdSm90INS1_25CollectiveMainloopFwdSm90ILi2EN4cute5tupleIJNS5_1CILi1EEES8_S8_EEENS6_IJNS7_ILi192EEENS7_ILi128EEENS7_ILi96EEEEEELi96ENS_12float_e4m3_tEfNS_4arch4Sm90ELb1ELb0ELb0ELb1ELb0ELb0ELb0ELb1ELb1ELb1ELb0ELb0EEENS1_21CollectiveEpilogueFwdINS6_IJSA_SC_SB_EEES9_NS_10bfloat16_tESG_Li384ELb1ELb1ELb0ELb1EEENS1_36VarlenDynamicPersistentTileSchedulerILi192ELi128ELi384ELi128ELb0ELb1ELb1ELb1ELb1ELb1EEEEEEEEEvNT_6ParamsE)
	.align		4
        /*0044*/ 	.word	index@(__assertfail)
	.align		4
        /*0048*/ 	.word	index@(_ZN7cutlass13device_kernelIN5flash11enable_sm90INS1_16FlashAttnFwdSm90INS1_25CollectiveMainloopFwdSm90ILi2EN4cute5tupleIJNS5_1CILi1EEES8_S8_EEENS6_IJNS7_ILi192EEENS7_ILi128EEENS7_ILi96EEEEEELi96ENS_12float_e4m3_tEfNS_4arch4Sm90ELb1ELb0ELb0ELb1ELb0ELb1ELb0ELb1ELb1ELb1ELb0ELb0EEENS1_21CollectiveEpilogueFwdINS6_IJSA_SC_SB_EEES9_NS_10bfloat16_tESG_Li384ELb1ELb1ELb0ELb1EEENS1_36VarlenDynamicPersistentTileSchedulerILi192ELi128ELi384ELi128ELb0ELb1ELb1ELb1ELb1ELb1EEEEEEEEEvNT_6ParamsE)
	.align		4
        /*004c*/ 	.word	index@(__assertfail)
	.align		4
        /*0050*/ 	.word	0x00000000
	.align		4
        /*0054*/ 	.word	0xfffffffe
	.align		4
        /*0058*/ 	.word	0x00000000
	.align		4
        /*005c*/ 	.word	0xfffffffd
	.align		4
        /*0060*/ 	.word	0x00000000
	.align		4
        /*0064*/ 	.word	0xfffffffc


//--------------------- .nv.constant4             --------------------------
	.section	.nv.constant4,"a",@progbits
	.align	8
	.align		8
.nv.constant4:
        /*0000*/ 	.dword	__assertfail
	.align		8
        /*0008*/ 	.dword	__unnamed_1
	.align		8
        /*0010*/ 	.dword	__unnamed_2
	.align		8
        /*0018*/ 	.dword	__unnamed_3
	.align		8
        /*0020*/ 	.dword	__unnamed_4
	.align		8
        /*0028*/ 	.dword	__unnamed_5
	.align		8
        /*0030*/ 	.dword	__unnamed_6
	.align		8
        /*0038*/ 	.dword	_ZZN5flash28permute_output_fp8_VcolmajorIN4cute6TensorINS1_11ArrayEngineIN7cutlass10bfloat16_tELm48EEENS1_6LayoutINS1_5tupleIJNS8_IJNS1_1CILi2EEESA_NS9_ILi12EEEEEENS9_ILi1EEESD_EEENS8_IJNS8_IJSD_SA_NS9_ILi4EEEEEENS9_ILi0EEESH_EEEEEEEEEvRT_E9upper_map
	.align		8
        /*0040*/ 	.dword	_ZN73_INTERNAL_5818987b_37_flash_fwd_hdim96_e4m3_packgqa_sm90_cu_4022bc09_36644cuda3std3__45__cpo5beginE
	.align		8
        /*0048*/ 	.dword	_ZN73_INTERNAL_5818987b_37_flash_fwd_hdim96_e4m3_packgqa_sm90_cu_4022bc09_36644cuda3std3__45__cpo3endE
	.align		8
        /*0050*/ 	.dword	_ZN73_INTERNAL_5818987b_37_flash_fwd_hdim96_e4m3_packgqa_sm90_cu_4022bc09_36644cuda3std3__45__cpo6cbeginE
	.align		8
        /*0058*/ 	.dword	_ZN73_INTERNAL_5818987b_37_flash_fwd_hdim96_e4m3_packgqa_sm90_cu_4022bc09_36644cuda3std3__45__cpo4cendE
	.align		8
        /*0060*/ 	.dword	_ZN73_INTERNAL_5818987b_37_flash_fwd_hdim96_e4m3_packgqa_sm90_cu_4022bc09_36644cuda3std3__475_GLOBAL__N__5818987b_37_flash_fwd_hdim96_e4m3_packgqa_sm90_cu_4022bc09_36646ignoreE
	.align		8
        /*0068*/ 	.dword	_ZN73_INTERNAL_5818987b_37_flash_fwd_hdim96_e4m3_packgqa_sm90_cu_4022bc09_36644cuda3std3__419piecewise_constructE
	.align		8
        /*0070*/ 	.dword	_ZN73_INTERNAL_5818987b_37_flash_fwd_hdim96_e4m3_packgqa_sm90_cu_4022bc09_36644cuda3std3__48in_placeE
	.align		8
        /*0078*/ 	.dword	_ZN73_INTERNAL_5818987b_37_flash_fwd_hdim96_e4m3_packgqa_sm90_cu_4022bc09_36644cuda3std6ranges3__45__cpo4swapE
	.align		8
        /*0080*/ 	.dword	_ZN73_INTERNAL_5818987b_37_flash_fwd_hdim96_e4m3_packgqa_sm90_cu_4022bc09_36644cuda3std6ranges3__45__cpo9iter_moveE
	.align		8
        /*0088*/ 	.dword	_ZN73_INTERNAL_5818987b_37_flash_fwd_hdim96_e4m3_packgqa_sm90_cu_4022bc09_36644cute7productE
	.align		8
        /*0090*/ 	.dword	_ZN73_INTERNAL_5818987b_37_flash_fwd_hdim96_e4m3_packgqa_sm90_cu_4022bc09_36644cute1_E
	.align		8
        /*0098*/ 	.dword	$str$23
	.align		8
        /*00a0*/ 	.dword	$str$24


//--------------------- .text._ZN7cutlass13device_kernelIN5flash11enable_sm90INS1_16FlashAttnFwdSm90INS1_25CollectiveMainloopFwdSm90ILi2EN4cute5tupleIJNS5_1CILi1EEES8_S8_EEENS6_IJNS7_ILi192EEENS7_ILi128EEENS7_ILi96EEEEEELi96ENS_12float_e4m3_tEfNS_4arch4Sm90ELb0ELb0ELb0ELb0ELb0ELb0ELb0ELb1ELb1ELb1ELb0ELb0EEENS1_21CollectiveEpilogueFwdINS6_IJSA_SC_SB_EEES9_NS_10bfloat16_tESG_Li384ELb0ELb1ELb0ELb1EEENS1_29StaticPersistentTileSchedulerILb0EEEEEEEEEvNT_6ParamsE --------------------------
	.section	.text._ZN7cutlass13device_kernelIN5flash11enable_sm90INS1_16FlashAttnFwdSm90INS1_25CollectiveMainloopFwdSm90ILi2EN4cute5tupleIJNS5_1CILi1EEES8_S8_EEENS6_IJNS7_ILi192EEENS7_ILi128EEENS7_ILi96EEEEEELi96ENS_12float_e4m3_tEfNS_4arch4Sm90ELb0ELb0ELb0ELb0ELb0ELb0ELb0ELb1ELb1ELb1ELb0ELb0EEENS1_21CollectiveEpilogueFwdINS6_IJSA_SC_SB_EEES9_NS_10bfloat16_tESG_Li384ELb0ELb1ELb0ELb1EEENS1_29StaticPersistentTileSchedulerILb0EEEEEEEEEvNT_6ParamsE,"ax",@progbits
	.align	128
.text._ZN7cutlass13device_kernelIN5flash11enable_sm90INS1_16FlashAttnFwdSm90INS1_25CollectiveMainloopFwdSm90ILi2EN4cute5tupleIJNS5_1CILi1EEES8_S8_EEENS6_IJNS7_ILi192EEENS7_ILi128EEENS7_ILi96EEEEEELi96ENS_12float_e4m3_tEfNS_4arch4Sm90ELb0ELb0ELb0ELb0ELb0ELb0ELb0ELb1ELb1ELb1ELb0ELb0EEENS1_21CollectiveEpilogueFwdINS6_IJSA_SC_SB_EEES9_NS_10bfloat16_tESG_Li384ELb0ELb1ELb0ELb1EEENS1_29StaticPersistentTileSchedulerILb0EEEEEEEEEvNT_6ParamsE:
        .type           _ZN7cutlass13device_kernelIN5flash11enable_sm90INS1_16FlashAttnFwdSm90INS1_25CollectiveMainloopFwdSm90ILi2EN4cute5tupleIJNS5_1CILi1EEES8_S8_EEENS6_IJNS7_ILi192EEENS7_ILi128EEENS7_ILi96EEEEEELi96ENS_12float_e4m3_tEfNS_4arch4Sm90ELb0ELb0ELb0ELb0ELb0ELb0ELb0ELb1ELb1ELb1ELb0ELb0EEENS1_21CollectiveEpilogueFwdINS6_IJSA_SC_SB_EEES9_NS_10bfloat16_tESG_Li384ELb0ELb1ELb0ELb1EEENS1_29StaticPersistentTileSchedulerILb0EEEEEEEEEvNT_6ParamsE,@function
        .size           _ZN7cutlass13device_kernelIN5flash11enable_sm90INS1_16FlashAttnFwdSm90INS1_25CollectiveMainloopFwdSm90ILi2EN4cute5tupleIJNS5_1CILi1EEES8_S8_EEENS6_IJNS7_ILi192EEENS7_ILi128EEENS7_ILi96EEEEEELi96ENS_12float_e4m3_tEfNS_4arch4Sm90ELb0ELb0ELb0ELb0ELb0ELb0ELb0ELb1ELb1ELb1ELb0ELb0EEENS1_21CollectiveEpilogueFwdINS6_IJSA_SC_SB_EEES9_NS_10bfloat16_tESG_Li384ELb0ELb1ELb0ELb1EEENS1_29StaticPersistentTileSchedulerILb0EEEEEEEEEvNT_6ParamsE,(.L_x_2298 - _ZN7cutlass13device_kernelIN5flash11enable_sm90INS1_16FlashAttnFwdSm90INS1_25CollectiveMainloopFwdSm90ILi2EN4cute5tupleIJNS5_1CILi1EEES8_S8_EEENS6_IJNS7_ILi192EEENS7_ILi128EEENS7_ILi96EEEEEELi96ENS_12float_e4m3_tEfNS_4arch4Sm90ELb0ELb0ELb0ELb0ELb0ELb0ELb0ELb1ELb1ELb1ELb0ELb0EEENS1_21CollectiveEpilogueFwdINS6_IJSA_SC_SB_EEES9_NS_10bfloat16_tESG_Li384ELb0ELb1ELb0ELb1EEENS1_29StaticPersistentTileSchedulerILb0EEEEEEEEEvNT_6ParamsE)
        .other          _ZN7cutlass13device_kernelIN5flash11enable_sm90INS1_16FlashAttnFwdSm90INS1_25CollectiveMainloopFwdSm90ILi2EN4cute5tupleIJNS5_1CILi1EEES8_S8_EEENS6_IJNS7_ILi192EEENS7_ILi128EEENS7_ILi96EEEEEELi96ENS_12float_e4m3_tEfNS_4arch4Sm90ELb0ELb0ELb0ELb0ELb0ELb0ELb0ELb1ELb1ELb1ELb0ELb0EEENS1_21CollectiveEpilogueFwdINS6_IJSA_SC_SB_EEES9_NS_10bfloat16_tESG_Li384ELb0ELb1ELb0ELb1EEENS1_29StaticPersistentTileSchedulerILb0EEEEEEEEEvNT_6ParamsE,@"STO_CUDA_ENTRY STV_DEFAULT"
_ZN7cutlass13device_kernelIN5flash11enable_sm90INS1_16FlashAttnFwdSm90INS1_25CollectiveMainloopFwdSm90ILi2EN4cute5tupleIJNS5_1CILi1EEES8_S8_EEENS6_IJNS7_ILi192EEENS7_ILi128EEENS7_ILi96EEEEEELi96ENS_12float_e4m3_tEfNS_4arch4Sm90ELb0ELb0ELb0ELb0ELb0ELb0ELb0ELb1ELb1ELb1ELb0ELb0EEENS1_21CollectiveEpilogueFwdINS6_IJSA_SC_SB_EEES9_NS_10bfloat16_tESG_Li384ELb0ELb1ELb0ELb1EEENS1_29StaticPersistentTileSchedulerILb0EEEEEEEEEvNT_6ParamsE:
[----:B------:R-:W0:Y:S01]  /*0000*/  LDC R1, c[0x0][0x28] ;  /* 0x00000a00ff017b82 */ /* 0x000e220000000800 */
[----:B------:R-:W1:Y:S01]  /*0010*/  S2R R4, SR_TID.X ;  /* 0x0000000000047919 */ /* 0x000e620000002100 */
[----:B------:R-:W-:Y:S01]  /*0020*/  ELECT P0, URZ, PT ;  /* 0x00000000003f782f */ /* 0x000fe20003800000 */
[----:B------:R-:W-:Y:S01]  /*0030*/  BSSY B0, `(.L_x_0) ;  /* 0x000000e000007945 */ /* 0x000fe20003800000 */
[----:B-1----:R-:W-:-:S05]  /*0040*/  SHF.R.U32.HI R2, RZ, 0x5, R4 ;  /* 0x00000005ff027819 */ /* 0x002fca0000011604 */
[----:B------:R-:W1:Y:S02]  /*0050*/  SHFL.IDX PT, R0, R2, RZ, 0x1f ;  /* 0x00001fff02007589 */ /* 0x000e6400000e0000 */
[----:B-1----:R-:W-:Y:S02]  /*0060*/  ISETP.EQ.AND P0, PT, R0, RZ, P0 ;  /* 0x000000ff0000720c */ /* 0x002fe40000702270 */
[----:B------:R-:W-:-:S11]  /*0070*/  SHF.R.U32.HI R0, RZ, 0x7, R4 ;  /* 0x00000007ff007819 */ /* 0x000fd60000011604 */
[----:B0-----:R-:W-:Y:S05]  /*0080*/  @!P0 BRA `(.L_x_1) ;  /* 0x0000000000208947 */ /* 0x001fea0003800000 */
[----:B------:R-:W-:Y:S02]  /*0090*/  ULDC.64 UR4, c[0x0][0x198] ;  /* 0x0000660000047ab9 */ /* 0x000fe40000000a00 */
[----:B------:R-:W-:Y:S02]  /*00a0*/  UIADD3 UR6, UP0, UR4, 0x370, URZ ;  /* 0x0000037004067890 */ /* 0x000fe4000ff1e03f */
[----:B------:R-:W-:Y:S02]  /*00b0*/  UIADD3 UR4, UP1, UR4, 0x470, URZ ;  /* 0x0000047004047890 */ /* 0x000fe4000ff3e03f */
[----:B------:R-:W-:Y:S02]  /*00c0*/  UIADD3.X UR7, URZ, UR5, URZ, UP0, !UPT ;  /* 0x000000053f077290 */ /* 0x000fe400087fe43f */
[----:B------:R-:W-:-:S07]  /*00d0*/  UIADD3.X UR5, URZ, UR5, URZ, UP1, !UPT ;  /* 0x000000053f057290 */ /* 0x000fce0008ffe43f */
[----:B------:R0:W-:Y:S02]  /*00e0*/  UTMACCTL.PF [UR6] ;  /* 0x00000000060079b9 */ /* 0x0001e40008040000 */
[----:B------:R0:W-:Y:S02]  /*00f0*/  UTMACCTL.PF [UR4] ;  /* 0x00000000040079b9 */ /* 0x0001e40008040000 */
[----:B0-----:R-:W-:Y:S01]  /*0100*/  NOP ;  /* 0x0000000000007918 */ /* 0x001fe20000000000 */
.L_x_1:
[----:B------:R-:W-:Y:S05]  /*0110*/  BSYNC B0 ;  /* 0x0000000000007941 */ /* 0x000fea0003800000 */
.L_x_0:
[----:B------:R-:W-:Y:S01]  /*0120*/  VOTEU.ANY UP0, P0 ;  /* 0x00000000003f7886 */ /* 0x000fe20000000100 */
[----:B------:R-:W0:Y:S01]  /*0130*/  SHFL.IDX PT, R0, R0, RZ, 0x1f ;  /* 0x00001fff00007589 */ /* 0x000e2200000e0000 */
[----:B------:R-:W-:Y:S01]  /*0140*/  UMOV UR4, 0x80 ;  /* 0x0000008000047882 */ /* 0x000fe20000000000 */
[----:B------:R-:W-:Y:S01]  /*0150*/  UMOV UR7, 0x180 ;  /* 0x0000018000077882 */ /* 0x000fe20000000000 */
[----:B------:R-:W-:Y:S01]  /*0160*/  VOTEU.ANY UP1, P0 ;  /* 0x00000000003f7886 */ /* 0x000fe20000020100 */
[----:B------:R-:W1:Y:S01]  /*0170*/  @UP0 S2UR UR8, SR_CgaCtaId ;  /* 0x00000000000809c3 */ /* 0x000e620000008800 */
[----:B------:R-:W2:Y:S01]  /*0180*/  SHFL.IDX PT, R3, R2, RZ, 0x1f ;  /* 0x00001fff02037589 */ /* 0x000ea200000e0000 */
[----:B------:R-:W-:Y:S01]  /*0190*/  @UP0 UMOV UR6, 0x400 ;  /* 0x0000040000060882 */ /* 0x000fe20000000000 */
[----:B------:R-:W-:-:S04]  /*01a0*/  @UP0 UIADD3 UR4, -UR4, 0x100000, URZ ;  /* 0x0010000004040890 */ /* 0x000fc8000fffe13f */
[----:B------:R-:W-:Y:S02]  /*01b0*/  @UP0 USHF.L.U32 UR5, UR4, 0xb, URZ ;  /* 0x0000000b04050899 */ /* 0x000fe4000800063f */
[----:B------:R-:W-:Y:S01]  /*01c0*/  @UP0 USHF.L.U32 UR4, UR4, 0x1, URZ ;  /* 0x0000000104040899 */ /* 0x000fe2000800063f */
[----:B------:R-:W-:Y:S01]  /*01d0*/  VOTEU.ANY UP2, P0 ;  /* 0x00000000003f7886 */ /* 0x000fe20000040100 */
[----:B0-----:R-:W-:Y:S01]  /*01e0*/  R2UR UR9, R0 ;  /* 0x00000000000972ca */ /* 0x001fe200000e0000 */
[----:B-1----:R-:W-:Y:S01]  /*01f0*/  @UP0 ULEA UR8, UR8, UR6, 0x18 ;  /* 0x0000000608080291 */ /* 0x002fe2000f8ec03f */
[----:B--2---:R-:W-:Y:S01]  /*0200*/  ISETP.NE.AND P1, PT, R3, RZ, PT ;  /* 0x000000ff0300720c */ /* 0x004fe20003f25270 */
[----:B------:R-:W-:-:S04]  /*0210*/  @UP0 UIADD3 UR6, -UR7, 0x100000, URZ ;  /* 0x0010000007060890 */ /* 0x000fc8000fffe13f */
[----:B------:R-:W-:Y:S02]  /*0220*/  @UP0 USHF.L.U32 UR7, UR6, 0xb, URZ ;  /* 0x0000000b06070899 */ /* 0x000fe4000800063f */
[----:B------:R-:W-:-:S04]  /*0230*/  @UP0 USHF.L.U32 UR6, UR6, 0x1, URZ ;  /* 0x0000000106060899 */ /* 0x000fc8000800063f */
[----:B------:R-:W-:Y:S01]  /*0240*/  UISETP.NE.AND UP0, UPT, UR9, URZ, UPT ;  /* 0x0000003f0900728c */ /* 0x000fe2000bf05270 */
[----:B------:R-:W0:Y:S02]  /*0250*/  FENCE.VIEW.ASYNC.S ;  /* 0x00000000000073c6 */ /* 0x000e240000000000 */
[----:B0-----:R0:W1:Y:S05]  /*0260*/  @UP1 SYNCS.EXCH.64 URZ, [UR8+0x19c00], UR4 ;  /* 0x019c0004083f15b2 */ /* 0x00106a0008000100 */
[----:B------:R0:W2:Y:S01]  /*0270*/  @UP2 SYNCS.EXCH.64 URZ, [UR8+0x19c20], UR6 ;  /* 0x019c2006083f25b2 */ /* 0x0000a20008000100 */
[----:B------:R-:W-:Y:S05]  /*0280*/  @P1 BRA `(.L_x_2) ;  /* 0x0000000000481947 */ /* 0x000fea0003800000 */
[----:B0-----:R-:W0:Y:S01]  /*0290*/  S2UR UR5, SR_CgaCtaId ;  /* 0x00000000000579c3 */ /* 0x001e220000008800 */
[----:B------:R-:W-:Y:S01]  /*02a0*/  UMOV UR4, 0x400 ;  /* 0x0000040000047882 */ /* 0x000fe20000000000 */
[----:B------:R-:W-:Y:S01]  /*02b0*/  UMOV UR6, 0x1 ;  /* 0x0000000100067882 */ /* 0x000fe20000000000 */
[----:B------:R-:W-:Y:S01]  /*02c0*/  UMOV UR7, 0x3 ;  /* 0x0000000300077882 */ /* 0x000fe20000000000 */
[----:B------:R-:W-:Y:S01]  /*02d0*/  ELECT P0, URZ, PT ;  /* 0x00000000003f782f */ /* 0x000fe20003800000 */
[----:B0-----:R-:W-:Y:S02]  /*02e0*/  ULEA UR8, UR5, UR4, 0x18 ;  /* 0x0000000405087291 */ /* 0x001fe4000f8ec03f */
[----:B------:R-:W-:-:S04]  /*02f0*/  UIADD3 UR4, -UR6, 0x100000, URZ ;  /* 0x0010000006047890 */ /* 0x000fc8000fffe13f */
[----:B------:R-:W-:Y:S02]  /*0300*/  USHF.L.U32 UR5, UR4, 0xb, URZ ;  /* 0x0000000b04057899 */ /* 0x000fe4000800063f */
[----:B------:R-:W-:Y:S02]  /*0310*/  USHF.L.U32 UR4, UR4, 0x1, URZ ;  /* 0x0000000104047899 */ /* 0x000fe4000800063f */
[----:B------:R-:W-:-:S04]  /*0320*/  UIADD3 UR6, -UR7, 0x100000, URZ ;  /* 0x0010000007067890 */ /* 0x000fc8000fffe13f */
[----:B------:R-:W-:Y:S02]  /*0330*/  USHF.L.U32 UR7, UR6, 0xb, URZ ;  /* 0x0000000b06077899 */ /* 0x000fe4000800063f */
[----:B------:R-:W-:Y:S01]  /*0340*/  USHF.L.U32 UR6, UR6, 0x1, URZ ;  /* 0x0000000106067899 */ /* 0x000fe2000800063f */
[----:B------:R-:W0:Y:S03]  /*0350*/  FENCE.VIEW.ASYNC.S ;  /* 0x00000000000073c6 */ /* 0x000e260000000000 */
[----:B0-----:R3:W4:Y:S08]  /*0360*/  SYNCS.EXCH.64 URZ, [UR8+0x19c30], UR4 ;  /* 0x019c3004083f75b2 */ /* 0x0017300008000100 */
[----:B------:R3:W0:Y:S01]  /*0370*/  SYNCS.EXCH.64 URZ, [UR8+0x19c40], UR6 ;  /* 0x019c4006083f75b2 */ /* 0x0006220008000100 */
[----:B------:R3:W0:Y:S01]  /*0380*/  SYNCS.EXCH.64 URZ, [UR8+0x19c38], UR4 ;  /* 0x019c3804083f75b2 */ /* 0x0006220008000100 */
[----:B------:R3:W0:Y:S02]  /*0390*/  SYNCS.EXCH.64 URZ, [UR8+0x19c48], UR6 ;  /* 0x019c4806083f75b2 */ /* 0x0006240008000100 */
[----:B---3--:R-:W-:Y:S01]  /*03a0*/  NOP ;  /* 0x0000000000007918 */ /* 0x008fe20000000000 */
.L_x_2:
[----:B------:R-:W3:Y:S01]  /*03b0*/  SHFL.IDX PT, R0, R2, RZ, 0x1f ;  /* 0x00001fff02007589 */ /* 0x000ee200000e0000 */
[----:B------:R-:W-:Y:S01]  /*03c0*/  NOP ;  /* 0x0000000000007918 */ /* 0x000fe20000000000 */
[----:B---3--:R-:W-:-:S13]  /*03d0*/  ISETP.NE.AND P0, PT, R0, RZ, PT ;  /* 0x000000ff0000720c */ /* 0x008fda0003f05270 */
        /* <DEDUP_REMOVED lines=14> */
[----:B0-----:R3:W0:Y:S08]  /*04c0*/  SYNCS.EXCH.64 URZ, [UR8+0x19c50], UR4 ;  /* 0x019c5004083f75b2 */ /* 0x0016300008000100 */
[----:B------:R3:W0:Y:S01]  /*04d0*/  SYNCS.EXCH.64 URZ, [UR8+0x19c60], UR6 ;  /* 0x019c6006083f75b2 */ /* 0x0006220008000100 */
[----:B------:R3:W0:Y:S01]  /*04e0*/  SYNCS.EXCH.64 URZ, [UR8+0x19c58], UR4 ;  /* 0x019c5804083f75b2 */ /* 0x0006220008000100 */
[----:B------:R3:W0:Y:S02]  /*04f0*/  SYNCS.EXCH.64 URZ, [UR8+0x19c68], UR6 ;  /* 0x019c6806083f75b2 */ /* 0x0006240008000100 */
[----:B---3--:R-:W-:Y:S01]  /*0500*/  NOP ;  /* 0x0000000000007918 */ /* 0x008fe20000000000 */
.L_x_3:
[----:B------:R-:W3:Y:S01]  /*0510*/  SHFL.IDX PT, R0, R2, RZ, 0x1f ;  /* 0x00001fff02007589 */ /* 0x000ee200000e0000 */
[----:B------:R-:W-:Y:S01]  /*0520*/  NOP ;  /* 0x0000000000007918 */ /* 0x000fe20000000000 */
[----:B---3--:R-:W-:-:S13]  /*0530*/  ISETP.NE.AND P0, PT, R0, RZ, PT ;  /* 0x000000ff0000720c */ /* 0x008fda0003f05270 */
[----:B------:R-:W-:Y:S05]  /*0540*/  @P0 BRA `(.L_x_4) ;  /* 0x0000000000380947 */ /* 0x000fea0003800000 */
[----:B0-----:R-:W0:Y:S01]  /*0550*/  S2UR UR5, SR_CgaCtaId ;  /* 0x00000000000579c3 */ /* 0x001e220000008800 */
[----:B------:R-:W-:Y:S01]  /*0560*/  UMOV UR4, 0x400 ;  /* 0x0000040000047882 */ /* 0x000fe20000000000 */
[----:B------:R-:W-:Y:S01]  /*0570*/  UMOV UR7, 0x1 ;  /* 0x0000000100077882 */ /* 0x000fe20000000000 */
[----:B------:R-:W-:Y:S01]  /*0580*/  ELECT P0, URZ, PT ;  /* 0x00000000003f782f */ /* 0x000fe20003800000 */
[----:B0-----:R-:W-:Y:S02]  /*0590*/  ULEA UR6, UR5, UR4, 0x18 ;  /* 0x0000000405067291 */ /* 0x001fe4000f8ec03f */
[----:B------:R-:W-:-:S04]  /*05a0*/  UIADD3 UR4, -UR7, 0x100000, URZ ;  /* 0x0010000007047890 */ /* 0x000fc8000fffe13f */
[----:B------:R-:W-:Y:S02]  /*05b0*/  USHF.L.U32 UR5, UR4, 0xb, URZ ;  /* 0x0000000b04057899 */ /* 0x000fe4000800063f */
[----:B------:R-:W-:Y:S01]  /*05c0*/  USHF.L.U32 UR4, UR4, 0x1, URZ ;  /* 0x0000000104047899 */ /* 0x000fe2000800063f */
[----:B------:R-:W0:Y:S11]  /*05d0*/  FENCE.VIEW.ASYNC.S ;  /* 0x00000000000073c6 */ /* 0x000e360000000000 */
[----:B0-----:R3:W0:Y:S01]  /*05e0*/  SYNCS.EXCH.64 URZ, [UR6+0x19c70], UR4 ;  /* 0x019c7004063f75b2 */ /* 0x0016220008000100 */
[----:B------:R3:W0:Y:S01]  /*05f0*/  SYNCS.EXCH.64 URZ, [UR6+0x19c80], UR4 ;  /* 0x019c8004063f75b2 */ /* 0x0006220008000100 */
[----:B------:R3:W0:Y:S01]  /*0600*/  SYNCS.EXCH.64 URZ, [UR6+0x19c78], UR4 ;  /* 0x019c7804063f75b2 */ /* 0x0006220008000100 */
[----:B------:R3:W0:Y:S02]  /*0610*/  SYNCS.EXCH.64 URZ, [UR6+0x19c88], UR4 ;  /* 0x019c8804063f75b2 */ /* 0x0006240008000100 */
[----:B---3--:R-:W-:Y:S01]  /*0620*/  NOP ;  /* 0x0000000000007918 */ /* 0x008fe20000000000 */
.L_x_4:
        /* <DEDUP_REMOVED lines=22> */
.L_x_5:
        /* <DEDUP_REMOVED lines=22> */
.L_x_6:
[----:B------:R-:W-:Y:S01]  /*08f0*/  PLOP3.LUT P0, PT, PT, PT, UP0, 0x80, 0x0 ;  /* 0x000000000000781c */ /* 0x000fe20003f0f008 */
[----:B------:R-:W-:Y:S01]  /*0900*/  UMOV UR42, 0x1 ;  /* 0x00000001002a7882 */ /* 0x000fe20000000000 */
[----:B------:R-:W-:Y:S01]  /*0910*/  NOP ;  /* 0x0000000000007918 */ /* 0x000fe20000000000 */
[----:B------:R-:W-:Y:S01]  /*0920*/  USEL UR42, UR42, 0x2, !UP0 ;  /* 0x000000022a2a7887 */ /* 0x000fe2000c000000 */
[----:B------:R-:W-:Y:S01]  /*0930*/  LOP3.LUT R29, R4, 0x7f, RZ, 0xc0, !PT ;  /* 0x0000007f041d7812 */ /* 0x000fe200078ec0ff */
[----:B------:R-:W-:Y:S01]  /*0940*/  ULDC.64 UR52, c[0x0][0x208] ;  /* 0x0000820000347ab9 */ /* 0x000fe20000000a00 */
[----:B012-4-:R-:W-:Y:S07]  /*0950*/  BAR.SYNC.DEFER_BLOCKING 0x0 ;  /* 0x0000000000007b1d */ /* 0x017fee0000010000 */
[----:B------:R-:W-:Y:S05]  /*0960*/  @!P0 BRA `(.L_x_7) ;  /* 0x0000006400a48947 */ /* 0x000fea0003800000 */
.L_x_8:
[----:B------:R-:W-:-:S08]  /*0970*/  NOP ;  /* 0x0000000000007918 */ /* 0x000fd00000000000 */
[----:B------:R-:W0:Y:S02]  /*0980*/  USETMAXREG.TRY_ALLOC.CTAPOOL UP0, 0xa0 ;  /* 0x000000a0000079c8 */ /* 0x000e240008000600 */
[----:B0-----:R-:W-:-:S13]  /*0990*/  PLOP3.LUT P0, PT, PT, PT, UP0, 0x80, 0x0 ;  /* 0x000000000000781c */ /* 0x001fda0003f0f008 */
[----:B------:R-:W-:Y:S05]  /*09a0*/  @!P0 BRA `(.L_x_8) ;  /* 0xfffffffc00f08947 */ /* 0x000fea000383ffff */
[----:B------:R-:W0:Y:S08]  /*09b0*/  S2UR UR45, SR_CTAID.X ;  /* 0x00000000002d79c3 */ /* 0x000e300000002500 */
[----:B------:R-:W-:Y:S08]  /*09c0*/  BAR.ARV 0x8, 0x200 ;  /* 0x0208000000007b1d */ /* 0x000ff00000002000 */
[----:B------:R-:W0:Y:S02]  /*09d0*/  LDC R0, c[0x0][0xc34] ;  /* 0x00030d00ff007b82 */ /* 0x000e240000000800 */
[----:B0-----:R-:W-:-:S13]  /*09e0*/  ISETP.LE.AND P0, PT, R0, UR45, PT ;  /* 0x0000002d00007c0c */ /* 0x001fda000bf03270 */
[----:B------:R-:W-:Y:S05]  /*09f0*/  @P0 EXIT ;  /* 0x000000000000094d */ /* 0x000fea0003800000 */
[----:B------:R-:W0:Y:S01]  /*0a00*/  S2R R2, SR_TID.X ;  /* 0x0000000000027919 */ /* 0x000e220000002100 */
[----:B------:R-:W-:Y:S01]  /*0a10*/  IMAD.MOV.U32 R156, RZ, RZ, -0x2 ;  /* 0xfffffffeff9c7424 */ /* 0x000fe200078e00ff */
[----:B------:R-:W-:Y:S01]  /*0a20*/  ULOP3.LUT UR46, UR42, 0x1, URZ, 0xfc, !UPT ;  /* 0x000000012a2e7892 */ /* 0x000fe2000f8efc3f */
[----:B------:R-:W-:Y:S01]  /*0a30*/  UMOV UR36, URZ ;  /* 0x0000003f00247c82 */ /* 0x000fe20008000000 */
[----:B------:R-:W-:Y:S01]  /*0a40*/  UMOV UR37, URZ ;  /* 0x0000003f00257c82 */ /* 0x000fe20008000000 */
[----:B------:R-:W-:Y:S01]  /*0a50*/  UMOV UR38, URZ ;  /* 0x0000003f00267c82 */ /* 0x000fe20008000000 */
[----:B0-----:R-:W-:-:S05]  /*0a60*/  VIADD R18, R2, 0xffffff80 ;  /* 0xffffff8002127836 */ /* 0x001fca0000000000 */
[----:B------:R-:W-:-:S04]  /*0a70*/  SHF.R.S32.HI R3, RZ, 0x1f, R18 ;  /* 0x0000001fff037819 */ /* 0x000fc80000011412 */
[CC--:B------:R-:W-:Y:S02]  /*0a80*/  LEA.HI R152, R3.reuse, R18.reuse, RZ, 0x7 ;  /* 0x0000001203987211 */ /* 0x0c0fe400078f38ff */
[CC--:B------:R-:W-:Y:S02]  /*0a90*/  LEA.HI R0, R3.reuse, R18.reuse, RZ, 0x4 ;  /* 0x0000001203007211 */ /* 0x0c0fe400078f20ff */
[----:B------:R-:W-:Y:S02]  /*0aa0*/  LOP3.LUT R5, R152, 0xffffff80, RZ, 0xc0, !PT ;  /* 0xffffff8098057812 */ /* 0x000fe400078ec0ff */
[----:B------:R-:W-:Y:S02]  /*0ab0*/  LEA.HI R4, R3, R18, RZ, 0x5 ;  /* 0x0000001203047211 */ /* 0x000fe400078f28ff */
[----:B------:R-:W-:Y:S01]  /*0ac0*/  SHF.R.S32.HI R9, RZ, 0x4, R0 ;  /* 0x00000004ff097819 */ /* 0x000fe20000011400 */
[----:B------:R-:W-:Y:S01]  /*0ad0*/  IMAD.IADD R22, R18, 0x1, -R5 ;  /* 0x0000000112167824 */ /* 0x000fe200078e0a05 */
[----:B------:R-:W-:Y:S01]  /*0ae0*/  LOP3.LUT R7, R0, 0x7fffff0, RZ, 0xc0, !PT ;  /* 0x07fffff000077812 */ /* 0x000fe200078ec0ff */
[----:B------:R-:W-:Y:S01]  /*0af0*/  IMAD.SHL.U32 R4, R4, 0x10, RZ ;  /* 0x0000001004047824 */ /* 0x000fe200078e00ff */
[----:B------:R-:W-:-:S02]  /*0b00*/  LEA.HI R0, R0, R9, RZ, 0x1 ;  /* 0x0000000900007211 */ /* 0x000fc400078f08ff */
[----:B------:R-:W-:Y:S01]  /*0b10*/  SHF.R.S32.HI R5, RZ, 0x1f, R22 ;  /* 0x0000001fff057819 */ /* 0x000fe20000011416 */
[----:B------:R-:W-:Y:S01]  /*0b20*/  IMAD.IADD R7, R18, 0x1, -R7 ;  /* 0x0000000112077824 */ /* 0x000fe200078e0a07 */
[----:B------:R-:W-:Y:S02]  /*0b30*/  LOP3.LUT R6, R4, 0xfffffe00, RZ, 0xc0, !PT ;  /* 0xfffffe0004067812 */ /* 0x000fe400078ec0ff */
[----:B------:R-:W-:Y:S02]  /*0b40*/  LEA.HI R2, R5, R22, RZ, 0x2 ;  /* 0x0000001605027211 */ /* 0x000fe400078f10ff */
[----:B------:R-:W-:Y:S01]  /*0b50*/  SHF.R.S32.HI R152, RZ, 0x7, R152 ;  /* 0x00000007ff987819 */ /* 0x000fe20000011498 */
[----:B------:R-:W-:Y:S01]  /*0b60*/  IMAD R7, R7, 0x20, R6 ;  /* 0x0000002007077824 */ /* 0x000fe200078e0206 */
[--C-:B------:R-:W-:Y:S02]  /*0b70*/  SHF.R.S32.HI R8, RZ, 0x2, R2.reuse ;  /* 0x00000002ff087819 */ /* 0x100fe40000011402 */
[----:B------:R-:W-:-:S02]  /*0b80*/  SHF.R.S32.HI R11, RZ, 0x1f, R2 ;  /* 0x0000001fff0b7819 */ /* 0x000fc40000011402 */
[----:B------:R-:W-:Y:S01]  /*0b90*/  LOP3.LUT R4, R0, 0x1ffffffe, RZ, 0xc0, !PT ;  /* 0x1ffffffe00047812 */ /* 0x000fe200078ec0ff */
[----:B------:R-:W-:Y:S01]  /*0ba0*/  IMAD.HI R0, R152, 0x55555556, RZ ;  /* 0x5555555698007827 */ /* 0x000fe200078e02ff */
[----:B------:R-:W-:Y:S02]  /*0bb0*/  LEA.HI R11, R11, R8, RZ, 0x3 ;  /* 0x000000080b0b7211 */ /* 0x000fe400078f18ff */
[----:B------:R-:W-:Y:S01]  /*0bc0*/  LEA.HI R19, R3, R18, RZ, 0x2 ;  /* 0x0000001203137211 */ /* 0x000fe200078f10ff */
[----:B------:R-:W-:Y:S01]  /*0bd0*/  IMAD.IADD R4, R9, 0x1, -R4 ;  /* 0x0000000109047824 */ /* 0x000fe200078e0a04 */
[----:B------:R-:W-:Y:S02]  /*0be0*/  LOP3.LUT R11, R11, 0xfffffff8, RZ, 0xc0, !PT ;  /* 0xfffffff80b0b7812 */ /* 0x000fe400078ec0ff */
[----:B------:R-:W-:Y:S01]  /*0bf0*/  LEA.HI R6, R5, R22, RZ, 0x5 ;  /* 0x0000001605067211 */ /* 0x000fe200078f28ff */
[----:B------:R-:W-:Y:S01]  /*0c00*/  IMAD R155, R4, 0x8, R7 ;  /* 0x00000008049b7824 */ /* 0x000fe200078e0207 */
[----:B------:R-:W-:Y:S01]  /*0c10*/  LOP3.LUT R9, R19, 0xfffffffc, RZ, 0xc0, !PT ;  /* 0xfffffffc13097812 */ /* 0x000fe200078ec0ff */
[----:B------:R-:W-:Y:S01]  /*0c20*/  IMAD.IADD R11, R8, 0x1, -R11 ;  /* 0x00000001080b7824 */ /* 0x000fe200078e0a0b */
[----:B------:R-:W-:-:S02]  /*0c30*/  LEA.HI R3, R0, R0, RZ, 0x1 ;  /* 0x0000000000037211 */ /* 0x000fc400078f08ff */
[----:B------:R-:W-:Y:S01]  /*0c40*/  SHF.R.S32.HI R6, RZ, 0x5, R6 ;  /* 0x00000005ff067819 */ /* 0x000fe20000011406 */
[----:B------:R-:W-:Y:S01]  /*0c50*/  IMAD.IADD R18, R18, 0x1, -R9 ;  /* 0x0000000112127824 */ /* 0x000fe200078e0a09 */
[----:B------:R-:W-:Y:S01]  /*0c60*/  LOP3.LUT R5, R2, 0x7ffffffc, RZ, 0xc0, !PT ;  /* 0x7ffffffc02057812 */ /* 0x000fe200078ec0ff */
[----:B------:R-:W-:Y:S01]  /*0c70*/  IMAD R3, R3, -0x3, R152 ;  /* 0xfffffffd03037824 */ /* 0x000fe200078e0298 */
[----:B------:R-:W-:Y:S01]  /*0c80*/  SHF.R.S32.HI R19, RZ, 0x2, R19 ;  /* 0x00000002ff137819 */ /* 0x000fe20000011413 */
[----:B------:R-:W-:Y:S01]  /*0c90*/  IMAD R6, R6, 0x10, R11 ;  /* 0x0000001006067824 */ /* 0x000fe200078e020b */
[C---:B------:R-:W-:Y:S01]  /*0ca0*/  LEA.HI R0, R18.reuse, R18, RZ, 0x1 ;  /* 0x0000001212007211 */ /* 0x040fe200078f08ff */
[----:B------:R-:W-:Y:S02]  /*0cb0*/  IMAD.SHL.U32 R2, R18, 0x8, RZ ;  /* 0x0000000812027824 */ /* 0x000fe400078e00ff */
[----:B------:R-:W-:Y:S01]  /*0cc0*/  IMAD R153, R3, 0x40, R6 ;  /* 0x0000004003997824 */ /* 0x000fe200078e0206 */
[----:B------:R-:W-:Y:S01]  /*0cd0*/  LOP3.LUT R3, R0, 0x1ffffffe, RZ, 0xc0, !PT ;  /* 0x1ffffffe00037812 */ /* 0x000fe200078ec0ff */
[----:B------:R-:W-:-:S02]  /*0ce0*/  VIADD R17, R2, 0x20 ;  /* 0x0000002002117836 */ /* 0x000fc40000000000 */
[----:B------:R-:W-:Y:S02]  /*0cf0*/  VIADD R16, R2, 0x40 ;  /* 0x0000004002107836 */ /* 0x000fe40000000000 */
[----:B------:R-:W-:Y:S01]  /*0d00*/  IMAD.IADD R5, R22, 0x1, -R5 ;  /* 0x0000000116057824 */ /* 0x000fe200078e0a05 */
[----:B------:R-:W-:Y:S01]  /*0d10*/  SHF.R.S32.HI R0, RZ, 0x1f, R17 ;  /* 0x0000001fff007819 */ /* 0x000fe20000011411 */
[----:B------:R-:W-:Y:S01]  /*0d20*/  IMAD.IADD R154, R18, 0x1, -R3 ;  /* 0x00000001129a7824 */ /* 0x000fe200078e0a03 */
[----:B------:R-:W-:Y:S01]  /*0d30*/  SHF.R.S32.HI R157, RZ, 0x1f, R16 ;  /* 0x0000001fff9d7819 */ /* 0x000fe20000011410 */
[----:B------:R-:W-:Y:S02]  /*0d40*/  IMAD R156, R5, R156, 0x80 ;  /* 0x00000080059c7424 */ /* 0x000fe400078e029c */
[----:B------:R-:W-:-:S07]  /*0d50*/  IMAD R154, R154, 0x8, R153 ;  /* 0x000000089a9a7824 */ /* 0x000fce00078e0299 */
.L_x_35:
[----:B------:R-:W-:Y:S01]  /*0d60*/  ULDC UR4, c[0x0][0xc38] ;  /* 0x00030e0000047ab9 */ /* 0x000fe20000000800 */
[----:B------:R-:W-:Y:S01]  /*0d70*/  ULDC UR15, c[0x0][0xc44] ;  /* 0x00031100000f7ab9 */ /* 0x000fe20000000800 */
[----:B------:R-:W-:Y:S01]  /*0d80*/  UISETP.NE.AND UP3, UPT, UR4, 0x1, UPT ;  /* 0x000000010400788c */ /* 0x000fe2000bf65270 */
[----:B------:R-:W-:Y:S01]  /*0d90*/  IMAD.MOV.U32 R3, RZ, RZ, 0x3f800000 ;  /* 0x3f800000ff037424 */ /* 0x000fe200078e00ff */
[----:B------:R-:W-:Y:S01]  /*0da0*/  UISETP.NE.AND UP2, UPT, UR15, 0x1, UPT ;  /* 0x000000010f00788c */ /* 0x000fe2000bf45270 */
[----:B------:R-:W-:Y:S01]  /*0db0*/  IMAD.MOV.U32 R0, RZ, RZ, 0x3f800000 ;  /* 0x3f800000ff007424 */ /* 0x000fe200078e00ff */
[----:B------:R-:W-:Y:S01]  /*0dc0*/  ULDC.64 UR6, c[0x0][0x990] ;  /* 0x0002640000067ab9 */ /* 0x000fe20000000a00 */
[----:B------:R-:W-:Y:S01]  /*0dd0*/  ULDC.64 UR4, c[0x0][0x998] ;  /* 0x0002660000047ab9 */ /* 0x000fe20000000a00 */
[----:B------:R-:W-:Y:S02]  /*0de0*/  UISETP.NE.U32.AND UP0, UPT, UR6, URZ, UPT ;  /* 0x0000003f0600728c */ /* 0x000fe4000bf05070 */
[----:B------:R-:W-:Y:S01]  /*0df0*/  UISETP.NE.U32.AND UP1, UPT, UR4, URZ, UPT ;  /* 0x0000003f0400728c */ /* 0x000fe2000bf25070 */
[----:B------:R-:W-:-:S02]  /*0e00*/  UMOV UR39, UR45 ;  /* 0x0000002d00277c82 */ /* 0x000fc40008000000 */
[----:B------:R-:W-:Y:S01]  /*0e10*/  @UP3 ULDC UR8, c[0x0][0xc3c] ;  /* 0x00030f0000083ab9 */ /* 0x000fe20000000800 */
[----:B------:R-:W-:Y:S01]  /*0e20*/  @UP3 ULDC UR10, c[0x0][0xc40] ;  /* 0x00031000000a3ab9 */ /* 0x000fe20000000800 */
[----:B------:R-:W-:Y:S02]  /*0e30*/  UIMAD.WIDE.U32 UR8, UR45, UR8, URZ ;  /* 0x000000082d0872a5 */ /* 0x000fe4000f8e003f */
[----:B------:R-:W-:Y:S02]  /*0e40*/  UISETP.NE.AND.EX UP0, UPT, UR7, URZ, UPT, UP0 ;  /* 0x0000003f0700728c */ /* 0x000fe4000bf05300 */
[----:B------:R-:W-:Y:S02]  /*0e50*/  @UP3 USHF.R.U32.HI UR39, URZ, UR10, UR9 ;  /* 0x0000000a3f273299 */ /* 0x000fe40008011609 */
[----:B------:R-:W-:Y:S01]  /*0e60*/  UISETP.NE.AND.EX UP1, UPT, UR5, URZ, UPT, UP1 ;  /* 0x0000003f0500728c */ /* 0x000fe2000bf25310 */
[----:B------:R-:W-:Y:S01]  /*0e70*/  @UP2 ULDC.64 UR10, c[0x0][0xc48] ;  /* 0x00031200000a2ab9 */ /* 0x000fe20000000a00 */
[----:B------:R-:W-:Y:S01]  /*0e80*/  PLOP3.LUT P0, PT, PT, PT, UP0, 0x80, 0x0 ;  /* 0x000000000000781c */ /* 0x000fe20003f0f008 */
[----:B------:R-:W-:-:S02]  /*0e90*/  UIMAD.WIDE.U32 UR8, UR39, UR10, URZ ;  /* 0x0000000a270872a5 */ /* 0x000fc4000f8e003f */
[----:B------:R-:W-:Y:S02]  /*0ea0*/  UMOV UR40, UR39 ;  /* 0x0000002700287c82 */ /* 0x000fe40008000000 */
[----:B------:R-:W-:Y:S01]  /*0eb0*/  @UP0 ULDC.64 UR12, c[0x0][0x9a8] ;  /* 0x00026a00000c0ab9 */ /* 0x000fe20000000a00 */
[----:B------:R-:W-:Y:S01]  /*0ec0*/  @UP2 USHF.R.U32.HI UR40, URZ, UR11, UR9 ;  /* 0x0000000b3f282299 */ /* 0x000fe20008011609 */
[----:B------:R-:W-:Y:S01]  /*0ed0*/  PLOP3.LUT P1, PT, PT, PT, UP1, 0x80, 0x0 ;  /* 0x000000000000781c */ /* 0x000fe20003f2f018 */
[----:B--23--:R-:W0:Y:S01]  /*0ee0*/  SHFL.IDX PT, R8, R152, RZ, 0x1f ;  /* 0x00001fff98087589 */ /* 0x00ce2200000e0000 */
[----:B------:R-:W-:Y:S01]  /*0ef0*/  @UP1 ULDC.64 UR18, c[0x0][0x9b8] ;  /* 0x00026e0000121ab9 */ /* 0x000fe20000000a00 */
[----:B------:R-:W-:Y:S02]  /*0f00*/  @UP0 USHF.R.S32.HI UR10, URZ, 0x1f, UR40 ;  /* 0x0000001f3f0a0899 */ /* 0x000fe40008011428 */
[----:B------:R-:W-:Y:S02]  /*0f10*/  @UP1 USHF.R.S32.HI UR11, URZ, 0x1f, UR40 ;  /* 0x0000001f3f0b1899 */ /* 0x000fe40008011428 */
[----:B------:R-:W-:-:S02]  /*0f20*/  @UP0 UIADD3 UR14, -UR40, URZ, URZ ;  /* 0x0000003f280e0290 */ /* 0x000fc4000fffe13f */
[----:B------:R-:W-:Y:S02]  /*0f30*/  @UP1 UIADD3 UR20, -UR40, URZ, URZ ;  /* 0x0000003f28141290 */ /* 0x000fe4000fffe13f */
[----:B------:R-:W-:Y:S02]  /*0f40*/  @UP0 UIMAD.WIDE.U32 UR8, UR40, UR12, URZ ;  /* 0x0000000c280802a5 */ /* 0x000fe4000f8e003f */
[----:B------:R-:W-:Y:S02]  /*0f50*/  @UP0 UIMAD UR10, UR10, UR12, URZ ;  /* 0x0000000c0a0a02a4 */ /* 0x000fe4000f8e023f */
[----:B------:R-:W-:Y:S02]  /*0f60*/  @UP1 UIMAD UR12, UR11, UR18, URZ ;  /* 0x000000120b0c12a4 */ /* 0x000fe4000f8e023f */
[----:B------:R-:W-:Y:S02]  /*0f70*/  @UP0 UIMAD UR14, UR15, UR14, UR39 ;  /* 0x0000000e0f0e02a4 */ /* 0x000fe4000f8e0227 */
[----:B------:R-:W-:-:S02]  /*0f80*/  @UP1 UIMAD UR20, UR15, UR20, UR39 ;  /* 0x000000140f1412a4 */ /* 0x000fc4000f8e0227 */
[----:B------:R-:W-:Y:S02]  /*0f90*/  @UP0 UIMAD UR16, UR40, UR13, UR10 ;  /* 0x0000000d281002a4 */ /* 0x000fe4000f8e020a */
[----:B------:R-:W-:Y:S02]  /*0fa0*/  @UP0 USHF.R.S32.HI UR15, URZ, 0x1f, UR14 ;  /* 0x0000001f3f0f0899 */ /* 0x000fe4000801140e */
[----:B------:R-:W-:Y:S02]  /*0fb0*/  @UP1 USHF.R.S32.HI UR21, URZ, 0x1f, UR20 ;  /* 0x0000001f3f151899 */ /* 0x000fe40008011414 */
[----:B------:R-:W-:Y:S02]  /*0fc0*/  @UP1 UIMAD.WIDE.U32 UR10, UR40, UR18, URZ ;  /* 0x00000012280a12a5 */ /* 0x000fe4000f8e003f */
[----:B------:R-:W-:Y:S02]  /*0fd0*/  @UP1 UIMAD UR17, UR40, UR19, UR12 ;  /* 0x00000013281112a4 */ /* 0x000fe4000f8e020c */
[----:B------:R-:W-:Y:S01]  /*0fe0*/  @UP0 UIADD3 UR9, UR9, UR16, URZ ;  /* 0x0000001009090290 */ /* 0x000fe2000fffe03f */
[----:B------:R-:W-:Y:S01]  /*0ff0*/  @UP0 ULDC.64 UR18, c[0x0][0x9b0] ;  /* 0x00026c0000120ab9 */ /* 0x000fe20000000a00 */
[----:B------:R-:W-:Y:S01]  /*1000*/  @UP1 ULDC.64 UR12, c[0x0][0x9c0] ;  /* 0x00027000000c1ab9 */ /* 0x000fe20000000a00 */
[----:B------:R-:W-:-:S02]  /*1010*/  @UP0 UIMAD UR15, UR15, UR18, URZ ;  /* 0x000000120f0f02a4 */ /* 0x000fc4000f8e023f */
[----:B------:R-:W-:Y:S02]  /*1020*/  @UP1 UIMAD UR16, UR21, UR12, URZ ;  /* 0x0000000c151012a4 */ /* 0x000fe4000f8e023f */
[----:B------:R-:W-:Y:S02]  /*1030*/  @UP1 UIADD3 UR11, UR11, UR17, URZ ;  /* 0x000000110b0b1290 */ /* 0x000fe4000fffe03f */
[----:B------:R-:W-:Y:S02]  /*1040*/  @UP0 UIMAD UR15, UR14, UR19, UR15 ;  /* 0x000000130e0f02a4 */ /* 0x000fe4000f8e020f */
[----:B------:R-:W-:Y:S02]  /*1050*/  @UP0 UIMAD.WIDE.U32 UR8, UR14, UR18, UR8 ;  /* 0x000000120e0802a5 */ /* 0x000fe4000f8e0008 */
[----:B------:R-:W-:Y:S02]  /*1060*/  @UP1 UIMAD UR16, UR20, UR13, UR16 ;  /* 0x0000000d141012a4 */ /* 0x000fe4000f8e0210 */
[----:B------:R-:W-:-:S02]  /*1070*/  @UP1 UIMAD.WIDE.U32 UR12, UR20, UR12, UR10 ;  /* 0x0000000c140c12a5 */ /* 0x000fc4000f8e000a */
[----:B------:R-:W-:Y:S02]  /*1080*/  @UP0 UIADD3 UR10, UR9, UR15, URZ ;  /* 0x0000000f090a0290 */ /* 0x000fe4000fffe03f */
[----:B------:R-:W-:Y:S02]  /*1090*/  @UP0 ULEA UR6, UP2, UR8, UR6, 0x2 ;  /* 0x0000000608060291 */ /* 0x000fe4000f84103f */
[----:B------:R-:W-:Y:S02]  /*10a0*/  @UP1 UIADD3 UR9, UR13, UR16, URZ ;  /* 0x000000100d091290 */ /* 0x000fe4000fffe03f */
[----:B------:R-:W-:Y:S02]  /*10b0*/  @UP1 ULEA UR4, UP3, UR12, UR4, 0x2 ;  /* 0x000000040c041291 */ /* 0x000fe4000f86103f */
[----:B------:R-:W-:Y:S01]  /*10c0*/  @UP0 ULEA.HI.X UR7, UR8, UR7, UR10, 0x2, UP2 ;  /* 0x0000000708070291 */ /* 0x000fe200090f140a */
[----:B-----5:R-:W-:Y:S01]  /*10d0*/  IMAD.U32 R4, RZ, RZ, UR6 ;  /* 0x00000006ff047e24 */ /* 0x020fe2000f8e00ff */
[----:B------:R-:W-:-:S02]  /*10e0*/  @UP1 ULEA.HI.X UR5, UR12, UR5, UR9, 0x2, UP3 ;  /* 0x000000050c051291 */ /* 0x000fc400098f1409 */
[----:B------:R-:W-:Y:S01]  /*10f0*/  IMAD.U32 R6, RZ, RZ, UR4 ;  /* 0x00000004ff067e24 */ /* 0x000fe2000f8e00ff */
[----:B-1----:R-:W1:Y:S01]  /*1100*/  S2UR UR41, SR_CgaCtaId ;  /* 0x00000000002979c3 */ /* 0x002e620000008800 */
[----:B------:R-:W-:Y:S01]  /*1110*/  IMAD.U32 R5, RZ, RZ, UR7 ;  /* 0x00000007ff057e24 */ /* 0x000fe2000f8e00ff */
[----:B0-----:R-:W-:Y:S01]  /*1120*/  R2UR UR6, R8 ;  /* 0x00000000080672ca */ /* 0x001fe200000e0000 */
[----:B------:R-:W-:Y:S01]  /*1130*/  IMAD.U32 R7, RZ, RZ, UR5 ;  /* 0x00000005ff077e24 */ /* 0x000fe2000f8e00ff */
[----:B------:R-:W-:Y:S01]  /*1140*/  ULDC.64 UR4, c[0x0][0x418] ;  /* 0x0001060000047ab9 */ /* 0x000fe20000000a00 */
[----:B------:R-:W-:Y:S01]  /*1150*/  UMOV UR43, 0x400 ;  /* 0x00000400002b7882 */ /* 0x000fe20000000000 */
[----:B------:R-:W2:Y:S01]  /*1160*/  @P0 LDG.E R3, desc[UR52][R4.64] ;  /* 0x0000003404030981 */ /* 0x000ea2000c1e1900 */
[----:B------:R-:W-:Y:S01]  /*1170*/  ULDC UR48, c[0x0][0x424] ;  /* 0x0001090000307ab9 */ /* 0x000fe20000000800 */
[----:B------:R-:W-:Y:S01]  /*1180*/  ULDC UR7, c[0x0][0x2f0] ;  /* 0x0000bc0000077ab9 */ /* 0x000fe20000000800 */
[----:B------:R-:W-:Y:S01]  /*1190*/  ULDC UR8, c[0x0][0x988] ;  /* 0x0002620000087ab9 */ /* 0x000fe20000000800 */
[----:B------:R-:W2:Y:S01]  /*11a0*/  @P1 LDG.E R0, desc[UR52][R6.64] ;  /* 0x0000003406001981 */ /* 0x000ea2000c1e1900 */
[----:B------:R-:W-:-:S04]  /*11b0*/  UISETP.NE.U32.AND UP0, UPT, UR4, URZ, UPT ;  /* 0x0000003f0400728c */ /* 0x000fc8000bf05070 */
[----:B------:R-:W-:Y:S02]  /*11c0*/  UISETP.NE.AND.EX UP0, UPT, UR5, URZ, UPT, UP0 ;  /* 0x0000003f0500728c */ /* 0x000fe4000bf05300 */
[----:B------:R-:W-:Y:S02]  /*11d0*/  UIMAD.WIDE UR4, UR6, 0x55555556, URZ ;  /* 0x55555556060478a5 */ /* 0x000fe4000f8e023f */
[----:B------:R-:W-:Y:S02]  /*11e0*/  USEL UR48, UR48, 0x1, UP0 ;  /* 0x0000000130307887 */ /* 0x000fe40008000000 */
[----:B------:R-:W-:Y:S02]  /*11f0*/  ULEA.HI UR5, UR5, UR5, URZ, 0x1 ;  /* 0x0000000505057291 */ /* 0x000fe4000f8f083f */
[----:B------:R-:W-:Y:S02]  /*1200*/  UIMAD UR48, UR48, UR7, URZ ;  /* 0x00000007303072a4 */ /* 0x000fe4000f8e023f */
[----:B-1----:R-:W-:-:S02]  /*1210*/  ULEA UR43, UR41, UR43, 0x18 ;  /* 0x0000002b292b7291 */ /* 0x002fc4000f8ec03f */
[----:B------:R-:W-:Y:S02]  /*1220*/  UIMAD UR5, UR5, -0x3, UR6 ;  /* 0xfffffffd050578a4 */ /* 0x000fe4000f8e0206 */
[----:B------:R-:W-:Y:S02]  /*1230*/  UIADD3 UR4, UR43, 0xf000, URZ ;  /* 0x0000f0002b047890 */ /* 0x000fe4000fffe03f */
[----:B------:R-:W-:Y:S02]  /*1240*/  UIADD3 UR6, UR48, 0x7f, URZ ;  /* 0x0000007f30067890 */ /* 0x000fe4000fffe03f */
[----:B------:R-:W-:Y:S02]  /*1250*/  ULOP3.LUT UP0, URZ, UR4, 0x3ff, URZ, 0xc0, !UPT ;  /* 0x000003ff043f7892 */ /* 0x000fe4000f80c03f */
[----:B------:R-:W-:Y:S02]  /*1260*/  ULEA UR5, UR5, UR4, 0xb ;  /* 0x0000000405057291 */ /* 0x000fe4000f8e583f */
[----:B------:R-:W-:-:S02]  /*1270*/  USHF.R.S32.HI UR4, URZ, 0x1f, UR6 ;  /* 0x0000001f3f047899 */ /* 0x000fc40008011406 */
[----:B------:R-:W-:Y:S01]  /*1280*/  PLOP3.LUT P0, PT, PT, PT, UP0, 0x80, 0x0 ;  /* 0x000000000000781c */ /* 0x000fe20003f0f008 */
[----:B------:R-:W-:Y:S02]  /*1290*/  USHF.R.U32.HI UR5, URZ, 0x4, UR5 ;  /* 0x000000043f057899 */ /* 0x000fe40008011605 */
[----:B------:R-:W-:Y:S02]  /*12a0*/  ULEA.HI UR4, UR4, UR6, URZ, 0x7 ;  /* 0x0000000604047291 */ /* 0x000fe4000f8f383f */
[----:B------:R-:W-:Y:S02]  /*12b0*/  ULOP3.LUT UR49, UR5, 0x3fff, URZ, 0xc0, !UPT ;  /* 0x00003fff05317892 */ /* 0x000fe4000f8ec03f */
[----:B------:R-:W-:Y:S01]  /*12c0*/  USHF.R.S32.HI UR47, URZ, 0x7, UR4 ;  /* 0x000000073f2f7899 */ /* 0x000fe20008011404 */
[----:B--2---:R-:W-:-:S04]  /*12d0*/  FMUL.FTZ R0, R3, R0 ;  /* 0x0000000003007220 */ /* 0x004fc80000410000 */
[----:B------:R-:W-:-:S05]  /*12e0*/  FMUL.FTZ R0, R0, UR8 ;  /* 0x0000000800007c20 */ /* 0x000fca0008410000 */
[----:B------:R-:W-:Y:S01]  /*12f0*/  R2UR UR44, R0 ;  /* 0x00000000002c72ca */ /* 0x000fe200000e0000 */
[----:B----4-:R-:W-:-:S14]  /*1300*/  @!P0 BRA `(.L_x_9) ;  /* 0x0000000000408947 */ /* 0x010fdc0003800000 */
[----:B------:R-:W-:Y:S01]  /*1310*/  MOV R0, 0x0 ;  /* 0x0000000000007802 */ /* 0x000fe20000000f00 */
[----:B------:R-:W-:Y:S01]  /*1320*/  ULDC.64 UR4, c[0x4][0x98] ;  /* 0x0100260000047ab9 */ /* 0x000fe20000000a00 */
[----:B------:R-:W-:Y:S01]  /*1330*/  ULDC.64 UR6, c[0x4][0x30] ;  /* 0x01000c0000067ab9 */ /* 0x000fe20000000a00 */
[----:B------:R-:W-:Y:S01]  /*1340*/  IMAD.U32 R4, RZ, RZ, UR4 ;  /* 0x00000004ff047e24 */ /* 0x000fe2000f8e00ff */
[----:B------:R0:W1:Y:S01]  /*1350*/  LDC.64 R14, c[0x4][R0] ;  /* 0x01000000000e7b82 */ /* 0x0000620000000a00 */
[----:B------:R-:W-:Y:S01]  /*1360*/  IMAD.U32 R5, RZ, RZ, UR5 ;  /* 0x00000005ff057e24 */ /* 0x000fe2000f8e00ff */
[----:B------:R-:W-:Y:S01]  /*1370*/  ULDC.64 UR4, c[0x4][0xa0] ;  /* 0x0100280000047ab9 */ /* 0x000fe20000000a00 */
[----:B------:R-:W-:Y:S02]  /*1380*/  IMAD.U32 R10, RZ, RZ, UR6 ;  /* 0x00000006ff0a7e24 */ /* 0x000fe4000f8e00ff */
[----:B------:R-:W-:Y:S02]  /*1390*/  IMAD.U32 R6, RZ, RZ, UR4 ;  /* 0x00000004ff067e24 */ /* 0x000fe4000f8e00ff */
[----:B------:R-:W-:-:S02]  /*13a0*/  IMAD.U32 R7, RZ, RZ, UR5 ;  /* 0x00000005ff077e24 */ /* 0x000fc4000f8e00ff */
[----:B------:R-:W-:Y:S02]  /*13b0*/  IMAD.U32 R11, RZ, RZ, UR7 ;  /* 0x00000007ff0b7e24 */ /* 0x000fe4000f8e00ff */
[----:B------:R-:W-:Y:S02]  /*13c0*/  IMAD.MOV.U32 R8, RZ, RZ, 0x70 ;  /* 0x00000070ff087424 */ /* 0x000fe400078e00ff */
[----:B------:R-:W-:Y:S02]  /*13d0*/  IMAD.MOV.U32 R12, RZ, RZ, 0x1 ;  /* 0x00000001ff0c7424 */ /* 0x000fe400078e00ff */
[----:B0-----:R-:W-:-:S07]  /*13e0*/  IMAD.MOV.U32 R13, RZ, RZ, RZ ;  /* 0x000000ffff0d7224 */ /* 0x001fce00078e00ff */
[----:B------:R-:W-:-:S07]  /*13f0*/  LEPC R20, `(.L_x_9) ;  /* 0x000000001014794e */ /* 0x000fce0000000000 */
[----:B-1----:R-:W-:Y:S05]  /*1400*/  CALL.ABS.NOINC R14 ;  /* 0x000000000e007343 */ /* 0x002fea0003c00000 */
.L_x_9:
[----:B------:R-:W-:Y:S01]  /*1410*/  ULOP3.LUT UR4, UR36, 0x1, URZ, 0xc0, !UPT ;  /* 0x0000000124047892 */ /* 0x000fe2000f8ec03f */
[----:B------:R-:W-:-:S05]  /*1420*/  IMAD.U32 R3, RZ, RZ, UR46 ;  /* 0x0000002eff037e24 */ /* 0x000fca000f8e00ff */
[----:B------:R-:W-:Y:S01]  /*1430*/  IMAD.U32 R0, RZ, RZ, UR4 ;  /* 0x00000004ff007e24 */ /* 0x000fe2000f8e00ff */
[----:B------:R-:W-:-:S04]  /*1440*/  ISETP.NE.AND P0, PT, R3, 0x3, PT ;  /* 0x000000030300780c */ /* 0x000fc80003f05270 */
[----:B------:R-:W-:-:S04]  /*1450*/  SHF.L.U32 R0, R0, 0x1f, RZ ;  /* 0x0000001f00007819 */ /* 0x000fc800000006ff */
[----:B------:R-:W0:Y:S02]  /*1460*/  SYNCS.PHASECHK.TRANS64.TRYWAIT P1, [UR43+0x19c00], R0 ;  /* 0x019c0000ff0075a7 */ /* 0x000e24000802016b */
[----:B0-----:R-:W-:Y:S05]  /*1470*/  @!P1 BRA `(.L_x_10) ;  /* 0x0000008c00f09947 */ /* 0x001fea0003800000 */
.L_x_99:
[----:B------:R-:W-:Y:S05]  /*1480*/  @!P0 BRA `(.L_x_11) ;  /* 0x0000000000048947 */ /* 0x000fea0003800000 */
[----:B------:R-:W-:Y:S01]  /*1490*/  BPT.TRAP 0x1 ;  /* 0x000000040000795c */ /* 0x000fe20000300000 */
.L_x_11:
[----:B0-----:R-:W-:Y:S02]  /*14a0*/  IMAD.U32 R3, RZ, RZ, UR38 ;  /* 0x00000026ff037e24 */ /* 0x001fe4000f8e00ff */
[----:B------:R-:W-:-:S03]  /*14b0*/  IMAD.U32 R0, RZ, RZ, UR37 ;  /* 0x00000025ff007e24 */ /* 0x000fc6000f8e00ff */
[----:B------:R-:W-:Y:S02]  /*14c0*/  LEA R3, R3, UR43, 0x3 ;  /* 0x0000002b03037c11 */ /* 0x000fe4000f8e18ff */
[----:B------:R-:W-:-:S04]  /*14d0*/  SHF.L.U32 R0, R0, 0x1f, RZ ;  /* 0x0000001f00007819 */ /* 0x000fc800000006ff */
[----:B------:R0:W1:Y:S01]  /*14e0*/  SYNCS.PHASECHK.TRANS64.TRYWAIT P1, [R3+URZ+0x19c30], R0 ;  /* 0x019c3000030075a7 */ /* 0x000062000802017f */
[----:B------:R-:W-:Y:S05]  /*14f0*/  @!P0 BRA `(.L_x_12) ;  /* 0x0000000000048947 */ /* 0x000fea0003800000 */
[----:B------:R-:W-:Y:S01]  /*1500*/  BPT.TRAP 0x1 ;  /* 0x000000040000795c */ /* 0x000fe20000300000 */
.L_x_12:
[----:B------:R-:W2:Y:S01]  /*1510*/  S2R R4, SR_TID.X ;  /* 0x0000000000047919 */ /* 0x000ea20000002100 */
[----:B------:R-:W-:Y:S01]  /*1520*/  LOP3.LUT R23, R23, 0xffffffef, RZ, 0xc0, !PT ;  /* 0xffffffef17177812 */ /* 0x000fe200078ec0ff */
[----:B------:R-:W-:Y:S01]  /*1530*/  IMAD.MOV.U32 R135, RZ, RZ, RZ ;  /* 0x000000ffff877224 */ /* 0x000fe200078e00ff */
[----:B--2---:R-:W-:-:S13]  /*1540*/  LOP3.LUT P2, RZ, R4, 0x7f, RZ, 0xc0, !PT ;  /* 0x0000007f04ff7812 */ /* 0x004fda000784c0ff */
[----:B------:R-:W-:Y:S01]  /*1550*/  @P2 LOP3.LUT R23, R23, 0x10, RZ, 0xfc, !PT ;  /* 0x0000001017172812 */ /* 0x000fe200078efcff */
[----:B-1----:R-:W-:Y:S06]  /*1560*/  @P1 BRA `(.L_x_13) ;  /* 0x0000000000081947 */ /* 0x002fec0003800000 */
[----:B------:R-:W1:Y:S02]  /*1570*/  SYNCS.PHASECHK.TRANS64.TRYWAIT P1, [R3+URZ+0x19c30], R0 ;  /* 0x019c3000030075a7 */ /* 0x000e64000802017f */
[----:B-1----:R-:W-:Y:S05]  /*1580*/  @!P1 BRA `(.L_x_14) ;  /* 0x0000008c00c49947 */ /* 0x002fea0003800000 */
.L_x_13:
[----:B------:R-:W-:Y:S05]  /*1590*/  WARPSYNC.ALL ;  /* 0x0000000000007948 */ /* 0x000fea0003800000 */
[----:B------:R-:W-:Y:S01]  /*15a0*/  UIADD3 UR4, UR43, 0x13800, URZ ;  /* 0x000138002b047890 */ /* 0x000fe2000fffe03f */
[----:B------:R-:W-:Y:S01]  /*15b0*/  WARPGROUP.ARRIVE ;  /* 0x00000000000079c5 */ /* 0x000fe20000000000 */
[----:B------:R-:W-:Y:S01]  /*15c0*/  ULOP3.LUT UR12, UR49, 0x10000, URZ, 0xfc, !UPT ;  /* 0x00010000310c7892 */ /* 0x000fe2000f8efc3f */
[----:B------:R-:W-:Y:S01]  /*15d0*/  VIADD R4, R156, UR48 ;  /* 0x000000309c047c36 */ /* 0x000fe20008000000 */
[----:B------:R-:W-:Y:S01]  /*15e0*/  USHF.R.U32.HI UR4, URZ, 0x4, UR4 ;  /* 0x000000043f047899 */ /* 0x000fe20008011604 */
[----:B------:R-:W-:Y:S01]  /*15f0*/  IMAD.U32 R5, RZ, RZ, UR47 ;  /* 0x0000002fff057e24 */ /* 0x000fe2000f8e00ff */
[----:B------:R-:W-:Y:S01]  /*1600*/  UMOV UR13, 0xc0000010 ;  /* 0xc0000010000d7882 */ /* 0x000fe20000000000 */
[----:B------:R-:W-:Y:S01]  /*1610*/  UMOV UR15, 0xc0000010 ;  /* 0xc0000010000f7882 */ /* 0x000fe20000000000 */
[----:B------:R-:W-:Y:S01]  /*1620*/  ULOP3.LUT UR4, UR4, 0x3fff, URZ, 0xc0, !UPT ;  /* 0x00003fff04047892 */ /* 0x000fe2000f8ec03f */
[----:B------:R-:W-:Y:S01]  /*1630*/  IMAD R4, R5, -0x80, R4 ;  /* 0xffffff8005047824 */ /* 0x000fe200078e0204 */
[----:B------:R-:W-:Y:S01]  /*1640*/  UMOV UR5, 0xc0000010 ;  /* 0xc000001000057882 */ /* 0x000fe20000000000 */
[----:B------:R-:W-:Y:S01]  /*1650*/  UMOV UR7, 0xc0000010 ;  /* 0xc000001000077882 */ /* 0x000fe20000000000 */
[----:B------:R-:W-:Y:S01]  /*1660*/  ULOP3.LUT UR16, UR4, 0x10000, URZ, 0xfc, !UPT ;  /* 0x0001000004107892 */ /* 0x000fe2000f8efc3f */
[----:B------:R-:W-:Y:S01]  /*1670*/  P2R R6, PR, RZ, 0x1 ;  /* 0x00000001ff067803 */ /* 0x000fe20000000000 */
[----:B------:R-:W-:Y:S01]  /*1680*/  UIADD3 UR4, UR12, 0x180, URZ ;  /* 0x000001800c047890 */ /* 0x000fe2000fffe03f */
[C---:B------:R-:W-:Y:S01]  /*1690*/  ISETP.GT.AND P3, PT, R4.reuse, RZ, PT ;  /* 0x000000ff0400720c */ /* 0x040fe20003f64270 */
[----:B------:R-:W-:Y:S01]  /*16a0*/  UIMAD UR14, UR38, 0x300, UR16 ;  /* 0x00000300260e78a4 */ /* 0x000fe2000f8e0210 */
[C---:B------:R-:W-:Y:S01]  /*16b0*/  ISETP.GT.AND P1, PT, R4.reuse, 0x1, PT ;  /* 0x000000010400780c */ /* 0x040fe20003f24270 */
[----:B------:R-:W-:Y:S01]  /*16c0*/  UIADD3 UR8, UR12, 0x300, URZ ;  /* 0x000003000c087890 */ /* 0x000fe2000fffe03f */
[C---:B------:R-:W-:Y:S01]  /*16d0*/  ISETP.GT.AND P2, PT, R4.reuse, 0x8, PT ;  /* 0x000000080400780c */ /* 0x040fe20003f44270 */
[----:B------:R-:W-:Y:S01]  /*16e0*/  UIADD3 UR6, UR14, 0x100, URZ ;  /* 0x000001000e067890 */ /* 0x000fe2000fffe03f */
[C---:B------:R-:W-:Y:S01]  /*16f0*/  ISETP.GT.AND P5, PT, R4.reuse, 0x9, PT ;  /* 0x000000090400780c */ /* 0x040fe20003fa4270 */
[----:B------:R-:W-:Y:S01]  /*1700*/  UIADD3 UR10, UR14, 0x200, URZ ;  /* 0x000002000e0a7890 */ /* 0x000fe2000fffe03f */
[C---:B------:R-:W-:Y:S01]  /*1710*/  ISETP.GT.AND P4, PT, R4.reuse, 0x10, PT ;  /* 0x000000100400780c */ /* 0x040fe20003f84270 */
[----:B------:R-:W-:Y:S01]  /*1720*/  UMOV UR9, 0xc0000010 ;  /* 0xc000001000097882 */ /* 0x000fe20000000000 */
[----:B------:R-:W-:Y:S01]  /*1730*/  QGMMA.64x128x32.F32.E4M3.E4M3 R24, gdesc[UR12], RZ, !UPT, gsb0 ;  /* 0x01e000000c1879f3 */ /* 0x000fe2000c0008ff */
[----:B------:R-:W-:Y:S01]  /*1740*/  UMOV UR11, 0xc0000010 ;  /* 0xc0000010000b7882 */ /* 0x000fe20000000000 */
[C---:B------:R-:W-:Y:S01]  /*1750*/  ISETP.GT.AND P0, PT, R4.reuse, 0x59, PT ;  /* 0x000000590400780c */ /* 0x040fe20003f04270 */
[----:B------:R-:W-:Y:S01]  /*1760*/  IMAD.U32 R9, RZ, RZ, UR44 ;  /* 0x0000002cff097e24 */ /* 0x000fe2000f8e00ff */
[----:B------:R-:W-:Y:S01]  /*1770*/  ISETP.GT.AND P6, PT, R4, 0x60, PT ;  /* 0x000000600400780c */ /* 0x000fe20003fc4270 */
[----:B------:R-:W2:Y:S01]  /*1780*/  S2R R88, SR_TID.X ;  /* 0x0000000000587919 */ /* 0x000ea20000002100 */
[----:B------:R-:W-:Y:S01]  /*1790*/  UISETP.GE.AND UP0, UPT, UR48, 0x81, UPT ;  /* 0x000000813000788c */ /* 0x000fe2000bf06270 */
[----:B------:R-:W-:-:S02]  /*17a0*/  IMAD.MOV.U32 R134, RZ, RZ, R135 ;  /* 0x000000ffff867224 */ /* 0x000fc400078e0087 */
[--C-:B------:R-:W-:Y:S02]  /*17b0*/  IMAD.MOV.U32 R133, RZ, RZ, R135.reuse ;  /* 0x000000ffff857224 */ /* 0x100fe400078e0087 */
[--C-:B------:R-:W-:Y:S02]  /*17c0*/  IMAD.MOV.U32 R132, RZ, RZ, R135.reuse ;  /* 0x000000ffff847224 */ /* 0x100fe400078e0087 */
[--C-:B------:R-:W-:Y:S02]  /*17d0*/  IMAD.MOV.U32 R131, RZ, RZ, R135.reuse ;  /* 0x000000ffff837224 */ /* 0x100fe400078e0087 */
[--C-:B------:R-:W-:Y:S02]  /*17e0*/  IMAD.MOV.U32 R130, RZ, RZ, R135.reuse ;  /* 0x000000ffff827224 */ /* 0x100fe400078e0087 */
[--C-:B------:R-:W-:Y:S02]  /*17f0*/  IMAD.MOV.U32 R129, RZ, RZ, R135.reuse ;  /* 0x000000ffff817224 */ /* 0x100fe400078e0087 */
        /* <DEDUP_REMOVED lines=39> */
[----:B------:R-:W-:Y:S01]  /*1a70*/  IMAD.MOV.U32 R89, RZ, RZ, R135 ;  /* 0x000000ffff597224 */ /* 0x000fe200078e0087 */
[----:B------:R-:W-:Y:S02]  /*1a80*/  WARPGROUP.DEPBAR.LE gsb0, 0x0 ;  /* 0x00008000000079c5 */ /* 0x000fe40000010000 */
[----:B------:R-:W-:-:S06]  /*1a90*/  WARPGROUP.ARRIVE ;  /* 0x00000000000079c5 */ /* 0x000fcc0000000000 */
[----:B------:R-:W-:Y:S03]  /*1aa0*/  QGMMA.64x128x32.F32.E4M3.E4M3 R24, gdesc[UR4], R24, gsb0 ;  /* 0x01e00000041879f3 */ /* 0x000fe60008000818 */
[----:B------:R-:W-:Y:S02]  /*1ab0*/  WARPGROUP.DEPBAR.LE gsb0, 0x0 ;  /* 0x00008000000079c5 */ /* 0x000fe40000010000 */
[----:B------:R-:W-:-:S07]  /*1ac0*/  WARPGROUP.ARRIVE ;  /* 0x00000000000079c5 */ /* 0x000fce0000000000 */
[----:B------:R-:W-:Y:S03]  /*1ad0*/  QGMMA.64x128x32.F32.E4M3.E4M3 R24, gdesc[UR8], R24, gsb0 ;  /* 0x01e00000081879f3 */ /* 0x000fe60008000818 */
[----:B------:R-:W-:Y:S02]  /*1ae0*/  WARPGROUP.DEPBAR.LE gsb0, 0x0 ;  /* 0x00008000000079c5 */ /* 0x000fe40000010000 */
[----:B------:R-:W-:Y:S02]  /*1af0*/  FSEL R26, R26, -INF , P3 ;  /* 0xff8000001a1a7808 */ /* 0x000fe40001800000 */
[----:B------:R-:W-:Y:S02]  /*1b00*/  FSEL R27, R27, -INF , P1 ;  /* 0xff8000001b1b7808 */ /* 0x000fe40000800000 */
[----:B------:R-:W-:Y:S02]  /*1b10*/  FSEL R30, R30, -INF , P2 ;  /* 0xff8000001e1e7808 */ /* 0x000fe40001000000 */
[----:B------:R-:W-:-:S02]  /*1b20*/  FMNMX.FTZ R5, R26, R27, !PT ;  /* 0x0000001b1a057209 */ /* 0x000fc40007810000 */
[----:B------:R-:W-:Y:S02]  /*1b30*/  FSEL R31, R31, -INF , P5 ;  /* 0xff8000001f1f7808 */ /* 0x000fe40002800000 */
[----:B01----:R-:W-:Y:S02]  /*1b40*/  FMNMX.FTZ R0, R30, R5, !PT ;  /* 0x000000051e007209 */ /* 0x003fe40007810000 */
[----:B------:R-:W-:Y:S02]  /*1b50*/  FSEL R24, R24, -INF , P3 ;  /* 0xff80000018187808 */ /* 0x000fe40001800000 */
[----:B------:R-:W-:Y:S02]  /*1b60*/  ISETP.GT.AND P3, PT, R4, 0x11, PT ;  /* 0x000000110400780c */ /* 0x000fe40003f64270 */
[----:B------:R-:W-:Y:S02]  /*1b70*/  FSEL R34, R34, -INF , P4 ;  /* 0xff80000022227808 */ /* 0x000fe40002000000 */
[----:B------:R-:W-:-:S02]  /*1b80*/  FMNMX.FTZ R5, R31, R0, !PT ;  /* 0x000000001f057209 */ /* 0x000fc40007810000 */
[----:B------:R-:W-:Y:S02]  /*1b90*/  FSEL R25, R25, -INF , P1 ;  /* 0xff80000019197808 */ /* 0x000fe40000800000 */
[----:B------:R-:W-:Y:S02]  /*1ba0*/  ISETP.GT.AND P1, PT, R4, 0x18, PT ;  /* 0x000000180400780c */ /* 0x000fe40003f24270 */
[----:B------:R-:W-:Y:S02]  /*1bb0*/  FSEL R35, R35, -INF , P3 ;  /* 0xff80000023237808 */ /* 0x000fe40001800000 */
[----:B------:R-:W-:Y:S02]  /*1bc0*/  FMNMX.FTZ R0, R34, R5, !PT ;  /* 0x0000000522007209 */ /* 0x000fe40007810000 */
[----:B------:R-:W-:Y:S02]  /*1bd0*/  FSEL R28, R28, -INF , P2 ;  /* 0xff8000001c1c7808 */ /* 0x000fe40001000000 */
[----:B------:R-:W-:-:S02]  /*1be0*/  ISETP.GT.AND P2, PT, R4, 0x19, PT ;  /* 0x000000190400780c */ /* 0x000fc40003f44270 */
[----:B------:R-:W-:Y:S02]  /*1bf0*/  FSEL R38, R38, -INF , P1 ;  /* 0xff80000026267808 */ /* 0x000fe40000800000 */
[----:B------:R-:W-:Y:S02]  /*1c00*/  FMNMX.FTZ R5, R35, R0, !PT ;  /* 0x0000000023057209 */ /* 0x000fe40007810000 */
        /* <DEDUP_REMOVED lines=61> */
[----:B------:R-:W-:Y:S02]  /*1fe0*/  FMNMX.FTZ R5, R67, R0, !PT ;  /* 0x0000000043057209 */ /* 0x000fe40007810000 */
[----:B------:R-:W-:Y:S02]  /*1ff0*/  FSEL R71, R71, -INF , P0 ;  /* 0xff80000047477808 */ /* 0x000fe40000000000 */
[----:B------:R-:W-:-:S02]  /*2000*/  FMNMX.FTZ R0, R70, R5, !PT ;  /* 0x0000000546007209 */ /* 0x000fc40007810000 */
[----:B------:R-:W-:Y:S02]  /*2010*/  ISETP.GT.AND P0, PT, R4, 0x61, PT ;  /* 0x000000610400780c */ /* 0x000fe40003f04270 */
[----:B------:R-:W-:Y:S02]  /*2020*/  FSEL R74, R74, -INF , P6 ;  /* 0xff8000004a4a7808 */ /* 0x000fe40003000000 */
[----:B------:R-:W-:Y:S02]  /*2030*/  FMNMX.FTZ R5, R71, R0, !PT ;  /* 0x0000000047057209 */ /* 0x000fe40007810000 */
[----:B------:R-:W-:Y:S02]  /*2040*/  FSEL R65, R65, -INF , P1 ;  /* 0xff80000041417808 */ /* 0x000fe40000800000 */
[----:B------:R-:W-:Y:S02]  /*2050*/  ISETP.GT.AND P1, PT, R4, 0x68, PT ;  /* 0x000000680400780c */ /* 0x000fe40003f24270 */
[----:B------:R-:W-:-:S02]  /*2060*/  FSEL R75, R75, -INF , P0 ;  /* 0xff8000004b4b7808 */ /* 0x000fc40000000000 */
[----:B------:R-:W-:Y:S02]  /*2070*/  FMNMX.FTZ R0, R74, R5, !PT ;  /* 0x000000054a007209 */ /* 0x000fe40007810000 */
[----:B------:R-:W-:Y:S02]  /*2080*/  FSEL R68, R68, -INF , P2 ;  /* 0xff80000044447808 */ /* 0x000fe40001000000 */
[----:B------:R-:W-:Y:S02]  /*2090*/  ISETP.GT.AND P2, PT, R4, 0x69, PT ;  /* 0x000000690400780c */ /* 0x000fe40003f44270 */
[----:B------:R-:W-:Y:S02]  /*20a0*/  FSEL R78, R78, -INF , P1 ;  /* 0xff8000004e4e7808 */ /* 0x000fe40000800000 */
[----:B------:R-:W-:Y:S02]  /*20b0*/  FMNMX.FTZ R5, R75, R0, !PT ;  /* 0x000000004b057209 */ /* 0x000fe40007810000 */
[----:B------:R-:W-:-:S02]  /*20c0*/  FSEL R64, R64, -INF , P3 ;  /* 0xff80000040407808 */ /* 0x000fc40001800000 */
[----:B------:R-:W-:Y:S02]  /*20d0*/  FSEL R79, R79, -INF , P2 ;  /* 0xff8000004f4f7808 */ /* 0x000fe40001000000 */
[----:B------:R-:W-:Y:S02]  /*20e0*/  FMNMX.FTZ R0, R78, R5, !PT ;  /* 0x000000054e007209 */ /* 0x000fe40007810000 */
[----:B------:R-:W-:Y:S02]  /*20f0*/  ISETP.GT.AND P3, PT, R4, 0x70, PT ;  /* 0x000000700400780c */ /* 0x000fe40003f64270 */
[----:B------:R-:W-:Y:S02]  /*2100*/  FSEL R61, R61, -INF , P4 ;  /* 0xff8000003d3d7808 */ /* 0x000fe40002000000 */
[----:B------:R-:W-:Y:S02]  /*2110*/  FSEL R82, R82, -INF , P3 ;  /* 0xff80000052527808 */ /* 0x000fe40001800000 */
[----:B------:R-:W-:-:S02]  /*2120*/  FMNMX.FTZ R5, R79, R0, !PT ;  /* 0x000000004f057209 */ /* 0x000fc40007810000 */
[----:B------:R-:W-:Y:S02]  /*2130*/  ISETP.GT.AND P4, PT, R4, 0x71, PT ;  /* 0x000000710400780c */ /* 0x000fe40003f84270 */
[----:B------:R-:W-:Y:S02]  /*2140*/  FSEL R60, R60, -INF , P5 ;  /* 0xff8000003c3c7808 */ /* 0x000fe40002800000 */
[----:B------:R-:W-:Y:S02]  /*2150*/  FSEL R83, R83, -INF , P4 ;  /* 0xff80000053537808 */ /* 0x000fe40002000000 */
[----:B------:R-:W-:Y:S02]  /*2160*/  FMNMX.FTZ R0, R82, R5, !PT ;  /* 0x0000000552007209 */ /* 0x000fe40007810000 */
[----:B------:R-:W-:Y:S02]  /*2170*/  ISETP.GT.AND P5, PT, R4, 0x78, PT ;  /* 0x000000780400780c */ /* 0x000fe40003fa4270 */
[----:B------:R-:W-:-:S02]  /*2180*/  FMNMX.FTZ R5, R83, R0, !PT ;  /* 0x0000000053057209 */ /* 0x000fc40007810000 */
[----:B------:R-:W-:Y:S02]  /*2190*/  FSEL R86, R86, -INF , P5 ;  /* 0xff80000056567808 */ /* 0x000fe40002800000 */
[----:B------:R-:W-:Y:S02]  /*21a0*/  ISETP.GT.AND P6, PT, R4, 0x79, PT ;  /* 0x000000790400780c */ /* 0x000fe40003fc4270 */
[----:B------:R-:W-:Y:S02]  /*21b0*/  FMNMX.FTZ R0, R86, R5, !PT ;  /* 0x0000000556007209 */ /* 0x000fe40007810000 */
[----:B------:R-:W-:Y:S02]  /*21c0*/  FSEL R87, R87, -INF , P6 ;  /* 0xff80000057577808 */ /* 0x000fe40003000000 */
[----:B------:R-:W-:Y:S02]  /*21d0*/  P2R R8, PR, RZ, 0x4 ;  /* 0x00000004ff087803 */ /* 0x000fe40000000000 */
[----:B------:R-:W-:-:S02]  /*21e0*/  FMNMX.FTZ R5, R87, R0, !PT ;  /* 0x0000000057057209 */ /* 0x000fc40007810000 */
[----:B------:R-:W-:Y:S02]  /*21f0*/  P2R R10, PR, RZ, 0x2 ;  /* 0x00000002ff0a7803 */ /* 0x000fe40000000000 */
[----:B------:R-:W-:Y:S01]  /*2200*/  ISETP.GT.AND P1, PT, R4, 0x59, PT ;  /* 0x000000590400780c */ /* 0x000fe20003f24270 */
[----:B------:R-:W0:Y:S01]  /*2210*/  SHFL.BFLY PT, R0, R5, 0x2, 0x1f ;  /* 0x0c401f0005007f89 */ /* 0x000e2200000e0000 */
[----:B------:R-:W-:Y:S02]  /*2220*/  P2R R11, PR, RZ, 0x1 ;  /* 0x00000001ff0b7803 */ /* 0x000fe40000000000 */
[----:B------:R-:W-:Y:S02]  /*2230*/  FSEL R69, R69, -INF , P1 ;  /* 0xff80000045457808 */ /* 0x000fe40000800000 */
[----:B------:R-:W-:Y:S02]  /*2240*/  ISETP.NE.AND P1, PT, R10, RZ, PT ;  /* 0x000000ff0a00720c */ /* 0x000fe40003f25270 */
[----:B------:R-:W-:-:S02]  /*2250*/  ISETP.GT.AND P0, PT, R4, 0x60, PT ;  /* 0x000000600400780c */ /* 0x000fc40003f04270 */
[----:B------:R-:W-:Y:S02]  /*2260*/  FSEL R76, R76, -INF , P1 ;  /* 0xff8000004c4c7808 */ /* 0x000fe40000800000 */
[----:B------:R-:W-:Y:S02]  /*2270*/  FSEL R72, R72, -INF , P0 ;  /* 0xff80000048487808 */ /* 0x000fe40000000000 */
[----:B------:R-:W-:Y:S02]  /*2280*/  ISETP.NE.AND P0, PT, R11, RZ, PT ;  /* 0x000000ff0b00720c */ /* 0x000fe40003f05270 */
[----:B------:R-:W-:Y:S02]  /*2290*/  FSEL R80, R80, -INF , P3 ;  /* 0xff80000050507808 */ /* 0x000fe40001800000 */
[----:B------:R-:W-:Y:S02]  /*22a0*/  FSEL R73, R73, -INF , P0 ;  /* 0xff80000049497808 */ /* 0x000fe40000000000 */
[----:B------:R-:W-:-:S02]  /*22b0*/  ISETP.NE.AND P0, PT, R6, RZ, PT ;  /* 0x000000ff0600720c */ /* 0x000fc40003f05270 */
[----:B------:R-:W-:Y:S02]  /*22c0*/  FSEL R81, R81, -INF , P4 ;  /* 0xff80000051517808 */ /* 0x000fe40002000000 */
[----:B------:R-:W-:Y:S02]  /*22d0*/  FSEL R84, R84, -INF , P5 ;  /* 0xff80000054547808 */ /* 0x000fe40002800000 */
[----:B0-----:R-:W-:Y:S02]  /*22e0*/  FMNMX.FTZ R7, R5, R0, !PT ;  /* 0x0000000005077209 */ /* 0x001fe40007810000 */
[----:B------:R-:W-:Y:S02]  /*22f0*/  FMNMX.FTZ R5, R24, R25, !PT ;  /* 0x0000001918057209 */ /* 0x000fe40007810000 */
[----:B------:R-:W-:Y:S01]  /*2300*/  FSEL R85, R85, -INF , P6 ;  /* 0xff80000055557808 */ /* 0x000fe20003000000 */
[----:B------:R-:W0:Y:S02]  /*2310*/  SHFL.BFLY PT, R0, R7, 0x1, 0x1f ;  /* 0x0c201f0007007f89 */ /* 0x000e2400000e0000 */
[----:B0-----:R-:W-:-:S04]  /*2320*/  FMNMX.FTZ R0, R7, R0, !PT ;  /* 0x0000000007007209 */ /* 0x001fc80007810000 */
[C---:B------:R-:W-:Y:S01]  /*2330*/  FSETP.NEU.FTZ.AND P2, PT, R0.reuse, -INF , PT ;  /* 0xff8000000000780b */ /* 0x040fe20003f5d000 */
[----:B------:R-:W-:-:S05]  /*2340*/  FFMA.FTZ R12, R0, R9, -8 ;  /* 0xc1000000000c7423 */ /* 0x000fca0000010009 */
[----:B------:R-:W-:Y:S02]  /*2350*/  FSEL R12, R12, RZ, P2 ;  /* 0x000000ff0c0c7208 */ /* 0x000fe40001000000 */
[----:B------:R-:W-:Y:S02]  /*2360*/  ISETP.NE.AND P2, PT, R8, RZ, PT ;  /* 0x000000ff0800720c */ /* 0x000fe40003f45270 */
[----:B------:R-:W-:Y:S01]  /*2370*/  FMNMX.FTZ R8, R28, R5, !PT ;  /* 0x000000051c087209 */ /* 0x000fe20007810000 */
[----:B------:R-:W-:-:S01]  /*2380*/  FFMA.FTZ R4, R26, UR44, -R12 ;  /* 0x0000002c1a047c23 */ /* 0x000fc2000801080c */
[--C-:B------:R-:W-:Y:S01]  /*2390*/  FFMA.FTZ R6, R30, UR44, -R12.reuse ;  /* 0x0000002c1e067c23 */ /* 0x100fe2000801080c */
[----:B------:R-:W-:Y:S01]  /*23a0*/  FSEL R77, R77, -INF , P2 ;  /* 0xff8000004d4d7808 */ /* 0x000fe20001000000 */
[--C-:B------:R-:W-:Y:S01]  /*23b0*/  FFMA.FTZ R21, R50, UR44, -R12.reuse ;  /* 0x0000002c32157c23 */ /* 0x100fe2000801080c */
[----:B------:R-:W-:Y:S01]  /*23c0*/  FMNMX.FTZ R5, R29, R8, !PT ;  /* 0x000000081d057209 */ /* 0x000fe20007810000 */
[--C-:B------:R-:W-:Y:S01]  /*23d0*/  FFMA.FTZ R8, R34, UR44, -R12.reuse ;  /* 0x0000002c22087c23 */ /* 0x100fe2000801080c */
[----:B------:R-:W-:-:S01]  /*23e0*/  FFMA.FTZ R11, R35, UR44, -R12 ;  /* 0x0000002c230b7c23 */ /* 0x000fc2000801080c */
        /* <DEDUP_REMOVED lines=16> */
[----:B------:R-:W-:Y:S01]  /*24f0*/  MUFU.EX2 R4, R4 ;  /* 0x0000000400047308 */ /* 0x000fe20000000800 */
[----:B------:R-:W-:-:S02]  /*2500*/  FMNMX.FTZ R14, R40, R5, !PT ;  /* 0x00000005280e7209 */ /* 0x000fc40007810000 */
[----:B--2---:R-:W-:Y:S01]  /*2510*/  LOP3.LUT P2, RZ, R88, 0x7f, RZ, 0xc0, !PT ;  /* 0x0000007f58ff7812 */ /* 0x004fe2000784c0ff */
[----:B------:R-:W-:Y:S01]  /*2520*/  IMAD.MOV.U32 R88, RZ, RZ, R135 ;  /* 0x000000ffff587224 */ /* 0x000fe200078e0087 */
[----:B------:R-:W-:-:S03]  /*2530*/  FMNMX.FTZ R5, R41, R14, !PT ;  /* 0x0000000e29057209 */ /* 0x000fc60007810000 */
[----:B------:R-:W-:Y:S01]  /*2540*/  MUFU.EX2 R7, R7 ;  /* 0x0000000700077308 */ /* 0x000fe20000000800 */
[----:B------:R-:W-:-:S04]  /*2550*/  FMNMX.FTZ R14, R44, R5, !PT ;  /* 0x000000052c0e7209 */ /* 0x000fc80007810000 */
[----:B------:R-:W-:Y:S01]  /*2560*/  FMNMX.FTZ R5, R45, R14, !PT ;  /* 0x0000000e2d057209 */ /* 0x000fe20007810000 */
[----:B------:R-:W-:-:S01]  /*2570*/  FFMA.FTZ R14, R42, UR44, -R12 ;  /* 0x0000002c2a0e7c23 */ /* 0x000fc2000801080c */
[----:B------:R-:W-:Y:S01]  /*2580*/  FFMA.FTZ R42, R70, UR44, -R12 ;  /* 0x0000002c462a7c23 */ /* 0x000fe2000801080c */
[----:B------:R-:W-:Y:S01]  /*2590*/  MUFU.EX2 R6, R6 ;  /* 0x0000000600067308 */ /* 0x000fe20000000800 */
[----:B------:R-:W-:-:S04]  /*25a0*/  FMNMX.FTZ R20, R48, R5, !PT ;  /* 0x0000000530147209 */ /* 0x000fc80007810000 */
[----:B------:R-:W-:-:S03]  /*25b0*/  FMNMX.FTZ R5, R49, R20, !PT ;  /* 0x0000001431057209 */ /* 0x000fc60007810000 */
[----:B------:R-:W0:Y:S01]  /*25c0*/  MUFU.EX2 R9, R9 ;  /* 0x0000000900097308 */ /* 0x000e220000000800 */
[----:B------:R-:W-:-:S04]  /*25d0*/  FMNMX.FTZ R20, R52, R5, !PT ;  /* 0x0000000534147209 */ /* 0x000fc80007810000 */
[----:B------:R-:W-:Y:S01]  /*25e0*/  FMNMX.FTZ R5, R53, R20, !PT ;  /* 0x0000001435057209 */ /* 0x000fe20007810000 */
[----:B------:R-:W-:-:S01]  /*25f0*/  FFMA.FTZ R20, R46, UR44, -R12 ;  /* 0x0000002c2e147c23 */ /* 0x000fc2000801080c */
[--C-:B------:R-:W-:Y:S01]  /*2600*/  FFMA.FTZ R46, R63, UR44, -R12.reuse ;  /* 0x0000002c3f2e7c23 */ /* 0x100fe2000801080c */
[----:B------:R-:W-:-:S01]  /*2610*/  FFMA.FTZ R63, R87, UR44, -R12 ;  /* 0x0000002c573f7c23 */ /* 0x000fc2000801080c */
[----:B------:R-:W-:Y:S01]  /*2620*/  FMNMX.FTZ R26, R56, R5, !PT ;  /* 0x00000005381a7209 */ /* 0x000fe20007810000 */
[----:B------:R-:W-:Y:S03]  /*2630*/  MUFU.EX2 R8, R8 ;  /* 0x0000000800087308 */ /* 0x000fe60000000800 */
[----:B------:R-:W-:-:S04]  /*2640*/  FMNMX.FTZ R5, R57, R26, !PT ;  /* 0x0000001a39057209 */ /* 0x000fc80007810000 */
[----:B------:R-:W-:Y:S01]  /*2650*/  FMNMX.FTZ R26, R60, R5, !PT ;  /* 0x000000053c1a7209 */ /* 0x000fe20007810000 */
[----:B------:R-:W-:Y:S01]  /*2660*/  MUFU.EX2 R11, R11 ;  /* 0x0000000b000b7308 */ /* 0x000fe20000000800 */
[----:B0-----:R-:W-:Y:S02]  /*2670*/  F2FP.SATFINITE.E4M3.F32.PACK_AB_MERGE_C R149, R9, R6, RZ ;  /* 0x000000060995723e */ /* 0x001fe400048070ff */
[----:B------:R-:W-:Y:S02]  /*2680*/  FMNMX.FTZ R5, R61, R26, !PT ;  /* 0x0000001a3d057209 */ /* 0x000fe40007810000 */
[----:B------:R-:W-:Y:S02]  /*2690*/  F2FP.SATFINITE.E4M3.F32.PACK_AB_MERGE_C R149, R7, R4, R149 ;  /* 0x000000040795723e */ /* 0x000fe40004807095 */
[----:B------:R-:W-:Y:S01]  /*26a0*/  FMNMX.FTZ R26, R64, R5, !PT ;  /* 0x00000005401a7209 */ /* 0x000fe20007810000 */
[----:B------:R-:W-:Y:S03]  /*26b0*/  MUFU.EX2 R10, R10 ;  /* 0x0000000a000a7308 */ /* 0x000fe60000000800 */
[----:B------:R-:W-:Y:S01]  /*26c0*/  FMNMX.FTZ R5, R65, R26, !PT ;  /* 0x0000001a41057209 */ /* 0x000fe20007810000 */
[--C-:B------:R-:W-:Y:S01]  /*26d0*/  FFMA.FTZ R26, R51, UR44, -R12.reuse ;  /* 0x0000002c331a7c23 */ /* 0x100fe2000801080c */
[----:B------:R-:W-:-:S02]  /*26e0*/  FFMA.FTZ R51, R75, UR44, -R12 ;  /* 0x0000002c4b337c23 */ /* 0x000fc4000801080c */
[----:B------:R-:W-:Y:S01]  /*26f0*/  FMNMX.FTZ R30, R68, R5, !PT ;  /* 0x00000005441e7209 */ /* 0x000fe20007810000 */
[----:B------:R-:W0:Y:S03]  /*2700*/  MUFU.EX2 R13, R13 ;  /* 0x0000000d000d7308 */ /* 0x000e260000000800 */
[----:B------:R-:W-:Y:S01]  /*2710*/  FMNMX.FTZ R5, R69, R30, !PT ;  /* 0x0000001e45057209 */ /* 0x000fe20007810000 */
[--C-:B------:R-:W-:Y:S01]  /*2720*/  FFMA.FTZ R30, R54, UR44, -R12.reuse ;  /* 0x0000002c361e7c23 */ /* 0x100fe2000801080c */
[----:B------:R-:W-:-:S02]  /*2730*/  FFMA.FTZ R54, R78, UR44, -R12 ;  /* 0x0000002c4e367c23 */ /* 0x000fc4000801080c */
[----:B------:R-:W-:Y:S01]  /*2740*/  FMNMX.FTZ R34, R72, R5, !PT ;  /* 0x0000000548227209 */ /* 0x000fe20007810000 */
[----:B------:R-:W-:Y:S03]  /*2750*/  MUFU.EX2 R14, R14 ;  /* 0x0000000e000e7308 */ /* 0x000fe60000000800 */
[----:B------:R-:W-:-:S04]  /*2760*/  FMNMX.FTZ R5, R73, R34, !PT ;  /* 0x0000002249057209 */ /* 0x000fc80007810000 */
[----:B------:R-:W-:Y:S01]  /*2770*/  FMNMX.FTZ R34, R76, R5, !PT ;  /* 0x000000054c227209 */ /* 0x000fe20007810000 */
[----:B------:R-:W-:Y:S01]  /*2780*/  MUFU.EX2 R15, R15 ;  /* 0x0000000f000f7308 */ /* 0x000fe20000000800 */
[----:B0-----:R-:W-:Y:S02]  /*2790*/  F2FP.SATFINITE.E4M3.F32.PACK_AB_MERGE_C R151, R13, R10, RZ ;  /* 0x0000000a0d97723e */ /* 0x001fe400048070ff */
[----:B------:R-:W-:Y:S01]  /*27a0*/  FMNMX.FTZ R5, R77, R34, !PT ;  /* 0x000000224d057209 */ /* 0x000fe20007810000 */
[----:B------:R-:W-:-:S01]  /*27b0*/  FFMA.FTZ R34, R58, UR44, -R12 ;  /* 0x0000002c3a227c23 */ /* 0x000fc2000801080c */
[----:B------:R-:W-:Y:S01]  /*27c0*/  FFMA.FTZ R58, R82, UR44, -R12 ;  /* 0x0000002c523a7c23 */ /* 0x000fe2000801080c */
[----:B------:R-:W-:Y:S02]  /*27d0*/  F2FP.SATFINITE.E4M3.F32.PACK_AB_MERGE_C R151, R11, R8, R151 ;  /* 0x000000080b97723e */ /* 0x000fe40004807097 */
[----:B------:R-:W-:Y:S01]  /*27e0*/  FMNMX.FTZ R38, R80, R5, !PT ;  /* 0x0000000550267209 */ /* 0x000fe20007810000 */
[----:B------:R-:W-:Y:S03]  /*27f0*/  MUFU.EX2 R20, R20 ;  /* 0x0000001400147308 */ /* 0x000fe60000000800 */
[----:B------:R-:W-:-:S04]  /*2800*/  FMNMX.FTZ R5, R81, R38, !PT ;  /* 0x0000002651057209 */ /* 0x000fc80007810000 */
[----:B------:R-:W-:Y:S01]  /*2810*/  FMNMX.FTZ R38, R84, R5, !PT ;  /* 0x0000000554267209 */ /* 0x000fe20007810000 */
[----:B------:R-:W0:Y:S03]  /*2820*/  MUFU.EX2 R27, R27 ;  /* 0x0000001b001b7308 */ /* 0x000e260000000800 */
[----:B------:R-:W-:Y:S01]  /*2830*/  FMNMX.FTZ R5, R85, R38, !PT ;  /* 0x0000002655057209 */ /* 0x000fe20007810000 */
[----:B------:R-:W-:Y:S01]  /*2840*/  FFMA.FTZ R38, R66, UR44, -R12 ;  /* 0x0000002c42267c23 */ /* 0x000fe2000801080c */
[----:B------:R-:W-:-:S03]  /*2850*/  IMAD.U32 R66, RZ, RZ, UR44 ;  /* 0x0000002cff427e24 */ /* 0x000fc6000f8e00ff */
[----:B------:R-:W1:Y:S01]  /*2860*/  SHFL.BFLY PT, R50, R5, 0x2, 0x1f ;  /* 0x0c401f0005327f89 */ /* 0x000e6200000e0000 */
[----:B------:R-:W-:Y:S08]  /*2870*/  MUFU.EX2 R21, R21 ;  /* 0x0000001500157308 */ /* 0x000ff00000000800 */
[----:B------:R-:W-:Y:S01]  /*2880*/  MUFU.EX2 R26, R26 ;  /* 0x0000001a001a7308 */ /* 0x000fe20000000800 */
[----:B0-----:R-:W-:-:S04]  /*2890*/  F2FP.SATFINITE.E4M3.F32.PACK_AB_MERGE_C R145, R27, R20, RZ ;  /* 0x000000141b91723e */ /* 0x001fc800048070ff */
[----:B------:R-:W-:-:S03]  /*28a0*/  F2FP.SATFINITE.E4M3.F32.PACK_AB_MERGE_C R145, R15, R14, R145 ;  /* 0x0000000e0f91723e */ /* 0x000fc60004807091 */
[----:B------:R-:W-:Y:S01]  /*28b0*/  MUFU.EX2 R30, R30 ;  /* 0x0000001e001e7308 */ /* 0x000fe20000000800 */
[----:B-1----:R-:W-:Y:S01]  /*28c0*/  FMNMX.FTZ R59, R5, R50, !PT ;  /* 0x00000032053b7209 */ /* 0x002fe20007810000 */
[----:B------:R-:W-:-:S06]  /*28d0*/  FFMA.FTZ R50, R74, UR44, -R12 ;  /* 0x0000002c4a327c23 */ /* 0x000fcc000801080c */
[----:B------:R-:W0:Y:S01]  /*28e0*/  MUFU.EX2 R31, R31 ;  /* 0x0000001f001f7308 */ /* 0x000e220000000800 */
[----:B------:R-:W1:Y:S07]  /*28f0*/  SHFL.BFLY PT, R62, R59, 0x1, 0x1f ;  /* 0x0c201f003b3e7f89 */ /* 0x000e6e00000e0000 */
[----:B------:R-:W-:Y:S08]  /*2900*/  MUFU.EX2 R34, R34 ;  /* 0x0000002200227308 */ /* 0x000ff00000000800 */
[----:B------:R-:W-:Y:S01]  /*2910*/  MUFU.EX2 R35, R35 ;  /* 0x0000002300237308 */ /* 0x000fe20000000800 */
[----:B0-----:R-:W-:-:S04]  /*2920*/  F2FP.SATFINITE.E4M3.F32.PACK_AB_MERGE_C R147, R31, R30, RZ ;  /* 0x0000001e1f93723e */ /* 0x001fc800048070ff */
[----:B------:R-:W-:-:S03]  /*2930*/  F2FP.SATFINITE.E4M3.F32.PACK_AB_MERGE_C R147, R26, R21, R147 ;  /* 0x000000151a93723e */ /* 0x000fc60004807093 */
[----:B------:R-:W-:Y:S01]  /*2940*/  MUFU.EX2 R39, R39 ;  /* 0x0000002700277308 */ /* 0x000fe20000000800 */
[----:B-1----:R-:W-:Y:S01]  /*2950*/  FMNMX.FTZ R5, R59, R62, !PT ;  /* 0x0000003e3b057209 */ /* 0x002fe20007810000 */
[--C-:B------:R-:W-:Y:S01]  /*2960*/  FFMA.FTZ R59, R83, UR44, -R12.reuse ;  /* 0x0000002c533b7c23 */ /* 0x100fe2000801080c */
[----:B------:R-:W-:-:S02]  /*2970*/  FFMA.FTZ R62, R86, UR44, -R12 ;  /* 0x0000002c563e7c23 */ /* 0x000fc4000801080c */
[C---:B------:R-:W-:Y:S01]  /*2980*/  FSETP.NEU.FTZ.AND P1, PT, R5.reuse, -INF , PT ;  /* 0xff8000000500780b */ /* 0x040fe20003f3d000 */
[----:B------:R-:W-:-:S02]  /*2990*/  FFMA.FTZ R66, R5, R66, -8 ;  /* 0xc100000005427423 */ /* 0x000fc40000010042 */
[----:B------:R-:W-:Y:S03]  /*29a0*/  MUFU.EX2 R46, R46 ;  /* 0x0000002e002e7308 */ /* 0x000fe60000000800 */
[----:B------:R-:W-:-:S02]  /*29b0*/  FSEL R66, R66, RZ, P1 ;  /* 0x000000ff42427208 */ /* 0x000fc40000800000 */
[----:B------:R-:W-:-:S03]  /*29c0*/  PLOP3.LUT P1, PT, PT, PT, UP0, 0x80, 0x0 ;  /* 0x000000000000781c */ /* 0x000fc60003f2f008 */
[----:B------:R-:W-:Y:S01]  /*29d0*/  MUFU.EX2 R38, R38 ;  /* 0x0000002600267308 */ /* 0x000fe20000000800 */
[----:B------:R-:W-:-:S01]  /*29e0*/  FFMA.FTZ R12, R24, UR44, -R66 ;  /* 0x0000002c180c7c23 */ /* 0x000fc20008010842 */
[--C-:B------:R-:W-:Y:S01]  /*29f0*/  FFMA.FTZ R25, R25, UR44, -R66.reuse ;  /* 0x0000002c19197c23 */ /* 0x100fe20008010842 */
[----:B------:R-:W-:-:S01]  /*2a00*/  FFMA.FTZ R28, R28, UR44, -R66 ;  /* 0x0000002c1c1c7c23 */ /* 0x000fc20008010842 */
[--C-:B------:R-:W-:Y:S01]  /*2a10*/  FFMA.FTZ R67, R29, UR44, -R66.reuse ;  /* 0x0000002c1d437c23 */ /* 0x100fe20008010842 */
[----:B------:R-:W-:-:S01]  /*2a20*/  FFMA.FTZ R24, R32, UR44, -R66 ;  /* 0x0000002c20187c23 */ /* 0x000fc20008010842 */
[--C-:B------:R-:W-:Y:S01]  /*2a30*/  FFMA.FTZ R29, R33, UR44, -R66.reuse ;  /* 0x0000002c211d7c23 */ /* 0x100fe20008010842 */
[----:B------:R-:W-:-:S01]  /*2a40*/  FFMA.FTZ R36, R36, UR44, -R66 ;  /* 0x0000002c24247c23 */ /* 0x000fc20008010842 */
[----:B------:R-:W-:Y:S01]  /*2a50*/  MUFU.EX2 R12, R12 ;  /* 0x0000000c000c7308 */ /* 0x000fe20000000800 */
[----:B------:R-:W-:-:S01]  /*2a60*/  FFMA.FTZ R33, R41, UR44, -R66 ;  /* 0x0000002c29217c23 */ /* 0x000fc20008010842 */
[--C-:B------:R-:W-:Y:S01]  /*2a70*/  FFMA.FTZ R71, R45, UR44, -R66.reuse ;  /* 0x0000002c2d477c23 */ /* 0x100fe20008010842 */
[----:B------:R-:W-:-:S01]  /*2a80*/  FFMA.FTZ R41, R49, UR44, -R66 ;  /* 0x0000002c31297c23 */ /* 0x000fc20008010842 */
[----:B------:R-:W-:Y:S01]  /*2a90*/  FFMA.FTZ R45, R57, UR44, -R66 ;  /* 0x0000002c392d7c23 */ /* 0x000fe20008010842 */
[----:B------:R-:W-:-:S01]  /*2aa0*/  FADD.FTZ R57, R4, R7 ;  /* 0x0000000704397221 */ /* 0x000fc20000010000 */
[--C-:B------:R-:W-:Y:S01]  /*2ab0*/  FFMA.FTZ R37, R37, UR44, -R66.reuse ;  /* 0x0000002c25257c23 */ /* 0x100fe20008010842 */
[----:B------:R-:W-:-:S01]  /*2ac0*/  FFMA.FTZ R32, R40, UR44, -R66 ;  /* 0x0000002c28207c23 */ /* 0x000fc20008010842 */
[----:B------:R-:W0:Y:S01]  /*2ad0*/  MUFU.EX2 R25, R25 ;  /* 0x0000001900197308 */ /* 0x000e220000000800 */
[----:B------:R-:W-:-:S01]  /*2ae0*/  FFMA.FTZ R70, R44, UR44, -R66 ;  /* 0x0000002c2c467c23 */ /* 0x000fc20008010842 */
[--C-:B------:R-:W-:Y:S01]  /*2af0*/  FFMA.FTZ R40, R48, UR44, -R66.reuse ;  /* 0x0000002c30287c23 */ /* 0x100fe20008010842 */
[----:B------:R-:W-:-:S01]  /*2b00*/  FFMA.FTZ R44, R56, UR44, -R66 ;  /* 0x0000002c382c7c23 */ /* 0x000fc20008010842 */
[----:B------:R-:W-:Y:S01]  /*2b10*/  FADD.FTZ R48, R6, R57 ;  /* 0x0000003906307221 */ /* 0x000fe20000010000 */
[----:B------:R-:W-:-:S01]  /*2b20*/  FFMA.FTZ R64, R64, UR44, -R66 ;  /* 0x0000002c40407c23 */ /* 0x000fc20008010842 */
[--C-:B------:R-:W-:Y:S01]  /*2b30*/  FFMA.FTZ R65, R65, UR44, -R66.reuse ;  /* 0x0000002c41417c23 */ /* 0x100fe20008010842 */
[----:B------:R-:W-:-:S01]  /*2b40*/  FFMA.FTZ R52, R52, UR44, -R66 ;  /* 0x0000002c34347c23 */ /* 0x000fc20008010842 */
[----:B------:R-:W1:Y:S01]  /*2b50*/  MUFU.EX2 R28, R28 ;  /* 0x0000001c001c7308 */ /* 0x000e620000000800 */
[----:B------:R-:W-:-:S01]  /*2b60*/  FADD.FTZ R57, R9, R48 ;  /* 0x0000003009397221 */ /* 0x000fc20000010000 */
[----:B------:R-:W-:-:S02]  /*2b70*/  @!P2 VIADD R48, R3, 0x19c40 ;  /* 0x00019c400330a836 */ /* 0x000fc40000000000 */
[----:B------:R-:W-:-:S01]  /*2b80*/  FFMA.FTZ R53, R53, UR44, -R66 ;  /* 0x0000002c35357c23 */ /* 0x000fc20008010842 */
[----:B------:R-:W-:Y:S01]  /*2b90*/  FFMA.FTZ R60, R60, UR44, -R66 ;  /* 0x0000002c3c3c7c23 */ /* 0x000fe20008010842 */
[----:B------:R-:W-:-:S01]  /*2ba0*/  FADD.FTZ R74, R8, R57 ;  /* 0x00000039084a7221 */ /* 0x000fc20000010000 */
[----:B------:R-:W-:Y:S01]  /*2bb0*/  FFMA.FTZ R61, R61, UR44, -R66 ;  /* 0x0000002c3d3d7c23 */ /* 0x000fe20008010842 */
[----:B------:R-:W-:Y:S01]  /*2bc0*/  @!P2 PRMT R48, RZ, 0x654, R48 ;  /* 0x00000654ff30a816 */ /* 0x000fe20000000030 */
[----:B------:R-:W2:Y:S01]  /*2bd0*/  MUFU.EX2 R67, R67 ;  /* 0x0000004300437308 */ /* 0x000ea20000000800 */
[----:B0-----:R-:W-:-:S01]  /*2be0*/  FADD.FTZ R49, R12, R25 ;  /* 0x000000190c317221 */ /* 0x001fc20000010000 */
[----:B------:R-:W-:Y:S01]  /*2bf0*/  FADD.FTZ R57, R11, R74 ;  /* 0x0000004a0b397221 */ /* 0x000fe20000010000 */
[----:B------:R0:W-:Y:S01]  /*2c00*/  @!P2 SYNCS.ARRIVE.TRANS64.RED.A1T0 RZ, [R48+URZ], RZ ;  /* 0x000000ff30ffa9a7 */ /* 0x0001e2000810043f */
[----:B------:R-:W-:-:S01]  /*2c10*/  FFMA.FTZ R68, R68, UR44, -R66 ;  /* 0x0000002c44447c23 */ /* 0x000fc20008010842 */
[----:B------:R-:W-:Y:S01]  /*2c20*/  FFMA.FTZ R69, R69, UR44, -R66 ;  /* 0x0000002c45457c23 */ /* 0x000fe20008010842 */
[----:B------:R-:W-:-:S01]  /*2c30*/  FADD.FTZ R74, R10, R57 ;  /* 0x000000390a4a7221 */ /* 0x000fc20000010000 */
[----:B------:R-:W-:Y:S01]  /*2c40*/  FFMA.FTZ R73, R73, UR44, -R66 ;  /* 0x0000002c49497c23 */ /* 0x000fe20008010842 */
[----:B------:R-:W3:Y:S01]  /*2c50*/  MUFU.EX2 R24, R24 ;  /* 0x0000001800187308 */ /* 0x000ee20000000800 */
[----:B-1----:R-:W-:-:S01]  /*2c60*/  FADD.FTZ R56, R28, R49 ;  /* 0x000000311c387221 */ /* 0x002fc20000010000 */
[----:B------:R-:W-:Y:S01]  /*2c70*/  FADD.FTZ R75, R13, R74 ;  /* 0x0000004a0d4b7221 */ /* 0x000fe20000010000 */
[----:B------:R-:W-:-:S01]  /*2c80*/  FFMA.FTZ R76, R76, UR44, -R66 ;  /* 0x0000002c4c4c7c23 */ /* 0x000fc20008010842 */
[--C-:B------:R-:W-:Y:S01]  /*2c90*/  FFMA.FTZ R77, R77, UR44, -R66.reuse ;  /* 0x0000002c4d4d7c23 */ /* 0x100fe20008010842 */
[----:B------:R-:W-:-:S01]  /*2ca0*/  FFMA.FTZ R80, R80, UR44, -R66 ;  /* 0x0000002c50507c23 */ /* 0x000fc20008010842 */
[--C-:B------:R-:W-:Y:S01]  /*2cb0*/  FFMA.FTZ R81, R81, UR44, -R66.reuse ;  /* 0x0000002c51517c23 */ /* 0x100fe20008010842 */
[----:B------:R-:W-:-:S01]  /*2cc0*/  FFMA.FTZ R84, R84, UR44, -R66 ;  /* 0x0000002c54547c23 */ /* 0x000fc20008010842 */
[----:B------:R-:W1:Y:S01]  /*2cd0*/  MUFU.EX2 R29, R29 ;  /* 0x0000001d001d7308 */ /* 0x000e620000000800 */
[----:B--2---:R-:W-:-:S01]  /*2ce0*/  FADD.FTZ R49, R67, R56 ;  /* 0x0000003843317221 */ /* 0x004fc20000010000 */
[----:B------:R-:W-:-:S04]  /*2cf0*/  F2FP.SATFINITE.E4M3.F32.PACK_AB_MERGE_C R28, R67, R28, RZ ;  /* 0x0000001c431c723e */ /* 0x000fc800048070ff */
[----:B------:R-:W-:Y:S02]  /*2d00*/  F2FP.SATFINITE.E4M3.F32.PACK_AB_MERGE_C R148, R25, R12, R28 ;  /* 0x0000000c1994723e */ /* 0x000fe4000480701c */
[----:B------:R-:W2:Y:S01]  /*2d10*/  MUFU.EX2 R36, R36 ;  /* 0x0000002400247308 */ /* 0x000ea20000000800 */
[----:B---3--:R-:W-:-:S07]  /*2d20*/  FADD.FTZ R56, R24, R49 ;  /* 0x0000003118387221 */ /* 0x008fce0000010000 */
[----:B------:R-:W3:Y:S01]  /*2d30*/  MUFU.EX2 R37, R37 ;  /* 0x0000002500257308 */ /* 0x000ee20000000800 */
[----:B-1----:R-:W-:-:S07]  /*2d40*/  FADD.FTZ R49, R29, R56 ;  /* 0x000000381d317221 */ /* 0x002fce0000010000 */
[----:B------:R-:W1:Y:S01]  /*2d50*/  MUFU.EX2 R32, R32 ;  /* 0x0000002000207308 */ /* 0x000e620000000800 */
[----:B--2---:R-:W-:-:S01]  /*2d60*/  FADD.FTZ R56, R36, R49 ;  /* 0x0000003124387221 */ /* 0x004fc20000010000 */
[--C-:B------:R-:W-:Y:S01]  /*2d70*/  FFMA.FTZ R49, R72, UR44, -R66.reuse ;  /* 0x0000002c48317c23 */ /* 0x100fe20008010842 */
[----:B------:R-:W-:-:S05]  /*2d80*/  FFMA.FTZ R66, R85, UR44, -R66 ;  /* 0x0000002c55427c23 */ /* 0x000fca0008010842 */
[----:B------:R-:W2:Y:S01]  /*2d90*/  MUFU.EX2 R33, R33 ;  /* 0x0000002100217308 */ /* 0x000ea20000000800 */
[----:B---3--:R-:W-:-:S01]  /*2da0*/  FADD.FTZ R57, R37, R56 ;  /* 0x0000003825397221 */ /* 0x008fc20000010000 */
[----:B------:R-:W-:-:S04]  /*2db0*/  F2FP.SATFINITE.E4M3.F32.PACK_AB_MERGE_C R36, R37, R36, RZ ;  /* 0x000000242524723e */ /* 0x000fc800048070ff */
[----:B------:R-:W-:Y:S02]  /*2dc0*/  F2FP.SATFINITE.E4M3.F32.PACK_AB_MERGE_C R150, R29, R24, R36 ;  /* 0x000000181d96723e */ /* 0x000fe40004807024 */
[----:B------:R-:W3:Y:S01]  /*2dd0*/  MUFU.EX2 R70, R70 ;  /* 0x0000004600467308 */ /* 0x000ee20000000800 */
[----:B-1----:R-:W-:-:S07]  /*2de0*/  FADD.FTZ R56, R32, R57 ;  /* 0x0000003920387221 */ /* 0x002fce0000010000 */
[----:B------:R-:W1:Y:S01]  /*2df0*/  MUFU.EX2 R71, R71 ;  /* 0x0000004700477308 */ /* 0x000e620000000800 */
[----:B--2---:R-:W-:-:S07]  /*2e00*/  FADD.FTZ R57, R33, R56 ;  /* 0x0000003821397221 */ /* 0x004fce0000010000 */
[----:B------:R-:W2:Y:S01]  /*2e10*/  MUFU.EX2 R40, R40 ;  /* 0x0000002800287308 */ /* 0x000ea20000000800 */
[----:B---3--:R-:W-:-:S07]  /*2e20*/  FADD.FTZ R56, R70, R57 ;  /* 0x0000003946387221 */ /* 0x008fce0000010000 */
[----:B------:R3:W-:Y:S01]  /*2e30*/  MUFU.EX2 R3, R64 ;  /* 0x0000004000037308 */ /* 0x0007e20000000800 */
[----:B-1----:R-:W-:-:S01]  /*2e40*/  FADD.FTZ R57, R71, R56 ;  /* 0x0000003847397221 */ /* 0x002fc20000010000 */
[----:B------:R-:W-:-:S04]  /*2e50*/  F2FP.SATFINITE.E4M3.F32.PACK_AB_MERGE_C R70, R71, R70, RZ ;  /* 0x000000464746723e */ /* 0x000fc800048070ff */
[----:B------:R-:W-:Y:S02]  /*2e60*/  F2FP.SATFINITE.E4M3.F32.PACK_AB_MERGE_C R144, R33, R32, R70 ;  /* 0x000000202190723e */ /* 0x000fe40004807046 */
[----:B------:R-:W1:Y:S01]  /*2e70*/  MUFU.EX2 R41, R41 ;  /* 0x0000002900297308 */ /* 0x000e620000000800 */
[----:B---3--:R-:W-:-:S01]  /*2e80*/  FADD.FTZ R64, R14, R75 ;  /* 0x0000004b0e407221 */ /* 0x008fc20000010000 */
[----:B--2---:R-:W-:-:S06]  /*2e90*/  FADD.FTZ R56, R40, R57 ;  /* 0x0000003928387221 */ /* 0x004fcc0000010000 */
[----:B0-----:R0:W-:Y:S08]  /*2ea0*/  MUFU.EX2 R48, R65 ;  /* 0x0000004100307308 */ /* 0x0011f00000000800 */
[----:B------:R-:W2:Y:S01]  /*2eb0*/  MUFU.EX2 R52, R52 ;  /* 0x0000003400347308 */ /* 0x000ea20000000800 */
[----:B0-----:R-:W-:-:S01]  /*2ec0*/  FADD.FTZ R65, R15, R64 ;  /* 0x000000400f417221 */ /* 0x001fc20000010000 */
[----:B-1----:R-:W-:-:S03]  /*2ed0*/  FADD.FTZ R9, R41, R56 ;  /* 0x0000003829097221 */ /* 0x002fc60000010000 */
[----:B------:R-:W-:-:S03]  /*2ee0*/  FADD.FTZ R64, R20, R65 ;  /* 0x0000004114407221 */ /* 0x000fc60000010000 */
[----:B------:R-:W0:Y:S01]  /*2ef0*/  MUFU.EX2 R53, R53 ;  /* 0x0000003500357308 */ /* 0x000e220000000800 */
[----:B------:R-:W-:-:S04]  /*2f00*/  FADD.FTZ R64, R27, R64 ;  /* 0x000000401b407221 */ /* 0x000fc80000010000 */
[----:B------:R-:W-:-:S03]  /*2f10*/  FADD.FTZ R65, R21, R64 ;  /* 0x0000004015417221 */ /* 0x000fc60000010000 */
[----:B------:R-:W1:Y:S01]  /*2f20*/  MUFU.EX2 R44, R44 ;  /* 0x0000002c002c7308 */ /* 0x000e620000000800 */
[----:B------:R-:W-:-:S01]  /*2f30*/  FADD.FTZ R65, R26, R65 ;  /* 0x000000411a417221 */ /* 0x000fc20000010000 */
[----:B--2---:R-:W-:-:S03]  /*2f40*/  FADD.FTZ R10, R52, R9 ;  /* 0x00000009340a7221 */ /* 0x004fc60000010000 */
[----:B------:R-:W-:-:S03]  /*2f50*/  FADD.FTZ R56, R30, R65 ;  /* 0x000000411e387221 */ /* 0x000fc60000010000 */
[----:B------:R-:W2:Y:S01]  /*2f60*/  MUFU.EX2 R45, R45 ;  /* 0x0000002d002d7308 */ /* 0x000ea20000000800 */
[----:B------:R-:W-:-:S01]  /*2f70*/  FADD.FTZ R31, R31, R56 ;  /* 0x000000381f1f7221 */ /* 0x000fc20000010000 */
[C---:B0-----:R-:W-:Y:S01]  /*2f80*/  FADD.FTZ R9, R53.reuse, R10 ;  /* 0x0000000a35097221 */ /* 0x041fe20000010000 */
[----:B------:R-:W-:Y:S02]  /*2f90*/  F2FP.SATFINITE.E4M3.F32.PACK_AB_MERGE_C R52, R53, R52, RZ ;  /* 0x000000343534723e */ /* 0x000fe400048070ff */
[----:B------:R-:W-:Y:S02]  /*2fa0*/  FADD.FTZ R20, R34, R31 ;  /* 0x0000001f22147221 */ /* 0x000fe40000010000 */
[----:B------:R-:W-:Y:S01]  /*2fb0*/  F2FP.SATFINITE.E4M3.F32.PACK_AB_MERGE_C R146, R41, R40, R52 ;  /* 0x000000282992723e */ /* 0x000fe20004807034 */
[----:B------:R-:W0:Y:S01]  /*2fc0*/  MUFU.EX2 R60, R60 ;  /* 0x0000003c003c7308 */ /* 0x000e220000000800 */
[----:B-1----:R-:W-:-:S01]  /*2fd0*/  FADD.FTZ R10, R44, R9 ;  /* 0x000000092c0a7221 */ /* 0x002fc20000010000 */
[----:B------:R-:W-:-:S04]  /*2fe0*/  FADD.FTZ R20, R35, R20 ;  /* 0x0000001423147221 */ /* 0x000fc80000010000 */
[----:B------:R-:W-:Y:S01]  /*2ff0*/  FADD.FTZ R13, R39, R20 ;  /* 0x00000014270d7221 */ /* 0x000fe20000010000 */
[----:B------:R-:W-:Y:S01]  /*3000*/  F2FP.SATFINITE.E4M3.F32.PACK_AB_MERGE_C R39, R46, R39, RZ ;  /* 0x000000272e27723e */ /* 0x000fe200048070ff */
[----:B------:R-:W1:Y:S01]  /*3010*/  MUFU.EX2 R61, R61 ;  /* 0x0000003d003d7308 */ /* 0x000e620000000800 */
[----:B--2---:R-:W-:-:S01]  /*3020*/  FADD.FTZ R9, R45, R10 ;  /* 0x0000000a2d097221 */ /* 0x004fc20000010000 */
[----:B------:R-:W-:Y:S01]  /*3030*/  FADD.FTZ R13, R46, R13 ;  /* 0x0000000d2e0d7221 */ /* 0x000fe20000010000 */
[----:B------:R-:W-:-:S03]  /*3040*/  F2FP.SATFINITE.E4M3.F32.PACK_AB_MERGE_C R141, R35, R34, R39 ;  /* 0x00000022238d723e */ /* 0x000fc60004807027 */
[----:B------:R-:W-:Y:S02]  /*3050*/  FADD.FTZ R10, R38, R13 ;  /* 0x0000000d260a7221 */ /* 0x000fe40000010000 */
[----:B------:R-:W2:Y:S01]  /*3060*/  MUFU.EX2 R43, R43 ;  /* 0x0000002b002b7308 */ /* 0x000ea20000000800 */
[----:B0-----:R-:W-:-:S07]  /*3070*/  FADD.FTZ R4, R60, R9 ;  /* 0x000000093c047221 */ /* 0x001fce0000010000 */
[----:B------:R-:W0:Y:S01]  /*3080*/  MUFU.EX2 R42, R42 ;  /* 0x0000002a002a7308 */ /* 0x000e220000000800 */
[----:B-1----:R-:W-:-:S01]  /*3090*/  FADD.FTZ R4, R61, R4 ;  /* 0x000000043d047221 */ /* 0x002fc20000010000 */
[----:B------:R-:W-:-:S03]  /*30a0*/  F2FP.SATFINITE.E4M3.F32.PACK_AB_MERGE_C R60, R61, R60, RZ ;  /* 0x0000003c3d3c723e */ /* 0x000fc600048070ff */
[----:B------:R-:W-:Y:S01]  /*30b0*/  FADD.FTZ R7, R3, R4 ;  /* 0x0000000403077221 */ /* 0x000fe20000010000 */
[----:B------:R-:W-:Y:S02]  /*30c0*/  F2FP.SATFINITE.E4M3.F32.PACK_AB_MERGE_C R140, R45, R44, R60 ;  /* 0x0000002c2d8c723e */ /* 0x000fe4000480703c */
[----:B------:R-:W1:Y:S01]  /*30d0*/  MUFU.EX2 R68, R68 ;  /* 0x0000004400447308 */ /* 0x000e620000000800 */
[----:B--2---:R-:W-:-:S01]  /*30e0*/  FADD.FTZ R9, R43, R10 ;  /* 0x0000000a2b097221 */ /* 0x004fc20000010000 */
[----:B------:R-:W-:-:S06]  /*30f0*/  FADD.FTZ R7, R48, R7 ;  /* 0x0000000730077221 */ /* 0x000fcc0000010000 */
[----:B------:R-:W2:Y:S01]  /*3100*/  MUFU.EX2 R47, R47 ;  /* 0x0000002f002f7308 */ /* 0x000ea20000000800 */
[----:B0-----:R-:W-:-:S07]  /*3110*/  FADD.FTZ R8, R42, R9 ;  /* 0x000000092a087221 */ /* 0x001fce0000010000 */
[----:B------:R-:W0:Y:S01]  /*3120*/  MUFU.EX2 R69, R69 ;  /* 0x0000004500457308 */ /* 0x000e220000000800 */
[----:B-1----:R-:W-:-:S07]  /*3130*/  FADD.FTZ R4, R68, R7 ;  /* 0x0000000744047221 */ /* 0x002fce0000010000 */
[----:B------:R-:W-:Y:S01]  /*3140*/  MUFU.EX2 R54, R54 ;  /* 0x0000003600367308 */ /* 0x000fe20000000800 */
[C---:B--2---:R-:W-:Y:S01]  /*3150*/  F2FP.SATFINITE.E4M3.F32.PACK_AB_MERGE_C R42, R47.reuse, R42, RZ ;  /* 0x0000002a2f2a723e */ /* 0x044fe200048070ff */
[----:B------:R-:W-:-:S03]  /*3160*/  FADD.FTZ R47, R47, R8 ;  /* 0x000000082f2f7221 */ /* 0x000fc60000010000 */
[----:B------:R-:W-:-:S03]  /*3170*/  F2FP.SATFINITE.E4M3.F32.PACK_AB_MERGE_C R143, R43, R38, R42 ;  /* 0x000000262b8f723e */ /* 0x000fc6000480702a */
[----:B------:R-:W1:Y:S01]  /*3180*/  MUFU.EX2 R55, R55 ;  /* 0x0000003700377308 */ /* 0x000e620000000800 */
[----:B0-----:R-:W-:-:S01]  /*3190*/  FADD.FTZ R4, R69, R4 ;  /* 0x0000000445047221 */ /* 0x001fc20000010000 */
[----:B------:R-:W-:-:S04]  /*31a0*/  F2FP.SATFINITE.E4M3.F32.PACK_AB_MERGE_C R68, R69, R68, RZ ;  /* 0x000000444544723e */ /* 0x000fc800048070ff */
[----:B------:R-:W-:Y:S02]  /*31b0*/  F2FP.SATFINITE.E4M3.F32.PACK_AB_MERGE_C R142, R48, R3, R68 ;  /* 0x00000003308e723e */ /* 0x000fe40004807044 */
[----:B------:R-:W0:Y:S08]  /*31c0*/  MUFU.EX2 R50, R50 ;  /* 0x0000003200327308 */ /* 0x000e300000000800 */
[----:B------:R-:W2:Y:S01]  /*31d0*/  MUFU.EX2 R49, R49 ;  /* 0x0000003100317308 */ /* 0x000ea20000000800 */
[----:B-1----:R-:W-:-:S07]  /*31e0*/  F2FP.SATFINITE.E4M3.F32.PACK_AB_MERGE_C R9, R55, R54, RZ ;  /* 0x000000363709723e */ /* 0x002fce00048070ff */
[----:B------:R-:W1:Y:S01]  /*31f0*/  MUFU.EX2 R51, R51 ;  /* 0x0000003300337308 */ /* 0x000e620000000800 */
[----:B0-----:R-:W-:-:S07]  /*3200*/  FADD.FTZ R8, R50, R47 ;  /* 0x0000002f32087221 */ /* 0x001fce0000010000 */
[----:B------:R-:W0:Y:S01]  /*3210*/  MUFU.EX2 R6, R73 ;  /* 0x0000004900067308 */ /* 0x000e220000000800 */
[----:B--2---:R-:W-:-:S07]  /*3220*/  FADD.FTZ R7, R49, R4 ;  /* 0x0000000431077221 */ /* 0x004fce0000010000 */
[----:B------:R-:W2:Y:S01]  /*3230*/  MUFU.EX2 R76, R76 ;  /* 0x0000004c004c7308 */ /* 0x000ea20000000800 */
[C---:B-1----:R-:W-:Y:S01]  /*3240*/  F2FP.SATFINITE.E4M3.F32.PACK_AB_MERGE_C R137, R51.reuse, R50, R9 ;  /* 0x000000323389723e */ /* 0x042fe20004807009 */
[----:B------:R-:W-:-:S04]  /*3250*/  FADD.FTZ R51, R51, R8 ;  /* 0x0000000833337221 */ /* 0x000fc80000010000 */
[----:B------:R-:W-:Y:S02]  /*3260*/  FADD.FTZ R54, R54, R51 ;  /* 0x0000003336367221 */ /* 0x000fe40000010000 */
[----:B------:R-:W1:Y:S01]  /*3270*/  MUFU.EX2 R77, R77 ;  /* 0x0000004d004d7308 */ /* 0x000e620000000800 */
[----:B0-----:R-:W-:-:S01]  /*3280*/  FADD.FTZ R9, R6, R7 ;  /* 0x0000000706097221 */ /* 0x001fc20000010000 */
[----:B------:R-:W-:-:S06]  /*3290*/  FADD.FTZ R55, R55, R54 ;  /* 0x0000003637377221 */ /* 0x000fcc0000010000 */
[----:B------:R-:W-:Y:S01]  /*32a0*/  MUFU.EX2 R62, R62 ;  /* 0x0000003e003e7308 */ /* 0x000fe20000000800 */
[----:B--2---:R-:W-:-:S07]  /*32b0*/  FADD.FTZ R4, R76, R9 ;  /* 0x000000094c047221 */ /* 0x004fce0000010000 */
[----:B------:R-:W0:Y:S01]  /*32c0*/  MUFU.EX2 R63, R63 ;  /* 0x0000003f003f7308 */ /* 0x000e220000000800 */
[C---:B-1----:R-:W-:Y:S01]  /*32d0*/  F2FP.SATFINITE.E4M3.F32.PACK_AB_MERGE_C R76, R77.reuse, R76, RZ ;  /* 0x0000004c4d4c723e */ /* 0x042fe200048070ff */
[----:B------:R-:W-:-:S03]  /*32e0*/  FADD.FTZ R77, R77, R4 ;  /* 0x000000044d4d7221 */ /* 0x000fc60000010000 */
[----:B------:R-:W-:-:S03]  /*32f0*/  F2FP.SATFINITE.E4M3.F32.PACK_AB_MERGE_C R136, R6, R49, R76 ;  /* 0x000000310688723e */ /* 0x000fc6000480704c */
[----:B------:R-:W1:Y:S08]  /*3300*/  MUFU.EX2 R58, R58 ;  /* 0x0000003a003a7308 */ /* 0x000e700000000800 */
[----:B------:R-:W2:Y:S01]  /*3310*/  MUFU.EX2 R80, R80 ;  /* 0x0000005000507308 */ /* 0x000ea20000000800 */
[----:B0-----:R-:W-:-:S07]  /*3320*/  F2FP.SATFINITE.E4M3.F32.PACK_AB_MERGE_C R9, R63, R62, RZ ;  /* 0x0000003e3f09723e */ /* 0x001fce00048070ff */
[----:B------:R-:W0:Y:S01]  /*3330*/  MUFU.EX2 R59, R59 ;  /* 0x0000003b003b7308 */ /* 0x000e220000000800 */
[----:B-1----:R-:W-:-:S07]  /*3340*/  FADD.FTZ R8, R58, R55 ;  /* 0x000000373a087221 */ /* 0x002fce0000010000 */
[----:B------:R-:W1:Y:S01]  /*3350*/  MUFU.EX2 R81, R81 ;  /* 0x0000005100517308 */ /* 0x000e620000000800 */
[----:B--2---:R-:W-:-:S07]  /*3360*/  FADD.FTZ R4, R80, R77 ;  /* 0x0000004d50047221 */ /* 0x004fce0000010000 */
[----:B------:R-:W-:Y:S01]  /*3370*/  MUFU.EX2 R84, R84 ;  /* 0x0000005400547308 */ /* 0x000fe20000000800 */
[C---:B0-----:R-:W-:Y:S01]  /*3380*/  F2FP.SATFINITE.E4M3.F32.PACK_AB_MERGE_C R139, R59.reuse, R58, R9 ;  /* 0x0000003a3b8b723e */ /* 0x041fe20004807009 */
[----:B------:R-:W-:-:S06]  /*3390*/  FADD.FTZ R59, R59, R8 ;  /* 0x000000083b3b7221 */ /* 0x000fcc0000010000 */
[----:B------:R-:W0:Y:S01]  /*33a0*/  MUFU.EX2 R7, R66 ;  /* 0x0000004200077308 */ /* 0x000e220000000800 */
[----:B-1----:R-:W-:-:S01]  /*33b0*/  FADD.FTZ R9, R81, R4 ;  /* 0x0000000451097221 */ /* 0x002fc20000010000 */
[----:B------:R-:W-:-:S04]  /*33c0*/  FADD.FTZ R4, R62, R59 ;  /* 0x0000003b3e047221 */ /* 0x000fc80000010000 */
[----:B------:R-:W-:Y:S01]  /*33d0*/  FADD.FTZ R4, R63, R4 ;  /* 0x000000043f047221 */ /* 0x000fe20000010000 */
[----:B0-----:R-:W-:Y:S01]  /*33e0*/  F2FP.SATFINITE.E4M3.F32.PACK_AB_MERGE_C R3, R7, R84, RZ ;  /* 0x000000540703723e */ /* 0x001fe200048070ff */
[----:B------:R-:W-:-:S03]  /*33f0*/  FADD.FTZ R84, R84, R9 ;  /* 0x0000000954547221 */ /* 0x000fc60000010000 */
[----:B------:R-:W-:Y:S01]  /*3400*/  F2FP.SATFINITE.E4M3.F32.PACK_AB_MERGE_C R138, R81, R80, R3 ;  /* 0x00000050518a723e */ /* 0x000fe20004807003 */
[----:B------:R-:W-:-:S01]  /*3410*/  FADD.FTZ R3, R7, R84 ;  /* 0x0000005407037221 */ /* 0x000fc20000010000 */
[----:B------:R-:W-:Y:S06]  /*3420*/  @!P1 BRA `(.L_x_15) ;  /* 0x0000001c00589947 */ /* 0x000fec0003800000 */
[----:B------:R-:W-:Y:S01]  /*3430*/  IMAD.MOV.U32 R7, RZ, RZ, R0 ;  /* 0x000000ffff077224 */ /* 0x000fe200078e0000 */
[----:B------:R-:W-:Y:S01]  /*3440*/  CS2R R134, SRZ ;  /* 0x0000000000867805 */ /* 0x000fe2000001ff00 */
[----:B------:R-:W-:Y:S01]  /*3450*/  IMAD.MOV.U32 R6, RZ, RZ, R5 ;  /* 0x000000ffff067224 */ /* 0x000fe200078e0005 */
[----:B------:R-:W-:Y:S02]  /*3460*/  CS2R R132, SRZ ;  /* 0x0000000000847805 */ /* 0x000fe4000001ff00 */
[----:B------:R-:W-:Y:S02]  /*3470*/  CS2R R130, SRZ ;  /* 0x0000000000827805 */ /* 0x000fe4000001ff00 */
[----:B------:R-:W-:Y:S02]  /*3480*/  CS2R R128, SRZ ;  /* 0x0000000000807805 */ /* 0x000fe4000001ff00 */
[----:B------:R-:W-:Y:S02]  /*3490*/  CS2R R126, SRZ ;  /* 0x00000000007e7805 */ /* 0x000fe4000001ff00 */
[----:B------:R-:W-:-:S02]  /*34a0*/  CS2R R124, SRZ ;  /* 0x00000000007c7805 */ /* 0x000fc4000001ff00 */
[----:B------:R-:W-:Y:S02]  /*34b0*/  CS2R R122, SRZ ;  /* 0x00000000007a7805 */ /* 0x000fe4000001ff00 */
        /* <DEDUP_REMOVED lines=16> */
[----:B------:R-:W-:Y:S01]  /*35c0*/  CS2R R88, SRZ ;  /* 0x0000000000587805 */ /* 0x000fe2000001ff00 */
[----:B------:R-:W-:Y:S01]  /*35d0*/  UIADD3 UR47, UR47, -0x2, URZ ;  /* 0xfffffffe2f2f7890 */ /* 0x000fe2000fffe03f */
[----:B------:R-:W-:Y:S01]  /*35e0*/  UMOV UR17, UR37 ;  /* 0x0000002500117c82 */ /* 0x000fe20008000000 */
[----:B------:R-:W-:-:S10]  /*35f0*/  UMOV UR18, UR38 ;  /* 0x0000002600127c82 */ /* 0x000fd40008000000 */
.L_x_25:
[----:B------:R-:W-:-:S04]  /*3600*/  UISETP.NE.AND UP0, UPT, UR18, 0x1, UPT ;  /* 0x000000011200788c */ /* 0x000fc8000bf05270 */
[----:B------:R-:W-:-:S04]  /*3610*/  USEL UR37, URZ, 0x1, UP0 ;  /* 0x000000013f257887 */ /* 0x000fc80008000000 */
[----:B------:R-:W-:Y:S01]  /*3620*/  ULOP3.LUT UR37, UR17, UR37, URZ, 0x3c, !UPT ;  /* 0x0000002511257292 */ /* 0x000fe2000f8e3c3f */
[----:B------:R-:W-:Y:S11]  /*3630*/  @!P0 BRA `(.L_x_16) ;  /* 0x0000000000048947 */ /* 0x000ff60003800000 */
[----:B------:R-:W-:Y:S01]  /*3640*/  BPT.TRAP 0x1 ;  /* 0x000000040000795c */ /* 0x000fe20000300000 */
.L_x_16:
[----:B------:R-:W-:Y:S01]  /*3650*/  UIADD3 UR38, UR18, 0x1, URZ ;  /* 0x0000000112267890 */ /* 0x000fe2000fffe03f */
[----:B------:R-:W-:-:S03]  /*3660*/  IMAD.U32 R0, RZ, RZ, UR37 ;  /* 0x00000025ff007e24 */ /* 0x000fc6000f8e00ff */
[----:B------:R-:W-:Y:S02]  /*3670*/  UISETP.NE.AND UP0, UPT, UR38, 0x2, UPT ;  /* 0x000000022600788c */ /* 0x000fe4000bf05270 */
[----:B------:R-:W-:Y:S02]  /*3680*/  SHF.L.U32 R0, R0, 0x1f, RZ ;  /* 0x0000001f00007819 */ /* 0x000fe400000006ff */
[----:B------:R-:W-:-:S04]  /*3690*/  USEL UR38, UR38, URZ, UP0 ;  /* 0x0000003f26267287 */ /* 0x000fc80008000000 */
[----:B------:R-:W-:-:S09]  /*36a0*/  ULEA UR19, UR38, UR43, 0x3 ;  /* 0x0000002b26137291 */ /* 0x000fd2000f8e183f */
[----:B------:R0:W1:Y:S01]  /*36b0*/  SYNCS.PHASECHK.TRANS64.TRYWAIT P1, [UR19+0x19c30], R0 ;  /* 0x019c3000ff0075a7 */ /* 0x0000620008020153 */
[----:B------:R-:W-:Y:S05]  /*36c0*/  @!P0 BRA `(.L_x_17) ;  /* 0x0000000000048947 */ /* 0x000fea0003800000 */
[----:B------:R-:W-:Y:S01]  /*36d0*/  BPT.TRAP 0x1 ;  /* 0x000000040000795c */ /* 0x000fe20000300000 */
.L_x_17:
[----:B-1----:R-:W-:Y:S05]  /*36e0*/  @P1 BRA `(.L_x_18) ;  /* 0x0000000000081947 */ /* 0x002fea0003800000 */
[----:B------:R-:W1:Y:S02]  /*36f0*/  SYNCS.PHASECHK.TRANS64.TRYWAIT P1, [UR19+0x19c30], R0 ;  /* 0x019c3000ff0075a7 */ /* 0x000e640008020153 */
[----:B-1----:R-:W-:Y:S05]  /*3700*/  @!P1 BRA `(.L_x_19) ;  /* 0x0000006c00789947 */ /* 0x002fea0003800000 */
.L_x_18:
[----:B------:R-:W-:Y:S01]  /*3710*/  UIMAD UR14, UR38, 0x300, UR16 ;  /* 0x00000300260e78a4 */ /* 0x000fe2000f8e0210 */
[----:B------:R-:W-:Y:S01]  /*3720*/  WARPGROUP.ARRIVE ;  /* 0x00000000000079c5 */ /* 0x000fe20000000000 */
[----:B------:R-:W-:Y:S01]  /*3730*/  UMOV UR15, 0xc0000010 ;  /* 0xc0000010000f7882 */ /* 0x000fe20000000000 */
[----:B------:R-:W-:Y:S01]  /*3740*/  UMOV UR7, 0xc0000010 ;  /* 0xc000001000077882 */ /* 0x000fe20000000000 */
[----:B------:R-:W-:Y:S02]  /*3750*/  UIADD3 UR6, UR14, 0x100, URZ ;  /* 0x000001000e067890 */ /* 0x000fe4000fffe03f */
[----:B------:R-:W-:Y:S01]  /*3760*/  UIADD3 UR10, UR14, 0x200, URZ ;  /* 0x000002000e0a7890 */ /* 0x000fe2000fffe03f */
[----:B------:R-:W-:Y:S02]  /*3770*/  UMOV UR11, 0xc0000010 ;  /* 0xc0000010000b7882 */ /* 0x000fe40000000000 */
[----:B------:R-:W-:Y:S03]  /*3780*/  QGMMA.64x128x32.F32.E4M3.E4M3 R24, gdesc[UR12], RZ, !UPT, gsb0 ;  /* 0x01e000000c1879f3 */ /* 0x000fe6000c0008ff */
[----:B------:R-:W-:-:S02]  /*3790*/  WARPGROUP.DEPBAR.LE gsb0, 0x0 ;  /* 0x00008000000079c5 */ /* 0x000fc40000010000 */
[----:B------:R-:W-:-:S07]  /*37a0*/  WARPGROUP.ARRIVE ;  /* 0x00000000000079c5 */ /* 0x000fce0000000000 */
[----:B------:R-:W-:Y:S03]  /*37b0*/  QGMMA.64x128x32.F32.E4M3.E4M3 R24, gdesc[UR4], R24, gsb0 ;  /* 0x01e00000041879f3 */ /* 0x000fe60008000818 */
[----:B------:R-:W-:Y:S02]  /*37c0*/  WARPGROUP.DEPBAR.LE gsb0, 0x0 ;  /* 0x00008000000079c5 */ /* 0x000fe40000010000 */
[----:B------:R-:W-:-:S07]  /*37d0*/  WARPGROUP.ARRIVE ;  /* 0x00000000000079c5 */ /* 0x000fce0000000000 */
[----:B------:R-:W-:Y:S03]  /*37e0*/  QGMMA.64x128x32.F32.E4M3.E4M3 R24, gdesc[UR8], R24, gsb0 ;  /* 0x01e00000081879f3 */ /* 0x000fe60008000818 */
[----:B------:R-:W-:Y:S02]  /*37f0*/  WARPGROUP.DEPBAR.LE gsb0, 0x0 ;  /* 0x00008000000079c5 */ /* 0x000fe40000010000 */
[----:B------:R-:W-:Y:S05]  /*3800*/  @!P0 BRA `(.L_x_20) ;  /* 0x0000000000048947 */ /* 0x000fea0003800000 */
[----:B------:R-:W-:Y:S01]  /*3810*/  BPT.TRAP 0x1 ;  /* 0x000000040000795c */ /* 0x000fe20000300000 */
.L_x_20:
[----:B------:R-:W-:Y:S01]  /*3820*/  ULEA UR11, UR18, UR43, 0x3 ;  /* 0x0000002b120b7291 */ /* 0x000fe2000f8e183f */
[----:B01----:R-:W-:-:S05]  /*3830*/  IMAD.U32 R0, RZ, RZ, UR17 ;  /* 0x00000011ff007e24 */ /* 0x003fca000f8e00ff */
[----:B------:R-:W-:-:S04]  /*3840*/  SHF.L.U32 R0, R0, 0x1f, RZ ;  /* 0x0000001f00007819 */ /* 0x000fc800000006ff */
[----:B------:R0:W1:Y:S01]  /*3850*/  SYNCS.PHASECHK.TRANS64.TRYWAIT P1, [UR11+0x19c50], R0 ;  /* 0x019c5000ff0075a7 */ /* 0x000062000802014b */
[----:B------:R-:W-:Y:S05]  /*3860*/  @!P0 BRA `(.L_x_21) ;  /* 0x0000000000048947 */ /* 0x000fea0003800000 */
[----:B------:R-:W-:Y:S01]  /*3870*/  BPT.TRAP 0x1 ;  /* 0x000000040000795c */ /* 0x000fe20000300000 */
.L_x_21:
[----:B-1----:R-:W-:Y:S05]  /*3880*/  @P1 BRA `(.L_x_22) ;  /* 0x0000000000081947 */ /* 0x002fea0003800000 */
[----:B------:R-:W1:Y:S02]  /*3890*/  SYNCS.PHASECHK.TRANS64.TRYWAIT P1, [UR11+0x19c50], R0 ;  /* 0x019c5000ff0075a7 */ /* 0x000e64000802014b */
[----:B-1----:R-:W-:Y:S05]  /*38a0*/  @!P1 BRA `(.L_x_23) ;  /* 0x0000006c00289947 */ /* 0x002fea0003800000 */
.L_x_22:
[----:B------:R-:W-:Y:S01]  /*38b0*/  UIADD3 UR6, UR43, 0x3000, URZ ;  /* 0x000030002b067890 */ /* 0x000fe2000fffe03f */
[----:B------:R-:W-:Y:S01]  /*38c0*/  WARPGROUP.ARRIVE ;  /* 0x00000000000079c5 */ /* 0x000fe20000000000 */
[----:B------:R-:W-:Y:S01]  /*38d0*/  UMOV UR7, 0x40000040 ;  /* 0x4000004000077882 */ /* 0x000fe20000000000 */
[----:B01----:R-:W-:Y:S01]  /*38e0*/  FMNMX.FTZ R0, R24, R6, !PT ;  /* 0x0000000618007209 */ /* 0x003fe20007810000 */
[----:B------:R-:W-:Y:S01]  /*38f0*/  USHF.R.U32.HI UR6, URZ, 0x4, UR6 ;  /* 0x000000043f067899 */ /* 0x000fe20008011606 */
[----:B------:R-:W-:Y:S02]  /*3900*/  FMNMX.FTZ R8, R26, R7, !PT ;  /* 0x000000071a087209 */ /* 0x000fe40007810000 */
[----:B------:R-:W-:Y:S01]  /*3910*/  FMNMX.FTZ R5, R25, R0, !PT ;  /* 0x0000000019057209 */ /* 0x000fe20007810000 */
[----:B------:R-:W-:Y:S01]  /*3920*/  ULOP3.LUT UR6, UR6, 0x3fff, URZ, 0xc0, !UPT ;  /* 0x00003fff06067892 */ /* 0x000fe2000f8ec03f */
[----:B------:R-:W-:Y:S02]  /*3930*/  FMNMX.FTZ R9, R27, R8, !PT ;  /* 0x000000081b097209 */ /* 0x000fe40007810000 */
[----:B------:R-:W-:Y:S01]  /*3940*/  FMNMX.FTZ R0, R28, R5, !PT ;  /* 0x000000051c007209 */ /* 0x000fe20007810000 */
[----:B------:R-:W-:Y:S01]  /*3950*/  ULOP3.LUT UR6, UR6, 0x10000, URZ, 0xfc, !UPT ;  /* 0x0001000006067892 */ /* 0x000fe2000f8efc3f */
[----:B------:R-:W-:-:S02]  /*3960*/  FMNMX.FTZ R8, R30, R9, !PT ;  /* 0x000000091e087209 */ /* 0x000fc40007810000 */
[----:B------:R-:W-:Y:S01]  /*3970*/  FMNMX.FTZ R5, R29, R0, !PT ;  /* 0x000000001d057209 */ /* 0x000fe20007810000 */
[----:B------:R-:W-:Y:S01]  /*3980*/  UIMAD UR10, UR18, 0x300, UR6 ;  /* 0x00000300120a78a4 */ /* 0x000fe2000f8e0206 */
[----:B------:R-:W-:Y:S02]  /*3990*/  FMNMX.FTZ R9, R31, R8, !PT ;  /* 0x000000081f097209 */ /* 0x000fe40007810000 */
[----:B------:R-:W-:Y:S02]  /*39a0*/  FMNMX.FTZ R0, R32, R5, !PT ;  /* 0x0000000520007209 */ /* 0x000fe40007810000 */
[----:B------:R-:W-:Y:S02]  /*39b0*/  FMNMX.FTZ R8, R34, R9, !PT ;  /* 0x0000000922087209 */ /* 0x000fe40007810000 */
[----:B------:R-:W-:Y:S01]  /*39c0*/  UMOV UR6, UR10 ;  /* 0x0000000a00067c82 */ /* 0x000fe20008000000 */
[----:B------:R-:W-:Y:S01]  /*39d0*/  FMNMX.FTZ R5, R33, R0, !PT ;  /* 0x0000000021057209 */ /* 0x000fe20007810000 */
[----:B------:R-:W-:Y:S01]  /*39e0*/  QGMMA.64x96x32.F32.E4M3.E4M3 R88, R148, gdesc[UR4], R88, gsb0 ;  /* 0x0160000494587df3 */ /* 0x000fe20008000858 */
[----:B------:R-:W-:Y:S01]  /*39f0*/  FMNMX.FTZ R9, R35, R8, !PT ;  /* 0x0000000823097209 */ /* 0x000fe20007810000 */
[----:B------:R-:W-:Y:S01]  /*3a00*/  UIADD3 UR6, UR10, 0x2, URZ ;  /* 0x000000020a067890 */ /* 0x000fe2000fffe03f */
[----:B------:R-:W-:Y:S01]  /*3a10*/  FMNMX.FTZ R0, R36, R5, !PT ;  /* 0x0000000524007209 */ /* 0x000fe20007810000 */
[----:B------:R-:W-:Y:S01]  /*3a20*/  UMOV UR7, 0x40000040 ;  /* 0x4000004000077882 */ /* 0x000fe20000000000 */
[----:B------:R-:W-:-:S02]  /*3a30*/  FMNMX.FTZ R8, R38, R9, !PT ;  /* 0x0000000926087209 */ /* 0x000fc40007810000 */
[----:B------:R-:W-:Y:S02]  /*3a40*/  FMNMX.FTZ R5, R37, R0, !PT ;  /* 0x0000000025057209 */ /* 0x000fe40007810000 */
[----:B------:R-:W-:Y:S02]  /*3a50*/  FMNMX.FTZ R9, R39, R8, !PT ;  /* 0x0000000827097209 */ /* 0x000fe40007810000 */
[----:B------:R-:W-:Y:S02]  /*3a60*/  FMNMX.FTZ R0, R40, R5, !PT ;  /* 0x0000000528007209 */ /* 0x000fe40007810000 */
[----:B------:R-:W-:Y:S02]  /*3a70*/  FMNMX.FTZ R8, R42, R9, !PT ;  /* 0x000000092a087209 */ /* 0x000fe40007810000 */
[----:B------:R-:W-:Y:S02]  /*3a80*/  FMNMX.FTZ R5, R41, R0, !PT ;  /* 0x0000000029057209 */ /* 0x000fe40007810000 */
        /* <DEDUP_REMOVED lines=44> */
[----:B------:R-:W-:-:S03]  /*3d50*/  FMNMX.FTZ R8, R87, R8, !PT ;  /* 0x0000000857087209 */ /* 0x000fc60007810000 */
[----:B------:R-:W0:Y:S01]  /*3d60*/  SHFL.BFLY PT, R5, R0, 0x2, 0x1f ;  /* 0x0c401f0000057f89 */ /* 0x000e2200000e0000 */
[----:B------:R-:W-:Y:S02]  /*3d70*/  WARPGROUP.DEPBAR.LE gsb0, 0x0 ;  /* 0x00008000000079c5 */ /* 0x000fe40000010000 */
[----:B------:R-:W-:Y:S01]  /*3d80*/  WARPGROUP.ARRIVE ;  /* 0x00000000000079c5 */ /* 0x000fe20000000000 */
[----:B------:R-:W1:Y:S05]  /*3d90*/  SHFL.BFLY PT, R11, R8, 0x2, 0x1f ;  /* 0x0c401f00080b7f89 */ /* 0x000e6a00000e0000 */
[----:B------:R-:W2:Y:S01]  /*3da0*/  S2R R151, SR_TID.X ;  /* 0x0000000000977919 */ /* 0x000ea20000002100 */
[----:B------:R-:W-:Y:S01]  /*3db0*/  QGMMA.64x96x32.F32.E4M3.E4M3 R88, R144, gdesc[UR4], R88, gsb0 ;  /* 0x0160000490587df3 */ /* 0x000fe20008000858 */
[----:B------:R-:W-:Y:S01]  /*3dc0*/  UIADD3 UR6, UR10, 0x4, URZ ;  /* 0x000000040a067890 */ /* 0x000fe2000fffe03f */
[----:B------:R-:W-:Y:S01]  /*3dd0*/  UMOV UR7, 0x40000040 ;  /* 0x4000004000077882 */ /* 0x000fe20000000000 */
[----:B0-----:R-:W-:-:S05]  /*3de0*/  FMNMX.FTZ R9, R0, R5, !PT ;  /* 0x0000000500097209 */ /* 0x001fca0007810000 */
[----:B------:R-:W0:Y:S01]  /*3df0*/  SHFL.BFLY PT, R10, R9, 0x1, 0x1f ;  /* 0x0c201f00090a7f89 */ /* 0x000e2200000e0000 */
[----:B-1----:R-:W-:Y:S01]  /*3e00*/  FMNMX.FTZ R11, R8, R11, !PT ;  /* 0x0000000b080b7209 */ /* 0x002fe20007810000 */
[----:B------:R-:W-:-:S04]  /*3e10*/  IMAD.U32 R8, RZ, RZ, UR44 ;  /* 0x0000002cff087e24 */ /* 0x000fc8000f8e00ff */
[----:B------:R-:W1:Y:S01]  /*3e20*/  SHFL.BFLY PT, R12, R11, 0x1, 0x1f ;  /* 0x0c201f000b0c7f89 */ /* 0x000e6200000e0000 */
[----:B--2---:R-:W-:Y:S02]  /*3e30*/  LOP3.LUT P1, RZ, R151, 0x7f, RZ, 0xc0, !PT ;  /* 0x0000007f97ff7812 */ /* 0x004fe4000782c0ff */
[----:B0-----:R-:W-:-:S05]  /*3e40*/  FMNMX.FTZ R5, R9, R10, !PT ;  /* 0x0000000a09057209 */ /* 0x001fca0007810000 */
[----:B------:R-:W-:Y:S01]  /*3e50*/  FFMA.FTZ R8, R5, R8, -8 ;  /* 0xc100000005087423 */ /* 0x000fe20000010008 */
[----:B-1----:R-:W-:Y:S01]  /*3e60*/  FMNMX.FTZ R0, R11, R12, !PT ;  /* 0x0000000c0b007209 */ /* 0x002fe20007810000 */
[----:B------:R-:W-:Y:S02]  /*3e70*/  FADD.FTZ R6, -R5, R6 ;  /* 0x0000000605067221 */ /* 0x000fe40000010100 */
[----:B------:R-:W-:-:S01]  /*3e80*/  FFMA.FTZ R14, R33, UR44, -R8 ;  /* 0x0000002c210e7c23 */ /* 0x000fc20008010808 */
[--C-:B------:R-:W-:Y:S01]  /*3e90*/  FFMA.FTZ R33, R52, UR44, -R8.reuse ;  /* 0x0000002c34217c23 */ /* 0x100fe20008010808 */
[----:B------:R-:W-:-:S01]  /*3ea0*/  FFMA.FTZ R52, R69, UR44, -R8 ;  /* 0x0000002c45347c23 */ /* 0x000fc20008010808 */
[----:B------:R-:W-:Y:S02]  /*3eb0*/  IMAD.U32 R69, RZ, RZ, UR44 ;  /* 0x0000002cff457e24 */ /* 0x000fe4000f8e00ff */
[----:B------:R-:W-:-:S01]  /*3ec0*/  FFMA.FTZ R13, R32, UR44, -R8 ;  /* 0x0000002c200d7c23 */ /* 0x000fc20008010808 */
[--C-:B------:R-:W-:Y:S01]  /*3ed0*/  FFMA.FTZ R32, R49, UR44, -R8.reuse ;  /* 0x0000002c31207c23 */ /* 0x100fe20008010808 */
[----:B------:R-:W-:-:S01]  /*3ee0*/  FFMA.FTZ R49, R68, UR44, -R8 ;  /* 0x0000002c44317c23 */ /* 0x000fc20008010808 */
[C---:B------:R-:W-:Y:S01]  /*3ef0*/  FADD.FTZ R7, -R0.reuse, R7 ;  /* 0x0000000700077221 */ /* 0x040fe20000010100 */
[----:B------:R-:W-:-:S01]  /*3f00*/  FFMA.FTZ R68, R0, R69, -8 ;  /* 0xc100000000447423 */ /* 0x000fc20000010045 */
[----:B------:R-:W-:Y:S01]  /*3f10*/  FMUL.FTZ R6, R6, UR44 ;  /* 0x0000002c06067c20 */ /* 0x000fe20008410000 */
[----:B------:R-:W-:-:S01]  /*3f20*/  FFMA.FTZ R9, R24, UR44, -R8 ;  /* 0x0000002c18097c23 */ /* 0x000fc20008010808 */
[----:B------:R-:W-:Y:S01]  /*3f30*/  FMUL.FTZ R7, R7, UR44 ;  /* 0x0000002c07077c20 */ /* 0x000fe20008410000 */
[----:B------:R-:W-:-:S01]  /*3f40*/  FFMA.FTZ R26, R26, UR44, -R68 ;  /* 0x0000002c1a1a7c23 */ /* 0x000fc20008010844 */
[----:B------:R-:W-:Y:S01]  /*3f50*/  FFMA.FTZ R10, R25, UR44, -R8 ;  /* 0x0000002c190a7c23 */ /* 0x000fe20008010808 */
[----:B------:R-:W-:-:S01]  /*3f60*/  FFMA.FTZ R27, R27, UR44, -R68 ;  /* 0x0000002c1b1b7c23 */ /* 0x000fc20008010844 */
[----:B------:R-:W-:Y:S01]  /*3f70*/  MUFU.EX2 R6, R6 ;  /* 0x0000000600067308 */ /* 0x000fe20000000800 */
[----:B------:R-:W-:-:S01]  /*3f80*/  FFMA.FTZ R11, R28, UR44, -R8 ;  /* 0x0000002c1c0b7c23 */ /* 0x000fc20008010808 */
[----:B------:R-:W-:Y:S01]  /*3f90*/  FFMA.FTZ R30, R30, UR44, -R68 ;  /* 0x0000002c1e1e7c23 */ /* 0x000fe20008010844 */
[----:B------:R-:W-:-:S01]  /*3fa0*/  FFMA.FTZ R12, R29, UR44, -R8 ;  /* 0x0000002c1d0c7c23 */ /* 0x000fc20008010808 */
[--C-:B------:R-:W-:Y:S01]  /*3fb0*/  FFMA.FTZ R31, R31, UR44, -R68.reuse ;  /* 0x0000002c1f1f7c23 */ /* 0x100fe20008010844 */
[----:B------:R-:W-:-:S01]  /*3fc0*/  FFMA.FTZ R34, R34, UR44, -R68 ;  /* 0x0000002c22227c23 */ /* 0x000fc20008010844 */
[----:B------:R-:W-:Y:S01]  /*3fd0*/  FFMA.FTZ R35, R35, UR44, -R68 ;  /* 0x0000002c23237c23 */ /* 0x000fe20008010844 */
[----:B------:R-:W-:-:S01]  /*3fe0*/  FFMA.FTZ R15, R36, UR44, -R8 ;  /* 0x0000002c240f7c23 */ /* 0x000fc20008010808 */
[----:B------:R-:W0:Y:S01]  /*3ff0*/  MUFU.EX2 R9, R9 ;  /* 0x0000000900097308 */ /* 0x000e220000000800 */
[----:B------:R-:W-:-:S01]  /*4000*/  FFMA.FTZ R36, R53, UR44, -R8 ;  /* 0x0000002c35247c23 */ /* 0x000fc20008010808 */
[----:B------:R-:W-:Y:S01]  /*4010*/  FFMA.FTZ R38, R38, UR44, -R68 ;  /* 0x0000002c26267c23 */ /* 0x000fe20008010844 */
[----:B------:R-:W-:-:S01]  /*4020*/  FFMA.FTZ R53, R72, UR44, -R8 ;  /* 0x0000002c48357c23 */ /* 0x000fc20008010808 */
[----:B------:R-:W-:Y:S01]  /*4030*/  FFMA.FTZ R20, R37, UR44, -R8 ;  /* 0x0000002c25147c23 */ /* 0x000fe20008010808 */
[----:B------:R-:W-:-:S01]  /*4040*/  FFMA.FTZ R39, R39, UR44, -R68 ;  /* 0x0000002c27277c23 */ /* 0x000fc20008010844 */
[----:B------:R-:W-:Y:S01]  /*4050*/  FFMA.FTZ R21, R40, UR44, -R8 ;  /* 0x0000002c28157c23 */ /* 0x000fe20008010808 */
[----:B------:R-:W-:-:S01]  /*4060*/  FFMA.FTZ R42, R42, UR44, -R68 ;  /* 0x0000002c2a2a7c23 */ /* 0x000fc20008010844 */
[----:B------:R-:W-:Y:S01]  /*4070*/  MUFU.EX2 R7, R7 ;  /* 0x0000000700077308 */ /* 0x000fe20000000800 */
[----:B------:R-:W-:-:S01]  /*4080*/  FFMA.FTZ R24, R41, UR44, -R8 ;  /* 0x0000002c29187c23 */ /* 0x000fc20008010808 */
[----:B------:R-:W-:Y:S01]  /*4090*/  FFMA.FTZ R43, R43, UR44, -R68 ;  /* 0x0000002c2b2b7c23 */ /* 0x000fe20008010844 */
[----:B------:R-:W-:-:S01]  /*40a0*/  FFMA.FTZ R25, R44, UR44, -R8 ;  /* 0x0000002c2c197c23 */ /* 0x000fc20008010808 */
[----:B------:R-:W-:Y:S01]  /*40b0*/  FFMA.FTZ R46, R46, UR44, -R68 ;  /* 0x0000002c2e2e7c23 */ /* 0x000fe20008010844 */
[----:B------:R-:W-:-:S01]  /*40c0*/  FFMA.FTZ R28, R45, UR44, -R8 ;  /* 0x0000002c2d1c7c23 */ /* 0x000fc20008010808 */
[----:B------:R-:W-:Y:S01]  /*40d0*/  FFMA.FTZ R47, R47, UR44, -R68 ;  /* 0x0000002c2f2f7c23 */ /* 0x000fe20008010844 */
[----:B------:R-:W-:-:S01]  /*40e0*/  FFMA.FTZ R29, R48, UR44, -R8 ;  /* 0x0000002c301d7c23 */ /* 0x000fc20008010808 */
[----:B------:R-:W1:Y:S01]  /*40f0*/  MUFU.EX2 R26, R26 ;  /* 0x0000001a001a7308 */ /* 0x000e620000000800 */
[----:B0-----:R-:W-:-:S01]  /*4100*/  FFMA.FTZ R3, R6, R3, R9 ;  /* 0x0000000306037223 */ /* 0x001fc20000010009 */
[--C-:B------:R-:W-:Y:S01]  /*4110*/  FFMA.FTZ R50, R50, UR44, -R68.reuse ;  /* 0x0000002c32327c23 */ /* 0x100fe20008010844 */
[----:B------:R-:W-:-:S01]  /*4120*/  FFMA.FTZ R51, R51, UR44, -R68 ;  /* 0x0000002c33337c23 */ /* 0x000fc20008010844 */
[--C-:B------:R-:W-:Y:S01]  /*4130*/  FFMA.FTZ R37, R56, UR44, -R8.reuse ;  /* 0x0000002c38257c23 */ /* 0x100fe20008010808 */
[----:B------:R-:W-:-:S01]  /*4140*/  FFMA.FTZ R56, R73, UR44, -R8 ;  /* 0x0000002c49387c23 */ /* 0x000fc20008010808 */
[--C-:B------:R-:W-:Y:S01]  /*4150*/  FFMA.FTZ R54, R54, UR44, -R68.reuse ;  /* 0x0000002c36367c23 */ /* 0x100fe20008010844 */
        /* <DEDUP_REMOVED lines=9> */
[----:B------:R-:W2:Y:S01]  /*41f0*/  MUFU.EX2 R27, R27 ;  /* 0x0000001b001b7308 */ /* 0x000ea20000000800 */
[----:B-1----:R-:W-:-:S01]  /*4200*/  FFMA.FTZ R4, R7, R4, R26 ;  /* 0x0000000407047223 */ /* 0x002fc2000001001a */
[----:B------:R-:W-:Y:S01]  /*4210*/  FFMA.FTZ R45, R64, UR44, -R8 ;  /* 0x0000002c402d7c23 */ /* 0x000fe20008010808 */
[----:B------:R-:W-:-:S02]  /*4220*/  WARPGROUP.DEPBAR.LE gsb0, 0x0 ;  /* 0x00008000000079c5 */ /* 0x000fc40000010000 */
[----:B------:R-:W-:Y:S01]  /*4230*/  WARPGROUP.ARRIVE ;  /* 0x00000000000079c5 */ /* 0x000fe20000000000 */
[----:B------:R-:W-:-:S01]  /*4240*/  FFMA.FTZ R66, R66, UR44, -R68 ;  /* 0x0000002c42427c23 */ /* 0x000fc20008010844 */
[----:B------:R-:W-:Y:S01]  /*4250*/  FFMA.FTZ R48, R65, UR44, -R8 ;  /* 0x0000002c41307c23 */ /* 0x000fe20008010808 */
[----:B------:R-:W1:Y:S01]  /*4260*/  MUFU.EX2 R11, R11 ;  /* 0x0000000b000b7308 */ /* 0x000e620000000800 */
[----:B0-----:R-:W-:-:S01]  /*4270*/  FADD.FTZ R72, R10, R3 ;  /* 0x000000030a487221 */ /* 0x001fc20000010000 */
[----:B------:R-:W-:Y:S01]  /*4280*/  FFMA.FTZ R67, R67, UR44, -R68 ;  /* 0x0000002c43437c23 */ /* 0x000fe20008010844 */
[----:B------:R-:W-:Y:S01]  /*4290*/  QGMMA.64x96x32.F32.E4M3.E4M3 R88, R140, gdesc[UR4], R88, gsb0 ;  /* 0x016000048c587df3 */ /* 0x000fe20008000858 */
[----:B------:R-:W-:Y:S01]  /*42a0*/  UIADD3 UR6, UR10, 0x6, URZ ;  /* 0x000000060a067890 */ /* 0x000fe2000fffe03f */
[--C-:B------:R-:W-:Y:S01]  /*42b0*/  FFMA.FTZ R57, R76, UR44, -R8.reuse ;  /* 0x0000002c4c397c23 */ /* 0x100fe20008010808 */
[----:B------:R-:W-:Y:S01]  /*42c0*/  UMOV UR7, 0x40000040 ;  /* 0x4000004000077882 */ /* 0x000fe20000000000 */
[----:B------:R-:W-:Y:S01]  /*42d0*/  FFMA.FTZ R60, R77, UR44, -R8 ;  /* 0x0000002c4d3c7c23 */ /* 0x000fe20008010808 */
[----:B------:R-:W0:Y:S01]  /*42e0*/  MUFU.EX2 R30, R30 ;  /* 0x0000001e001e7308 */ /* 0x000e220000000800 */
[----:B--2---:R-:W-:-:S01]  /*42f0*/  FADD.FTZ R3, R27, R4 ;  /* 0x000000041b037221 */ /* 0x004fc20000010000 */
[--C-:B------:R-:W-:Y:S01]  /*4300*/  FFMA.FTZ R61, R80, UR44, -R8.reuse ;  /* 0x0000002c503d7c23 */ /* 0x100fe20008010808 */
[----:B------:R-:W-:-:S01]  /*4310*/  FFMA.FTZ R64, R81, UR44, -R8 ;  /* 0x0000002c51407c23 */ /* 0x000fc20008010808 */
[--C-:B------:R-:W-:Y:S01]  /*4320*/  FFMA.FTZ R65, R84, UR44, -R8.reuse ;  /* 0x0000002c54417c23 */ /* 0x100fe20008010808 */
[----:B------:R-:W-:-:S03]  /*4330*/  FFMA.FTZ R8, R85, UR44, -R8 ;  /* 0x0000002c55087c23 */ /* 0x000fc60008010808 */
[----:B------:R-:W2:Y:S01]  /*4340*/  MUFU.EX2 R12, R12 ;  /* 0x0000000c000c7308 */ /* 0x000ea20000000800 */
[----:B-1----:R-:W-:-:S07]  /*4350*/  FADD.FTZ R69, R11, R72 ;  /* 0x000000480b457221 */ /* 0x002fce0000010000 */
[----:B------:R-:W1:Y:S01]  /*4360*/  MUFU.EX2 R31, R31 ;  /* 0x0000001f001f7308 */ /* 0x000e620000000800 */
[----:B0-----:R-:W-:-:S07]  /*4370*/  FADD.FTZ R4, R30, R3 ;  /* 0x000000031e047221 */ /* 0x001fce0000010000 */
[----:B------:R-:W0:Y:S01]  /*4380*/  MUFU.EX2 R13, R13 ;  /* 0x0000000d000d7308 */ /* 0x000e220000000800 */
[----:B--2---:R-:W-:-:S07]  /*4390*/  FADD.FTZ R72, R12, R69 ;  /* 0x000000450c487221 */ /* 0x004fce0000010000 */
        /* <DEDUP_REMOVED lines=15> */
[----:B0-----:R-:W-:-:S01]  /*4490*/  FADD.FTZ R72, R20, R69 ;  /* 0x0000004514487221 */ /* 0x001fc20000010000 */
[--C-:B------:R-:W-:Y:S01]  /*44a0*/  FFMA.FTZ R69, R70, UR44, -R68.reuse ;  /* 0x0000002c46457c23 */ /* 0x100fe20008010844 */
[----:B------:R-:W-:-:S05]  /*44b0*/  FFMA.FTZ R70, R71, UR44, -R68 ;  /* 0x0000002c47467c23 */ /* 0x000fca0008010844 */
[----:B------:R-:W0:Y:S01]  /*44c0*/  MUFU.EX2 R42, R42 ;  /* 0x0000002a002a7308 */ /* 0x000e220000000800 */
[----:B--2---:R-:W-:-:S07]  /*44d0*/  FADD.FTZ R3, R39, R4 ;  /* 0x0000000427037221 */ /* 0x004fce0000010000 */
[----:B------:R-:W2:Y:S01]  /*44e0*/  MUFU.EX2 R24, R24 ;  /* 0x0000001800187308 */ /* 0x000ea20000000800 */
[----:B------:R-:W-:Y:S02]  /*44f0*/  WARPGROUP.DEPBAR.LE gsb0, 0x0 ;  /* 0x00008000000079c5 */ /* 0x000fe40000010000 */
[----:B------:R-:W-:Y:S01]  /*4500*/  WARPGROUP.ARRIVE ;  /* 0x00000000000079c5 */ /* 0x000fe20000000000 */
[----:B-1----:R-:W-:-:S04]  /*4510*/  FADD.FTZ R73, R21, R72 ;  /* 0x0000004815497221 */ /* 0x002fc80000010000 */
[----:B------:R-:W1:Y:S01]  /*4520*/  MUFU.EX2 R43, R43 ;  /* 0x0000002b002b7308 */ /* 0x000e620000000800 */
[----:B------:R-:W-:Y:S01]  /*4530*/  QGMMA.64x96x32.F32.E4M3.E4M3 R88, R136, gdesc[UR4], R88, gsb0 ;  /* 0x0160000488587df3 */ /* 0x000fe20008000858 */
[----:B0-----:R-:W-:-:S06]  /*4540*/  FADD.FTZ R4, R42, R3 ;  /* 0x000000032a047221 */ /* 0x001fcc0000010000 */
        /* <DEDUP_REMOVED lines=9> */
[----:B-1----:R-:W-:-:S01]  /*45e0*/  FADD.FTZ R72, R28, R71 ;  /* 0x000000471c487221 */ /* 0x002fc20000010000 */
[----:B------:R-:W-:-:S06]  /*45f0*/  FFMA.FTZ R71, R74, UR44, -R68 ;  /* 0x0000002c4a477c23 */ /* 0x000fcc0008010844 */
[----:B------:R-:W1:Y:S01]  /*4600*/  MUFU.EX2 R50, R50 ;  /* 0x0000003200327308 */ /* 0x000e620000000800 */
[----:B0-----:R-:W-:-:S07]  /*4610*/  FADD.FTZ R3, R47, R4 ;  /* 0x000000042f037221 */ /* 0x001fce0000010000 */
[----:B------:R-:W0:Y:S01]  /*4620*/  MUFU.EX2 R32, R32 ;  /* 0x0000002000207308 */ /* 0x000e220000000800 */
[----:B--2---:R-:W-:-:S01]  /*4630*/  FADD.FTZ R73, R29, R72 ;  /* 0x000000481d497221 */ /* 0x004fc20000010000 */
[----:B------:R-:W-:-:S06]  /*4640*/  FFMA.FTZ R72, R75, UR44, -R68 ;  /* 0x0000002c4b487c23 */ /* 0x000fcc0008010844 */
        /* <DEDUP_REMOVED lines=11> */
[----:B--2---:R-:W-:-:S01]  /*4700*/  FADD.FTZ R74, R36, R73 ;  /* 0x00000049244a7221 */ /* 0x004fc20000010000 */
[----:B------:R-:W-:Y:S01]  /*4710*/  FFMA.FTZ R73, R78, UR44, -R68 ;  /* 0x0000002c4e497c23 */ /* 0x000fe20008010844 */
[----:B------:R-:W-:-:S05]  /*4720*/  WARPGROUP.DEPBAR.LE gsb0, 0x0 ;  /* 0x00008000000079c5 */ /* 0x000fca0000010000 */
[----:B------:R-:W2:Y:S01]  /*4730*/  MUFU.EX2 R58, R58 ;  /* 0x0000003a003a7308 */ /* 0x000ea20000000800 */
[----:B-1----:R-:W-:-:S07]  /*4740*/  FADD.FTZ R3, R55, R4 ;  /* 0x0000000437037221 */ /* 0x002fce0000010000 */
[----:B------:R-:W1:Y:S01]  /*4750*/  MUFU.EX2 R40, R40 ;  /* 0x0000002800287308 */ /* 0x000e620000000800 */
[----:B0-----:R-:W-:-:S01]  /*4760*/  FADD.FTZ R75, R37, R74 ;  /* 0x0000004a254b7221 */ /* 0x001fc20000010000 */
[----:B------:R-:W-:-:S06]  /*4770*/  FFMA.FTZ R74, R79, UR44, -R68 ;  /* 0x0000002c4f4a7c23 */ /* 0x000fcc0008010844 */
        /* <DEDUP_REMOVED lines=30> */
[----:B------:R-:W-:-:S04]  /*4960*/  IMAD.U32 R3, RZ, RZ, UR19 ;  /* 0x00000013ff037e24 */ /* 0x000fc8000f8e00ff */
[----:B------:R-:W-:Y:S02]  /*4970*/  @!P1 VIADD R3, R3, 0x19c40 ;  /* 0x00019c4003039836 */ /* 0x000fe40000000000 */
[----:B------:R-:W1:Y:S01]  /*4980*/  MUFU.EX2 R71, R71 ;  /* 0x0000004700477308 */ /* 0x000e620000000800 */
[----:B0-----:R-:W-:-:S01]  /*4990*/  FADD.FTZ R78, R70, R77 ;  /* 0x0000004d464e7221 */ /* 0x001fc20000010000 */
[--C-:B------:R-:W-:Y:S01]  /*49a0*/  FFMA.FTZ R77, R86, UR44, -R68.reuse ;  /* 0x0000002c564d7c23 */ /* 0x100fe20008010844 */
[----:B------:R-:W-:-:S01]  /*49b0*/  FFMA.FTZ R68, R87, UR44, -R68 ;  /* 0x0000002c57447c23 */ /* 0x000fc20008010844 */
[----:B------:R-:W-:-:S04]  /*49c0*/  @!P1 PRMT R3, RZ, 0x654, R3 ;  /* 0x00000654ff039816 */ /* 0x000fc80000000003 */
[----:B------:R-:W0:Y:S01]  /*49d0*/  MUFU.EX2 R56, R56 ;  /* 0x0000003800387308 */ /* 0x000e220000000800 */
[----:B--2---:R-:W-:-:S01]  /*49e0*/  FADD.FTZ R79, R53, R4 ;  /* 0x00000004354f7221 */ /* 0x004fc20000010000 */
[----:B------:R2:W-:Y:S06]  /*49f0*/  @!P1 SYNCS.ARRIVE.TRANS64.RED.A1T0 RZ, [R3+URZ], RZ ;  /* 0x000000ff03ff99a7 */ /* 0x0005ec000810043f */
[----:B------:R-:W3:Y:S01]  /*4a00*/  MUFU.EX2 R72, R72 ;  /* 0x0000004800487308 */ /* 0x000ee20000000800 */
[----:B-1----:R-:W-:-:S07]  /*4a10*/  FADD.FTZ R81, R71, R78 ;  /* 0x0000004e47517221 */ /* 0x002fce0000010000 */
[----:B------:R-:W1:Y:S01]  /*4a20*/  MUFU.EX2 R57, R57 ;  /* 0x0000003900397308 */ /* 0x000e620000000800 */
[----:B0-----:R-:W-:-:S07]  /*4a30*/  FADD.FTZ R4, R56, R79 ;  /* 0x0000004f38047221 */ /* 0x001fce0000010000 */
[----:B------:R-:W0:Y:S01]  /*4a40*/  MUFU.EX2 R73, R73 ;  /* 0x0000004900497308 */ /* 0x000e220000000800 */
[----:B---3--:R-:W-:-:S07]  /*4a50*/  FADD.FTZ R78, R72, R81 ;  /* 0x00000051484e7221 */ /* 0x008fce0000010000 */
[----:B------:R-:W3:Y:S01]  /*4a60*/  MUFU.EX2 R60, R60 ;  /* 0x0000003c003c7308 */ /* 0x000ee20000000800 */
[----:B-1----:R-:W-:-:S07]  /*4a70*/  FADD.FTZ R79, R57, R4 ;  /* 0x00000004394f7221 */ /* 0x002fce0000010000 */
[----:B------:R-:W1:Y:S01]  /*4a80*/  MUFU.EX2 R74, R74 ;  /* 0x0000004a004a7308 */ /* 0x000e620000000800 */
[----:B0-----:R-:W-:-:S07]  /*4a90*/  FADD.FTZ R81, R73, R78 ;  /* 0x0000004e49517221 */ /* 0x001fce0000010000 */
[----:B------:R-:W2:Y:S01]  /*4aa0*/  MUFU.EX2 R61, R61 ;  /* 0x0000003d003d7308 */ /* 0x000ea20000000800 */
[----:B---3--:R-:W-:-:S07]  /*4ab0*/  FADD.FTZ R4, R60, R79 ;  /* 0x0000004f3c047221 */ /* 0x008fce0000010000 */
[----:B------:R-:W0:Y:S01]  /*4ac0*/  MUFU.EX2 R75, R75 ;  /* 0x0000004b004b7308 */ /* 0x000e220000000800 */
[----:B-1----:R-:W-:-:S07]  /*4ad0*/  FADD.FTZ R78, R74, R81 ;  /* 0x000000514a4e7221 */ /* 0x002fce0000010000 */
[----:B------:R-:W1:Y:S01]  /*4ae0*/  MUFU.EX2 R64, R64 ;  /* 0x0000004000407308 */ /* 0x000e620000000800 */
[----:B--2---:R-:W-:-:S07]  /*4af0*/  FADD.FTZ R3, R61, R4 ;  /* 0x000000043d037221 */ /* 0x004fce0000010000 */
[----:B------:R-:W2:Y:S01]  /*4b00*/  MUFU.EX2 R76, R76 ;  /* 0x0000004c004c7308 */ /* 0x000ea20000000800 */
[----:B0-----:R-:W-:-:S07]  /*4b10*/  FADD.FTZ R79, R75, R78 ;  /* 0x0000004e4b4f7221 */ /* 0x001fce0000010000 */
[----:B------:R-:W0:Y:S01]  /*4b20*/  MUFU.EX2 R65, R65 ;  /* 0x0000004100417308 */ /* 0x000e220000000800 */
[----:B-1----:R-:W-:-:S07]  /*4b30*/  FADD.FTZ R4, R64, R3 ;  /* 0x0000000340047221 */ /* 0x002fce0000010000 */
[----:B------:R-:W1:Y:S01]  /*4b40*/  MUFU.EX2 R77, R77 ;  /* 0x0000004d004d7308 */ /* 0x000e620000000800 */
[----:B--2---:R-:W-:-:S07]  /*4b50*/  FADD.FTZ R78, R76, R79 ;  /* 0x0000004f4c4e7221 */ /* 0x004fce0000010000 */
[----:B------:R-:W2:Y:S01]  /*4b60*/  MUFU.EX2 R8, R8 ;  /* 0x0000000800087308 */ /* 0x000ea20000000800 */
[----:B0-----:R-:W-:-:S07]  /*4b70*/  FADD.FTZ R3, R65, R4 ;  /* 0x0000000441037221 */ /* 0x001fce0000010000 */
[----:B------:R-:W0:Y:S01]  /*4b80*/  MUFU.EX2 R68, R68 ;  /* 0x0000004400447308 */ /* 0x000e220000000800 */
[----:B-1----:R-:W-:-:S01]  /*4b90*/  FADD.FTZ R79, R77, R78 ;  /* 0x0000004e4d4f7221 */ /* 0x002fc20000010000 */
[----:B--2---:R-:W-:-:S03]  /*4ba0*/  FADD.FTZ R3, R8, R3 ;  /* 0x0000000308037221 */ /* 0x004fc60000010000 */
[----:B0-----:R-:W-:Y:S01]  /*4bb0*/  FADD.FTZ R4, R68, R79 ;  /* 0x0000004f44047221 */ /* 0x001fe20000010000 */
[----:B------:R-:W-:Y:S06]  /*4bc0*/  @!P0 BRA `(.L_x_24) ;  /* 0x0000000000048947 */ /* 0x000fec0003800000 */
[----:B------:R-:W-:Y:S01]  /*4bd0*/  BPT.TRAP 0x1 ;  /* 0x000000040000795c */ /* 0x000fe20000300000 */
.L_x_24:
[----:B------:R-:W-:Y:S01]  /*4be0*/  UIADD3 UR6, UR11, 0x19c60, URZ ;  /* 0x00019c600b067890 */ /* 0x000fe2000fffe03f */
[----:B------:R-:W-:Y:S01]  /*4bf0*/  ISETP.LT.AND P1, PT, RZ, UR47, PT ;  /* 0x0000002fff007c0c */ /* 0x000fe2000bf21270 */
[----:B------:R-:W-:Y:S01]  /*4c00*/  UIADD3 UR7, UR47, -0x1, URZ ;  /* 0xffffffff2f077890 */ /* 0x000fe2000fffe03f */
[----:B------:R-:W-:Y:S01]  /*4c10*/  F2FP.SATFINITE.E4M3.F32.PACK_AB_MERGE_C R11, R12, R11, RZ ;  /* 0x0000000b0c0b723e */ /* 0x000fe200048070ff */
[----:B------:R-:W-:Y:S01]  /*4c20*/  UPRMT UR6, UR41, 0x654, UR6 ;  /* 0x0000065429067896 */ /* 0x000fe20008000006 */
[----:B------:R-:W-:Y:S01]  /*4c30*/  F2FP.SATFINITE.E4M3.F32.PACK_AB_MERGE_C R30, R31, R30, RZ ;  /* 0x0000001e1f1e723e */ /* 0x000fe200048070ff */
[----:B------:R-:W-:Y:S01]  /*4c40*/  UMOV UR17, UR37 ;  /* 0x0000002500117c82 */ /* 0x000fe20008000000 */
[----:B------:R-:W-:Y:S01]  /*4c50*/  F2FP.SATFINITE.E4M3.F32.PACK_AB_MERGE_C R15, R20, R15, RZ ;  /* 0x0000000f140f723e */ /* 0x000fe200048070ff */
[----:B------:R-:W-:Y:S01]  /*4c60*/  UMOV UR18, UR38 ;  /* 0x0000002600127c82 */ /* 0x000fe20008000000 */
[----:B------:R-:W-:Y:S01]  /*4c70*/  F2FP.SATFINITE.E4M3.F32.PACK_AB_MERGE_C R38, R39, R38, RZ ;  /* 0x000000262726723e */ /* 0x000fe200048070ff */
[----:B------:R-:W-:Y:S01]  /*4c80*/  UMOV UR47, UR7 ;  /* 0x00000007002f7c82 */ /* 0x000fe20008000000 */
[----:B------:R-:W-:Y:S01]  /*4c90*/  F2FP.SATFINITE.E4M3.F32.PACK_AB_MERGE_C R25, R28, R25, RZ ;  /* 0x000000191c19723e */ /* 0x000fe200048070ff */
[----:B------:R-:W-:Y:S01]  /*4ca0*/  FMUL.FTZ R88, R88, R6 ;  /* 0x0000000658587220 */ /* 0x000fe20000410000 */
[----:B------:R-:W-:Y:S01]  /*4cb0*/  F2FP.SATFINITE.E4M3.F32.PACK_AB_MERGE_C R46, R47, R46, RZ ;  /* 0x0000002e2f2e723e */ /* 0x000fe200048070ff */
[----:B------:R-:W-:Y:S01]  /*4cc0*/  SYNCS.ARRIVE.TRANS64.RED.A1T0 RZ, [UR6], RZ ;  /* 0x000000ffffff79a7 */ /* 0x000fe20008100406 */
[----:B------:R-:W-:Y:S01]  /*4cd0*/  F2FP.SATFINITE.E4M3.F32.PACK_AB_MERGE_C R33, R36, R33, RZ ;  /* 0x000000212421723e */ /* 0x000fe200048070ff */
[----:B------:R-:W-:Y:S01]  /*4ce0*/  FMUL.FTZ R89, R89, R6 ;  /* 0x0000000659597220 */ /* 0x000fe20000410000 */
[----:B------:R-:W-:Y:S01]  /*4cf0*/  F2FP.SATFINITE.E4M3.F32.PACK_AB_MERGE_C R54, R55, R54, RZ ;  /* 0x000000363736723e */ /* 0x000fe200048070ff */
[-C--:B------:R-:W-:Y:S01]  /*4d00*/  FMUL.FTZ R92, R92, R6.reuse ;  /* 0x000000065c5c7220 */ /* 0x080fe20000410000 */
[----:B------:R-:W-:Y:S01]  /*4d10*/  F2FP.SATFINITE.E4M3.F32.PACK_AB_MERGE_C R41, R44, R41, RZ ;  /* 0x000000292c29723e */ /* 0x000fe200048070ff */
[----:B------:R-:W-:Y:S01]  /*4d20*/  FMUL.FTZ R93, R93, R6 ;  /* 0x000000065d5d7220 */ /* 0x000fe20000410000 */
[----:B------:R-:W-:Y:S01]  /*4d30*/  F2FP.SATFINITE.E4M3.F32.PACK_AB_MERGE_C R62, R63, R62, RZ ;  /* 0x0000003e3f3e723e */ /* 0x000fe200048070ff */
[-C--:B------:R-:W-:Y:S01]  /*4d40*/  FMUL.FTZ R96, R96, R6.reuse ;  /* 0x0000000660607220 */ /* 0x080fe20000410000 */
        /* <DEDUP_REMOVED lines=24> */
[----:B------:R-:W-:Y:S01]  /*4ed0*/  FMUL.FTZ R133, R133, R6 ;  /* 0x0000000685857220 */ /* 0x000fe20000410000 */
        /* <DEDUP_REMOVED lines=24> */
[----:B------:R-:W-:Y:S01]  /*5060*/  F2FP.SATFINITE.E4M3.F32.PACK_AB_MERGE_C R148, R10, R9, R11 ;  /* 0x000000090a94723e */ /* 0x000fe2000480700b */
[----:B------:R-:W-:Y:S01]  /*5070*/  IMAD.MOV.U32 R7, RZ, RZ, R0 ;  /* 0x000000ffff077224 */ /* 0x000fe200078e0000 */
[----:B------:R-:W-:Y:S01]  /*5080*/  F2FP.SATFINITE.E4M3.F32.PACK_AB_MERGE_C R149, R27, R26, R30 ;  /* 0x0000001a1b95723e */ /* 0x000fe2000480701e */
[----:B------:R-:W-:Y:S01]  /*5090*/  IMAD.MOV.U32 R6, RZ, RZ, R5 ;  /* 0x000000ffff067224 */ /* 0x000fe200078e0005 */
[----:B------:R-:W-:-:S02]  /*50a0*/  F2FP.SATFINITE.E4M3.F32.PACK_AB_MERGE_C R150, R14, R13, R15 ;  /* 0x0000000d0e96723e */ /* 0x000fc4000480700f */
[----:B------:R-:W-:Y:S02]  /*50b0*/  F2FP.SATFINITE.E4M3.F32.PACK_AB_MERGE_C R151, R35, R34, R38 ;  /* 0x000000222397723e */ /* 0x000fe40004807026 */
[----:B------:R-:W-:Y:S02]  /*50c0*/  F2FP.SATFINITE.E4M3.F32.PACK_AB_MERGE_C R144, R24, R21, R25 ;  /* 0x000000151890723e */ /* 0x000fe40004807019 */
[----:B------:R-:W-:Y:S02]  /*50d0*/  F2FP.SATFINITE.E4M3.F32.PACK_AB_MERGE_C R145, R43, R42, R46 ;  /* 0x0000002a2b91723e */ /* 0x000fe4000480702e */
[----:B------:R-:W-:Y:S02]  /*50e0*/  F2FP.SATFINITE.E4M3.F32.PACK_AB_MERGE_C R146, R32, R29, R33 ;  /* 0x0000001d2092723e */ /* 0x000fe40004807021 */
[----:B------:R-:W-:Y:S02]  /*50f0*/  F2FP.SATFINITE.E4M3.F32.PACK_AB_MERGE_C R147, R51, R50, R54 ;  /* 0x000000323393723e */ /* 0x000fe40004807036 */
[----:B------:R-:W-:-:S02]  /*5100*/  F2FP.SATFINITE.E4M3.F32.PACK_AB_MERGE_C R140, R40, R37, R41 ;  /* 0x00000025288c723e */ /* 0x000fc40004807029 */
[----:B------:R-:W-:Y:S02]  /*5110*/  F2FP.SATFINITE.E4M3.F32.PACK_AB_MERGE_C R141, R59, R58, R62 ;  /* 0x0000003a3b8d723e */ /* 0x000fe4000480703e */
[----:B------:R-:W-:Y:S02]  /*5120*/  F2FP.SATFINITE.E4M3.F32.PACK_AB_MERGE_C R142, R48, R45, R49 ;  /* 0x0000002d308e723e */ /* 0x000fe40004807031 */
[----:B------:R-:W-:Y:S02]  /*5130*/  F2FP.SATFINITE.E4M3.F32.PACK_AB_MERGE_C R143, R67, R66, R69 ;  /* 0x00000042438f723e */ /* 0x000fe40004807045 */
[----:B------:R-:W-:Y:S02]  /*5140*/  F2FP.SATFINITE.E4M3.F32.PACK_AB_MERGE_C R136, R56, R53, R57 ;  /* 0x000000353888723e */ /* 0x000fe40004807039 */
[----:B------:R-:W-:Y:S02]  /*5150*/  F2FP.SATFINITE.E4M3.F32.PACK_AB_MERGE_C R137, R72, R71, R73 ;  /* 0x000000474889723e */ /* 0x000fe40004807049 */
[----:B------:R-:W-:-:S02]  /*5160*/  F2FP.SATFINITE.E4M3.F32.PACK_AB_MERGE_C R138, R64, R61, R8 ;  /* 0x0000003d408a723e */ /* 0x000fc40004807008 */
[----:B------:R-:W-:Y:S01]  /*5170*/  F2FP.SATFINITE.E4M3.F32.PACK_AB_MERGE_C R139, R76, R75, R68 ;  /* 0x0000004b4c8b723e */ /* 0x000fe20004807044 */
[----:B------:R-:W-:Y:S06]  /*5180*/  @P1 BRA `(.L_x_25) ;  /* 0xffffffe4001c1947 */ /* 0x000fec000383ffff */
.L_x_15:
[----:B------:R-:W-:Y:S06]  /*5190*/  BAR.ARV 0x8, 0x200 ;  /* 0x0208000000007b1d */ /* 0x000fec0000002000 */
[----:B------:R-:W-:Y:S05]  /*51a0*/  @!P0 BRA `(.L_x_26) ;  /* 0x0000000000048947 */ /* 0x000fea0003800000 */
[----:B------:R-:W-:Y:S01]  /*51b0*/  BPT.TRAP 0x1 ;  /* 0x000000040000795c */ /* 0x000fe20000300000 */
.L_x_26:
[----:B------:R-:W-:Y:S01]  /*51c0*/  ULEA UR4, UR38, UR43, 0x3 ;  /* 0x0000002b26047291 */ /* 0x000fe2000f8e183f */
[----:B------:R-:W-:-:S05]  /*51d0*/  IMAD.U32 R6, RZ, RZ, UR37 ;  /* 0x00000025ff067e24 */ /* 0x000fca000f8e00ff */
[----:B------:R-:W-:-:S04]  /*51e0*/  SHF.L.U32 R6, R6, 0x1f, RZ ;  /* 0x0000001f06067819 */ /* 0x000fc800000006ff */
[----:B------:R0:W1:Y:S01]  /*51f0*/  SYNCS.PHASECHK.TRANS64.TRYWAIT P1, [UR4+0x19c50], R6 ;  /* 0x019c5006ff0075a7 */ /* 0x0000620008020144 */
[----:B------:R-:W-:Y:S05]  /*5200*/  @!P0 BRA `(.L_x_27) ;  /* 0x0000000000048947 */ /* 0x000fea0003800000 */
[----:B------:R-:W-:Y:S01]  /*5210*/  BPT.TRAP 0x1 ;  /* 0x000000040000795c */ /* 0x000fe20000300000 */
.L_x_27:
[----:B-1----:R-:W-:Y:S05]  /*5220*/  @P1 BRA `(.L_x_28) ;  /* 0x0000000000081947 */ /* 0x002fea0003800000 */
[----:B------:R-:W1:Y:S02]  /*5230*/  SYNCS.PHASECHK.TRANS64.TRYWAIT P1, [UR4+0x19c50], R6 ;  /* 0x019c5006ff0075a7 */ /* 0x000e640008020144 */
[----:B-1----:R-:W-:Y:S05]  /*5240*/  @!P1 BRA `(.L_x_29) ;  /* 0x0000005000d89947 */ /* 0x002fea0003800000 */
.L_x_28:
[----:B------:R-:W-:Y:S01]  /*5250*/  ULDC.64 UR8, c[0x0][0x9a0] ;  /* 0x0002680000087ab9 */ /* 0x000fe20000000a00 */
[----:B------:R-:W-:Y:S01]  /*5260*/  UIADD3 UR5, UR43, 0x3000, URZ ;  /* 0x000030002b057890 */ /* 0x000fe2000fffe03f */
[----:B------:R-:W-:Y:S01]  /*5270*/  WARPGROUP.ARRIVE ;  /* 0x00000000000079c5 */ /* 0x000fe20000000000 */
[----:B------:R-:W-:Y:S01]  /*5280*/  UISETP.NE.U32.AND UP0, UPT, UR8, URZ, UPT ;  /* 0x0000003f0800728c */ /* 0x000fe2000bf05070 */
[----:B------:R-:W-:Y:S01]  /*5290*/  IMAD.MOV.U32 R9, RZ, RZ, 0x3f800000 ;  /* 0x3f800000ff097424 */ /* 0x000fe200078e00ff */
[----:B------:R-:W-:Y:S02]  /*52a0*/  USHF.R.U32.HI UR5, URZ, 0x4, UR5 ;  /* 0x000000043f057899 */ /* 0x000fe40008011605 */
[----:B------:R-:W-:Y:S02]  /*52b0*/  UISETP.NE.AND.EX UP0, UPT, UR9, URZ, UPT, UP0 ;  /* 0x0000003f0900728c */ /* 0x000fe4000bf05300 */
[----:B------:R-:W-:-:S04]  /*52c0*/  ULOP3.LUT UR5, UR5, 0x3fff, URZ, 0xc0, !UPT ;  /* 0x00003fff05057892 */ /* 0x000fc8000f8ec03f */
[----:B------:R-:W-:Y:S01]  /*52d0*/  ULOP3.LUT UR12, UR5, 0x10000, URZ, 0xfc, !UPT ;  /* 0x00010000050c7892 */ /* 0x000fe2000f8efc3f */
[----:B------:R-:W-:-:S04]  /*52e0*/  PLOP3.LUT P1, PT, PT, PT, UP0, 0x80, 0x0 ;  /* 0x000000000000781c */ /* 0x000fc80003f2f008 */
[----:B------:R-:W-:Y:S02]  /*52f0*/  @UP0 USHF.R.S32.HI UR5, URZ, 0x1f, UR40 ;  /* 0x0000001f3f050899 */ /* 0x000fe40008011428 */
[----:B------:R-:W-:Y:S01]  /*5300*/  @UP0 UIADD3 UR13, -UR40, URZ, URZ ;  /* 0x0000003f280d0290 */ /* 0x000fe2000fffe13f */
[----:B------:R-:W-:Y:S01]  /*5310*/  @UP0 ULDC.64 UR6, c[0x0][0x9c8] ;  /* 0x0002720000060ab9 */ /* 0x000fe20000000a00 */
[----:B------:R-:W-:Y:S01]  /*5320*/  @UP0 ULDC UR14, c[0x0][0xc44] ;  /* 0x00031100000e0ab9 */ /* 0x000fe20000000800 */
[----:B------:R-:W-:Y:S02]  /*5330*/  @UP0 UIMAD UR5, UR5, UR6, URZ ;  /* 0x00000006050502a4 */ /* 0x000fe4000f8e023f */
[----:B------:R-:W-:Y:S02]  /*5340*/  @UP0 UIMAD UR13, UR14, UR13, UR39 ;  /* 0x0000000d0e0d02a4 */ /* 0x000fe4000f8e0227 */
[----:B------:R-:W-:Y:S02]  /*5350*/  @UP0 UIMAD.WIDE.U32 UR10, UR40, UR6, URZ ;  /* 0x00000006280a02a5 */ /* 0x000fe4000f8e003f */
[----:B------:R-:W-:-:S02]  /*5360*/  @UP0 UIMAD UR6, UR40, UR7, UR5 ;  /* 0x00000007280602a4 */ /* 0x000fc4000f8e0205 */
[----:B------:R-:W-:Y:S02]  /*5370*/  @UP0 USHF.R.S32.HI UR7, URZ, 0x1f, UR13 ;  /* 0x0000001f3f070899 */ /* 0x000fe4000801140d */
[----:B------:R-:W-:Y:S01]  /*5380*/  UIMAD UR5, UR38, 0x300, UR12 ;  /* 0x00000300260578a4 */ /* 0x000fe2000f8e020c */
[----:B------:R-:W-:Y:S01]  /*5390*/  @UP0 ULDC.64 UR14, c[0x0][0x9d0] ;  /* 0x00027400000e0ab9 */ /* 0x000fe20000000a00 */
[----:B------:R-:W-:Y:S02]  /*53a0*/  @UP0 UIADD3 UR11, UR11, UR6, URZ ;  /* 0x000000060b0b0290 */ /* 0x000fe4000fffe03f */
[----:B------:R-:W-:-:S03]  /*53b0*/  @UP0 UIMAD UR12, UR7, UR14, URZ ;  /* 0x0000000e070c02a4 */ /* 0x000fc6000f8e023f */
[----:B------:R-:W-:Y:S01]  /*53c0*/  UMOV UR6, UR5 ;  /* 0x0000000500067c82 */ /* 0x000fe20008000000 */
[----:B------:R-:W-:Y:S01]  /*53d0*/  UMOV UR7, 0x40000040 ;  /* 0x4000004000077882 */ /* 0x000fe20000000000 */
[----:B------:R-:W-:Y:S01]  /*53e0*/  @UP0 UIMAD UR12, UR13, UR15, UR12 ;  /* 0x0000000f0d0c02a4 */ /* 0x000fe2000f8e020c */
[----:B------:R-:W-:Y:S01]  /*53f0*/  QGMMA.64x96x32.F32.E4M3.E4M3 R88, R148, gdesc[UR4], R88, gsb0 ;  /* 0x0160000494587df3 */ /* 0x000fe20008000858 */
[----:B------:R-:W-:-:S04]  /*5400*/  @UP0 UIMAD.WIDE.U32 UR10, UR13, UR14, UR10 ;  /* 0x0000000e0d0a02a5 */ /* 0x000fc8000f8e000a */
[----:B------:R-:W-:Y:S02]  /*5410*/  @UP0 UIADD3 UR6, UR11, UR12, URZ ;  /* 0x0000000c0b060290 */ /* 0x000fe4000fffe03f */
[----:B------:R-:W-:-:S04]  /*5420*/  @UP0 ULEA UR8, UP1, UR10, UR8, 0x2 ;  /* 0x000000080a080291 */ /* 0x000fc8000f82103f */
[----:B------:R-:W-:Y:S02]  /*5430*/  @UP0 ULEA.HI.X UR9, UR10, UR9, UR6, 0x2, UP1 ;  /* 0x000000090a090291 */ /* 0x000fe400088f1406 */
[----:B01----:R-:W-:-:S04]  /*5440*/  IMAD.U32 R6, RZ, RZ, UR8 ;  /* 0x00000008ff067e24 */ /* 0x003fc8000f8e00ff */
[----:B------:R-:W-:-:S05]  /*5450*/  IMAD.U32 R7, RZ, RZ, UR9 ;  /* 0x00000009ff077e24 */ /* 0x000fca000f8e00ff */
[----:B------:R0:W2:Y:S01]  /*5460*/  @P1 LDG.E R9, desc[UR52][R6.64] ;  /* 0x0000003406091981 */ /* 0x0000a2000c1e1900 */
[----:B------:R-:W-:Y:S01]  /*5470*/  UIADD3 UR6, UR5, 0x2, URZ ;  /* 0x0000000205067890 */ /* 0x000fe2000fffe03f */
[----:B------:R-:W-:Y:S01]  /*5480*/  UMOV UR7, 0x40000040 ;  /* 0x4000004000077882 */ /* 0x000fe20000000000 */
[----:B------:R-:W-:Y:S02]  /*5490*/  WARPGROUP.DEPBAR.LE gsb0, 0x0 ;  /* 0x00008000000079c5 */ /* 0x000fe40000010000 */
[----:B------:R-:W-:-:S06]  /*54a0*/  WARPGROUP.ARRIVE ;  /* 0x00000000000079c5 */ /* 0x000fcc0000000000 */
[----:B------:R-:W-:Y:S01]  /*54b0*/  QGMMA.64x96x32.F32.E4M3.E4M3 R88, R144, gdesc[UR4], R88, gsb0 ;  /* 0x0160000490587df3 */ /* 0x000fe20008000858 */
[----:B------:R-:W-:Y:S01]  /*54c0*/  UIADD3 UR6, UR5, 0x4, URZ ;  /* 0x0000000405067890 */ /* 0x000fe2000fffe03f */
[----:B------:R-:W-:Y:S01]  /*54d0*/  UMOV UR7, 0x40000040 ;  /* 0x4000004000077882 */ /* 0x000fe20000000000 */
[----:B------:R-:W1:Y:S04]  /*54e0*/  SHFL.BFLY PT, R8, R3, 0x2, 0x1f ;  /* 0x0c401f0003087f89 */ /* 0x000e6800000e0000 */
[----:B------:R-:W3:Y:S01]  /*54f0*/  SHFL.BFLY PT, R11, R4, 0x2, 0x1f ;  /* 0x0c401f00040b7f89 */ /* 0x000ee200000e0000 */
[----:B------:R-:W-:Y:S02]  /*5500*/  WARPGROUP.DEPBAR.LE gsb0, 0x0 ;  /* 0x00008000000079c5 */ /* 0x000fe40000010000 */
[----:B------:R-:W-:-:S06]  /*5510*/  WARPGROUP.ARRIVE ;  /* 0x00000000000079c5 */ /* 0x000fcc0000000000 */
[----:B------:R-:W-:Y:S01]  /*5520*/  QGMMA.64x96x32.F32.E4M3.E4M3 R88, R140, gdesc[UR4], R88, gsb0 ;  /* 0x016000048c587df3 */ /* 0x000fe20008000858 */
[----:B------:R-:W-:Y:S01]  /*5530*/  UIADD3 UR6, UR5, 0x6, URZ ;  /* 0x0000000605067890 */ /* 0x000fe2000fffe03f */
[----:B------:R-:W-:Y:S01]  /*5540*/  UMOV UR7, 0x40000040 ;  /* 0x4000004000077882 */ /* 0x000fe20000000000 */
[----:B-1----:R-:W-:-:S01]  /*5550*/  FADD.FTZ R8, R8, R3 ;  /* 0x0000000308087221 */ /* 0x002fc20000010000 */
[----:B---3--:R-:W-:-:S04]  /*5560*/  FADD.FTZ R11, R11, R4 ;  /* 0x000000040b0b7221 */ /* 0x008fc80000010000 */
[----:B0-----:R-:W0:Y:S04]  /*5570*/  SHFL.BFLY PT, R7, R8, 0x1, 0x1f ;  /* 0x0c201f0008077f89 */ /* 0x001e2800000e0000 */
[----:B------:R-:W1:Y:S01]  /*5580*/  SHFL.BFLY PT, R6, R11, 0x1, 0x1f ;  /* 0x0c201f000b067f89 */ /* 0x000e6200000e0000 */
[----:B------:R-:W-:Y:S02]  /*5590*/  IMAD.MOV.U32 R4, RZ, RZ, RZ ;  /* 0x000000ffff047224 */ /* 0x000fe400078e00ff */
[----:B0-----:R-:W-:Y:S01]  /*55a0*/  FADD.FTZ R12, R8, R7 ;  /* 0x00000007080c7221 */ /* 0x001fe20000010000 */
[----:B-1----:R-:W-:-:S04]  /*55b0*/  FADD.FTZ R13, R11, R6 ;  /* 0x000000060b0d7221 */ /* 0x002fc80000010000 */
[C---:B------:R-:W-:Y:S01]  /*55c0*/  FSETP.NE.FTZ.AND P1, PT, R12.reuse, RZ, PT ;  /* 0x000000ff0c00720b */ /* 0x040fe20003f35000 */
[----:B------:R-:W-:Y:S01]  /*55d0*/  FMUL.FTZ R7, R12, 0.00390625 ;  /* 0x3b8000000c077820 */ /* 0x000fe20000410000 */
[----:B------:R-:W-:-:S04]  /*55e0*/  FMUL.FTZ R14, R13, 0.00390625 ;  /* 0x3b8000000d0e7820 */ /* 0x000fc80000410000 */
[----:B------:R-:W-:Y:S02]  /*55f0*/  FSETP.NE.FTZ.AND P2, PT, R7, RZ, PT ;  /* 0x000000ff0700720b */ /* 0x000fe40003f55000 */
[----:B------:R-:W-:Y:S01]  /*5600*/  FSETP.NE.FTZ.AND P3, PT, R14, RZ, PT ;  /* 0x000000ff0e00720b */ /* 0x000fe20003f75000 */
[----:B------:R-:W-:Y:S02]  /*5610*/  WARPGROUP.DEPBAR.LE gsb0, 0x0 ;  /* 0x00008000000079c5 */ /* 0x000fe40000010000 */
[----:B------:R-:W-:-:S06]  /*5620*/  WARPGROUP.ARRIVE ;  /* 0x00000000000079c5 */ /* 0x000fcc0000000000 */
[----:B------:R-:W-:Y:S01]  /*5630*/  QGMMA.64x96x32.F32.E4M3.E4M3 R88, R136, gdesc[UR4], R88, gsb0 ;  /* 0x0160000488587df3 */ /* 0x000fe20008000858 */
[----:B------:R-:W-:Y:S01]  /*5640*/  @P1 MUFU.RCP R4, R12 ;  /* 0x0000000c00041308 */ /* 0x000fe20000001000 */
[----:B------:R-:W-:Y:S01]  /*5650*/  FSETP.NE.FTZ.AND P1, PT, R13, RZ, PT ;  /* 0x000000ff0d00720b */ /* 0x000fe20003f35000 */
[----:B------:R-:W-:-:S06]  /*5660*/  IMAD.MOV.U32 R10, RZ, RZ, RZ ;  /* 0x000000ffff0a7224 */ /* 0x000fcc00078e00ff */
[----:B------:R-:W0:Y:S08]  /*5670*/  @P2 MUFU.LG2 R7, R7 ;  /* 0x0000000700072308 */ /* 0x000e300000000c00 */
[----:B------:R-:W1:Y:S08]  /*5680*/  @P3 MUFU.LG2 R11, R14 ;  /* 0x0000000e000b3308 */ /* 0x000e700000000c00 */
[----:B------:R-:W3:Y:S01]  /*5690*/  @P1 MUFU.RCP R10, R13 ;  /* 0x0000000d000a1308 */ /* 0x000ee20000001000 */
[----:B------:R-:W-:-:S02]  /*56a0*/  IMAD.U32 R6, RZ, RZ, UR44 ;  /* 0x0000002cff067e24 */ /* 0x000fc4000f8e00ff */
[----:B------:R-:W-:Y:S02]  /*56b0*/  IMAD.U32 R15, RZ, RZ, UR44 ;  /* 0x0000002cff0f7e24 */ /* 0x000fe4000f8e00ff */
[----:B0-----:R-:W-:Y:S01]  /*56c0*/  @P2 FMUL.FTZ R7, R7, 0.69314718246459960938 ;  /* 0x3f31721807072820 */ /* 0x001fe20000410000 */
[----:B------:R-:W-:Y:S01]  /*56d0*/  @P2 FMUL.FTZ R6, R6, 0.69314718246459960938 ;  /* 0x3f31721806062820 */ /* 0x000fe20000410000 */
[----:B------:R-:W-:Y:S01]  /*56e0*/  @P3 FMUL.FTZ R12, R15, 0.69314718246459960938 ;  /* 0x3f3172180f0c3820 */ /* 0x000fe20000410000 */
[----:B-1----:R-:W-:Y:S01]  /*56f0*/  @P3 FMUL.FTZ R11, R11, 0.69314718246459960938 ;  /* 0x3f3172180b0b3820 */ /* 0x002fe20000410000 */
[----:B------:R-:W-:Y:S02]  /*5700*/  IMAD.MOV.U32 R8, RZ, RZ, -0x800000 ;  /* 0xff800000ff087424 */ /* 0x000fe400078e00ff */
[----:B------:R-:W-:Y:S01]  /*5710*/  @P2 FFMA.FTZ R8, R6, R5, R7 ;  /* 0x0000000506082223 */ /* 0x000fe20000010007 */
[----:B------:R-:W-:Y:S02]  /*5720*/  IMAD.MOV.U32 R3, RZ, RZ, -0x800000 ;  /* 0xff800000ff037424 */ /* 0x000fe400078e00ff */
[----:B------:R-:W-:Y:S01]  /*5730*/  @P3 FFMA.FTZ R3, R12, R0, R11 ;  /* 0x000000000c033223 */ /* 0x000fe2000001000b */
[-C--:B--2---:R-:W-:Y:S01]  /*5740*/  FMUL.FTZ R56, R4, R9.reuse ;  /* 0x0000000904387220 */ /* 0x084fe20000410000 */
[----:B---3--:R-:W-:Y:S01]  /*5750*/  FMUL.FTZ R58, R10, R9 ;  /* 0x000000090a3a7220 */ /* 0x008fe20000410000 */
[----:B------:R-:W-:-:S02]  /*5760*/  WARPGROUP.DEPBAR.LE gsb0, 0x0 ;  /* 0x00008000000079c5 */ /* 0x000fc40000010000 */
[----:B------:R-:W-:Y:S05]  /*5770*/  @!P0 BRA `(.L_x_30) ;  /* 0x0000000000048947 */ /* 0x000fea0003800000 */
[----:B------:R-:W-:Y:S01]  /*5780*/  BPT.TRAP 0x1 ;  /* 0x000000040000795c */ /* 0x000fe20000300000 */
.L_x_30:
[----:B------:R-:W0:Y:S01]  /*5790*/  S2R R59, SR_TID.X ;  /* 0x00000000003b7919 */ /* 0x000e220000002100 */
[----:B------:R-:W-:Y:S01]  /*57a0*/  ULDC.64 UR6, c[0x4][0x38] ;  /* 0x01000e0000067ab9 */ /* 0x000fe20000000a00 */
[----:B------:R-:W1:Y:S01]  /*57b0*/  S2UR UR5, SR_SWINHI ;  /* 0x00000000000579c3 */ /* 0x000e620000002f00 */
[-C--:B------:R-:W-:Y:S01]  /*57c0*/  FMUL.FTZ R6, R92, R56.reuse ;  /* 0x000000385c067220 */ /* 0x080fe20000410000 */
[-C--:B------:R-:W-:Y:S01]  /*57d0*/  FMUL.FTZ R7, R88, R56.reuse ;  /* 0x0000003858077220 */ /* 0x080fe20000410000 */
[-C--:B------:R-:W-:Y:S01]  /*57e0*/  FMUL.FTZ R9, R93, R56.reuse ;  /* 0x000000385d097220 */ /* 0x080fe20000410000 */
[-C--:B------:R-:W-:Y:S01]  /*57f0*/  FMUL.FTZ R10, R89, R56.reuse ;  /* 0x00000038590a7220 */ /* 0x080fe20000410000 */
[-C--:B------:R-:W-:Y:S01]  /*5800*/  FMUL.FTZ R47, R125, R56.reuse ;  /* 0x000000387d2f7220 */ /* 0x080fe20000410000 */
[----:B------:R-:W-:Y:S01]  /*5810*/  FMUL.FTZ R48, R121, R56 ;  /* 0x0000003879307220 */ /* 0x000fe20000410000 */
[-C--:B------:R-:W-:Y:S01]  /*5820*/  FMUL.FTZ R41, R119, R58.reuse ;  /* 0x0000003a77297220 */ /* 0x080fe20000410000 */
[----:B------:R-:W-:Y:S01]  /*5830*/  FMUL.FTZ R42, R115, R58 ;  /* 0x0000003a732a7220 */ /* 0x000fe20000410000 */
        /* <DEDUP_REMOVED lines=21> */
[----:B0-----:R-:W-:-:S02]  /*5990*/  IMAD.SHL.U32 R0, R59, 0x4, RZ ;  /* 0x000000043b007824 */ /* 0x001fc400078e00ff */
[-C--:B------:R-:W-:Y:S01]  /*59a0*/  FMUL.FTZ R54, R130, R58.reuse ;  /* 0x0000003a82367220 */ /* 0x080fe20000410000 */
[----:B------:R-:W-:Y:S01]  /*59b0*/  FMUL.FTZ R57, R135, R58 ;  /* 0x0000003a87397220 */ /* 0x000fe20000410000 */
[-C--:B------:R-:W-:Y:S01]  /*59c0*/  FMUL.FTZ R31, R109, R56.reuse ;  /* 0x000000386d1f7220 */ /* 0x080fe20000410000 */
[-C--:B------:R-:W-:Y:S01]  /*59d0*/  FMUL.FTZ R32, R105, R56.reuse ;  /* 0x0000003869207220 */ /* 0x080fe20000410000 */
[----:B------:R-:W-:Y:S01]  /*59e0*/  LOP3.LUT R0, R0, 0xc, RZ, 0xc0, !PT ;  /* 0x0000000c00007812 */ /* 0x000fe200078ec0ff */
[-C--:B------:R-:W-:Y:S01]  /*59f0*/  FMUL.FTZ R27, R108, R56.reuse ;  /* 0x000000386c1b7220 */ /* 0x080fe20000410000 */
[-C--:B------:R-:W-:Y:S01]  /*5a00*/  FMUL.FTZ R28, R104, R56.reuse ;  /* 0x00000038681c7220 */ /* 0x080fe20000410000 */
[-C--:B------:R-:W-:Y:S01]  /*5a10*/  FMUL.FTZ R13, R100, R56.reuse ;  /* 0x00000038640d7220 */ /* 0x080fe20000410000 */
[----:B------:R-:W-:Y:S01]  /*5a20*/  IADD3 R4, P0, R0, UR6, RZ ;  /* 0x0000000600047c10 */ /* 0x000fe2000ff1e0ff */
[-C--:B------:R-:W-:Y:S01]  /*5a30*/  FMUL.FTZ R14, R96, R56.reuse ;  /* 0x00000038600e7220 */ /* 0x080fe20000410000 */
[-C--:B------:R-:W-:Y:S01]  /*5a40*/  FMUL.FTZ R21, R101, R56.reuse ;  /* 0x0000003865157220 */ /* 0x080fe20000410000 */
[-C--:B------:R-:W-:Y:S01]  /*5a50*/  FMUL.FTZ R24, R97, R56.reuse ;  /* 0x0000003861187220 */ /* 0x080fe20000410000 */
[----:B------:R-:W-:Y:S01]  /*5a60*/  FMUL.FTZ R43, R124, R56 ;  /* 0x000000387c2b7220 */ /* 0x000fe20000410000 */
[----:B------:R-:W-:-:S02]  /*5a70*/  IMAD.X R5, RZ, RZ, UR7, P0 ;  /* 0x00000007ff057e24 */ /* 0x000fc400080e06ff */
[-C--:B------:R-:W-:Y:S01]  /*5a80*/  FMUL.FTZ R44, R120, R56.reuse ;  /* 0x00000038782c7220 */ /* 0x080fe20000410000 */
[-C--:B------:R-:W-:Y:S01]  /*5a90*/  FMUL.FTZ R51, R132, R56.reuse ;  /* 0x0000003884337220 */ /* 0x080fe20000410000 */
[-C--:B------:R-:W-:Y:S01]  /*5aa0*/  FMUL.FTZ R52, R128, R56.reuse ;  /* 0x0000003880347220 */ /* 0x080fe20000410000 */
[-C--:B------:R-:W-:Y:S01]  /*5ab0*/  FMUL.FTZ R55, R133, R56.reuse ;  /* 0x0000003885377220 */ /* 0x080fe20000410000 */
[----:B------:R0:W2:Y:S01]  /*5ac0*/  LDG.E.CONSTANT R0, desc[UR52][R4.64] ;  /* 0x0000003404007981 */ /* 0x0000a2000c1e9900 */
[----:B------:R-:W-:Y:S01]  /*5ad0*/  F2FP.BF16.F32.PACK_AB R6, R6, R7 ;  /* 0x000000070606723e */ /* 0x000fe200000010ff */
[----:B------:R-:W-:Y:S01]  /*5ae0*/  UMOV UR6, UR43 ;  /* 0x0000002b00067c82 */ /* 0x000fe20008000000 */
[----:B-1----:R-:W-:Y:S01]  /*5af0*/  UMOV UR7, UR5 ;  /* 0x0000000500077c82 */ /* 0x002fe20008000000 */
[----:B------:R-:W-:Y:S01]  /*5b00*/  LOP3.LUT P0, R7, R59, 0x3, RZ, 0xc0, !PT ;  /* 0x000000033b077812 */ /* 0x000fe2000780c0ff */
[----:B------:R-:W-:Y:S01]  /*5b10*/  FMUL.FTZ R56, R129, R56 ;  /* 0x0000003881387220 */ /* 0x000fe20000410000 */
[----:B------:R-:W-:Y:S01]  /*5b20*/  F2FP.BF16.F32.PACK_AB R9, R9, R10 ;  /* 0x0000000a0909723e */ /* 0x000fe200000010ff */
[----:B------:R-:W1:Y:S01]  /*5b30*/  LDC R81, c[0x0][0xc38] ;  /* 0x00030e00ff517b82 */ /* 0x000e620000000800 */
[----:B------:R-:W-:Y:S01]  /*5b40*/  ISETP.EQ.OR P0, PT, R7, 0x3, !P0 ;  /* 0x000000030700780c */ /* 0x000fe20004702670 */
[----:B------:R-:W-:Y:S01]  /*5b50*/  UIADD3 UR5, -UR40, URZ, URZ ;  /* 0x0000003f28057290 */ /* 0x000fe2000fffe13f */
[----:B------:R-:W-:Y:S01]  /*5b60*/  F2FP.BF16.F32.PACK_AB R42, R41, R42 ;  /* 0x0000002a292a723e */ /* 0x000fe200000010ff */
[----:B0-----:R-:W-:Y:S01]  /*5b70*/  FMUL.FTZ R4, R94, R58 ;  /* 0x0000003a5e047220 */ /* 0x001fe20000410000 */
[----:B------:R-:W-:Y:S01]  /*5b80*/  F2FP.BF16.F32.PACK_AB R48, R47, R48 ;  /* 0x000000302f30723e */ /* 0x000fe200000010ff */
[-C--:B------:R-:W-:Y:S01]  /*5b90*/  FMUL.FTZ R5, R90, R58.reuse ;  /* 0x0000003a5a057220 */ /* 0x080fe20000410000 */
[----:B------:R-:W-:Y:S01]  /*5ba0*/  SEL R47, R6, R9, P0 ;  /* 0x00000009062f7207 */ /* 0x000fe20000000000 */
[----:B------:R-:W-:Y:S01]  /*5bb0*/  FMUL.FTZ R58, R131, R58 ;  /* 0x0000003a833a7220 */ /* 0x000fe20000410000 */
[----:B------:R-:W-:Y:S01]  /*5bc0*/  SEL R41, R9, R6, P0 ;  /* 0x0000000609297207 */ /* 0x000fe20000000000 */
[----:B------:R-:W-:Y:S01]  /*5bd0*/  ULDC.64 UR8, c[0x0][0xb90] ;  /* 0x0002e40000087ab9 */ /* 0x000fe20000000a00 */
[----:B------:R-:W0:Y:S01]  /*5be0*/  LDC R9, c[0x0][0xbe8] ;  /* 0x0002fa00ff097b82 */ /* 0x000e220000000800 */
[----:B------:R-:W-:Y:S01]  /*5bf0*/  F2FP.BF16.F32.PACK_AB R35, R35, R36 ;  /* 0x000000242323723e */ /* 0x000fe200000010ff */
[----:B------:R-:W-:Y:S01]  /*5c00*/  USHF.R.S32.HI UR14, URZ, 0x1f, UR40 ;  /* 0x0000001f3f0e7899 */ /* 0x000fe20008011428 */
[----:B------:R-:W-:Y:S01]  /*5c10*/  F2FP.BF16.F32.PACK_AB R40, R39, R40 ;  /* 0x000000282728723e */ /* 0x000fe200000010ff */
[----:B------:R-:W-:Y:S01]  /*5c20*/  ULDC.64 UR10, c[0x0][0xb98] ;  /* 0x0002e600000a7ab9 */ /* 0x000fe20000000a00 */
[----:B------:R-:W-:Y:S01]  /*5c30*/  F2FP.BF16.F32.PACK_AB R4, R4, R5 ;  /* 0x000000050404723e */ /* 0x000fe200000010ff */
[----:B------:R-:W-:Y:S01]  /*5c40*/  UIADD3 UR4, UR4, 0x19c60, URZ ;  /* 0x00019c6004047890 */ /* 0x000fe2000fffe03f */
[----:B------:R-:W-:-:S02]  /*5c50*/  F2FP.BF16.F32.PACK_AB R5, R37, R38 ;  /* 0x000000262505723e */ /* 0x000fc400000010ff */
[----:B------:R-:W-:Y:S01]  /*5c60*/  F2FP.BF16.F32.PACK_AB R58, R57, R58 ;  /* 0x0000003a393a723e */ /* 0x000fe200000010ff */
[----:B------:R-:W-:Y:S01]  /*5c70*/  UPRMT UR4, UR41, 0x654, UR4 ;  /* 0x0000065429047896 */ /* 0x000fe20008000004 */
[----:B------:R-:W-:Y:S01]  /*5c80*/  F2FP.BF16.F32.PACK_AB R10, R33, R34 ;  /* 0x00000022210a723e */ /* 0x000fe200000010ff */
[----:B------:R-:W-:Y:S01]  /*5c90*/  IMAD.U32 R34, RZ, RZ, UR6 ;  /* 0x00000006ff227e24 */ /* 0x000fe2000f8e00ff */
[----:B------:R-:W-:Y:S01]  /*5ca0*/  SEL R57, R35, R40, P0 ;  /* 0x0000002823397207 */ /* 0x000fe20000000000 */
[----:B------:R-:W-:Y:S01]  /*5cb0*/  ULDC UR6, c[0x0][0xc44] ;  /* 0x0003110000067ab9 */ /* 0x000fe20000000800 */
[----:B------:R-:W-:Y:S01]  /*5cc0*/  SEL R38, R40, R35, P0 ;  /* 0x0000002328267207 */ /* 0x000fe20000000000 */
[----:B------:R-:W-:Y:S01]  /*5cd0*/  IMAD.U32 R35, RZ, RZ, UR7 ;  /* 0x00000007ff237e24 */ /* 0x000fe2000f8e00ff */
[----:B------:R-:W-:Y:S01]  /*5ce0*/  F2FP.BF16.F32.PACK_AB R29, R29, R30 ;  /* 0x0000001e1d1d723e */ /* 0x000fe200000010ff */
[----:B------:R-:W-:Y:S01]  /*5cf0*/  UIMAD UR13, UR6, UR5, UR39 ;  /* 0x00000005060d72a4 */ /* 0x000fe2000f8e0227 */
[----:B------:R-:W-:Y:S01]  /*5d00*/  F2FP.BF16.F32.PACK_AB R32, R31, R32 ;  /* 0x000000201f20723e */ /* 0x000fe200000010ff */
[----:B------:R-:W-:Y:S01]  /*5d10*/  IMAD.WIDE R30, R155, 0x2, R34 ;  /* 0x000000029b1e7825 */ /* 0x000fe200078e0222 */
[----:B------:R-:W-:Y:S01]  /*5d20*/  F2FP.BF16.F32.PACK_AB R27, R27, R28 ;  /* 0x0000001c1b1b723e */ /* 0x000fe200000010ff */
[----:B------:R-:W-:Y:S01]  /*5d30*/  USHF.R.S32.HI UR12, URZ, 0x1f, UR13 ;  /* 0x0000001f3f0c7899 */ /* 0x000fe2000801140d */
[----:B------:R-:W-:Y:S01]  /*5d40*/  F2FP.BF16.F32.PACK_AB R56, R55, R56 ;  /* 0x000000383738723e */ /* 0x000fe200000010ff */
[----:B------:R-:W-:Y:S01]  /*5d50*/  UIMAD.WIDE.U32 UR6, UR13, UR8, URZ ;  /* 0x000000080d0672a5 */ /* 0x000fe2000f8e003f */
[----:B------:R-:W-:Y:S01]  /*5d60*/  SEL R55, R27, R32, P0 ;  /* 0x000000201b377207 */ /* 0x000fe20000000000 */
[----:B------:R-:W-:Y:S01]  /*5d70*/  UIMAD UR5, UR12, UR8, URZ ;  /* 0x000000080c0572a4 */ /* 0x000fe2000f8e023f */
[----:B------:R-:W-:Y:S01]  /*5d80*/  SEL R37, R32, R27, P0 ;  /* 0x0000001b20257207 */ /* 0x000fe20000000000 */
[----:B------:R-:W-:Y:S01]  /*5d90*/  UIMAD UR8, UR14, UR10, URZ ;  /* 0x0000000a0e0872a4 */ /* 0x000fe2000f8e023f */
[----:B------:R-:W-:Y:S01]  /*5da0*/  IADD3 R27, P2, R30, 0x6000, RZ ;  /* 0x000060001e1b7810 */ /* 0x000fe20007f5e0ff */
[----:B------:R-:W-:Y:S01]  /*5db0*/  UIMAD UR5, UR13, UR9, UR5 ;  /* 0x000000090d0572a4 */ /* 0x000fe2000f8e0205 */
[----:B------:R-:W-:Y:S01]  /*5dc0*/  F2FP.BF16.F32.PACK_AB R26, R25, R26 ;  /* 0x0000001a191a723e */ /* 0x000fe200000010ff */
[----:B------:R-:W-:Y:S01]  /*5dd0*/  UIMAD UR8, UR40, UR11, UR8 ;  /* 0x0000000b280872a4 */ /* 0x000fe2000f8e0208 */
[----:B------:R-:W-:Y:S01]  /*5de0*/  SEL R71, R5, R42, P0 ;  /* 0x0000002a05477207 */ /* 0x000fe20000000000 */
[----:B------:R-:W-:Y:S01]  /*5df0*/  UIADD3 UR7, UR7, UR5, URZ ;  /* 0x0000000507077290 */ /* 0x000fe2000fffe03f */
[----:B------:R-:W-:Y:S01]  /*5e00*/  SEL R73, R42, R5, P0 ;  /* 0x000000052a497207 */ /* 0x000fe20000000000 */
[----:B------:R-:W-:Y:S01]  /*5e10*/  IMAD R5, R19, 0x20, R2 ;  /* 0x0000002013057824 */ /* 0x000fe200078e0202 */
[----:B------:R-:W-:Y:S01]  /*5e20*/  IADD3 R25, P3, R30, 0x3020, RZ ;  /* 0x000030201e197810 */ /* 0x000fe20007f7e0ff */
[----:B------:R-:W-:Y:S01]  /*5e30*/  UIMAD.WIDE.U32 UR6, UR40, UR10, UR6 ;  /* 0x0000000a280672a5 */ /* 0x000fe2000f8e0006 */
[----:B------:R-:W-:Y:S01]  /*5e40*/  F2FP.BF16.F32.PACK_AB R11, R11, R12 ;  /* 0x0000000c0b0b723e */ /* 0x000fe200000010ff */
[----:B------:R-:W-:Y:S01]  /*5e50*/  IMAD.WIDE R34, R5, 0x2, R34 ;  /* 0x0000000205227825 */ /* 0x000fe200078e0222 */
[----:B------:R-:W-:Y:S01]  /*5e60*/  SEL R67, R29, R10, P0 ;  /* 0x0000000a1d437207 */ /* 0x000fe20000000000 */
[----:B------:R-:W-:Y:S01]  /*5e70*/  SYNCS.ARRIVE.TRANS64.RED.A1T0 RZ, [UR4], RZ ;  /* 0x000000ffffff79a7 */ /* 0x000fe20008100404 */
[----:B------:R-:W-:Y:S01]  /*5e80*/  SEL R69, R10, R29, P0 ;  /* 0x0000001d0a457207 */ /* 0x000fe20000000000 */
[----:B------:R-:W-:Y:S01]  /*5e90*/  IMAD.X R29, RZ, RZ, R31, P2 ;  /* 0x000000ffff1d7224 */ /* 0x000fe200010e061f */
[----:B------:R-:W-:Y:S01]  /*5ea0*/  LOP3.LUT R12, R27, 0x180, RZ, 0xc0, !PT ;  /* 0x000001801b0c7812 */ /* 0x000fe200078ec0ff */
[----:B------:R-:W-:Y:S01]  /*5eb0*/  ULDC UR5, c[0x0][0xa88] ;  /* 0x0002a20000057ab9 */ /* 0x000fe20000000800 */
[----:B------:R-:W-:Y:S01]  /*5ec0*/  LOP3.LUT R10, R25, 0x180, RZ, 0xc0, !PT ;  /* 0x00000180190a7812 */ /* 0x000fe200078ec0ff */
[C---:B0-----:R-:W-:Y:S01]  /*5ed0*/  IMAD R66, R9.reuse, UR5, RZ ;  /* 0x0000000509427c24 */ /* 0x041fe2000f8e02ff */
[----:B------:R-:W-:-:S02]  /*5ee0*/  ISETP.NE.AND P2, PT, R9, 0x1, PT ;  /* 0x000000010900780c */ /* 0x000fc40003f45270 */
[----:B------:R-:W-:Y:S02]  /*5ef0*/  SHF.R.U64 R12, R12, 0x3, RZ ;  /* 0x000000030c0c7819 */ /* 0x000fe400000012ff */
[----:B------:R-:W-:Y:S02]  /*5f00*/  SHF.R.U64 R10, R10, 0x3, RZ ;  /* 0x000000030a0a7819 */ /* 0x000fe400000012ff */
[----:B------:R-:W-:Y:S02]  /*5f10*/  IADD3 R79, P6, R34, 0x7800, RZ ;  /* 0x00007800224f7810 */ /* 0x000fe40007fde0ff */
[----:B------:R-:W-:Y:S02]  /*5f20*/  LOP3.LUT R28, R12, R27, RZ, 0x3c, !PT ;  /* 0x0000001b0c1c7212 */ /* 0x000fe400078e3cff */
[----:B------:R-:W-:Y:S02]  /*5f30*/  LOP3.LUT R12, R10, R25, RZ, 0x3c, !PT ;  /* 0x000000190a0c7212 */ /* 0x000fe400078e3cff */
[----:B------:R-:W-:Y:S01]  /*5f40*/  LOP3.LUT R10, R79, 0x180, RZ, 0xc0, !PT ;  /* 0x000001804f0a7812 */ /* 0x000fe200078ec0ff */
[----:B------:R-:W0:Y:S01]  /*5f50*/  @P2 LDC R42, c[0x0][0xbec] ;  /* 0x0002fb00ff2a2b82 */ /* 0x000e220000000800 */
[----:B------:R-:W-:-:S02]  /*5f60*/  F2FP.BF16.F32.PACK_AB R15, R15, R20 ;  /* 0x000000140f0f723e */ /* 0x000fc400000010ff */
[----:B------:R-:W-:Y:S02]  /*5f70*/  SHF.R.U64 R10, R10, 0x3, RZ ;  /* 0x000000030a0a7819 */ /* 0x000fe400000012ff */
[----:B------:R-:W-:Y:S02]  /*5f80*/  F2FP.BF16.F32.PACK_AB R24, R21, R24 ;  /* 0x000000181518723e */ /* 0x000fe400000010ff */
[----:B------:R-:W-:Y:S02]  /*5f90*/  LOP3.LUT R10, R10, R79, RZ, 0x3c, !PT ;  /* 0x0000004f0a0a7212 */ /* 0x000fe400078e3cff */
[----:B------:R-:W3:Y:S01]  /*5fa0*/  @P2 LDC R79, c[0x0][0xbf0] ;  /* 0x0002fc00ff4f2b82 */ /* 0x000ee20000000800 */
[----:B------:R-:W-:Y:S02]  /*5fb0*/  F2FP.BF16.F32.PACK_AB R43, R43, R44 ;  /* 0x0000002c2b2b723e */ /* 0x000fe400000010ff */
[----:B------:R-:W-:Y:S02]  /*5fc0*/  IADD3 R21, P4, R30, 0x3000, RZ ;  /* 0x000030001e157810 */ /* 0x000fe40007f9e0ff */
[----:B------:R-:W-:-:S02]  /*5fd0*/  F2FP.BF16.F32.PACK_AB R13, R13, R14 ;  /* 0x0000000e0d0d723e */ /* 0x000fc400000010ff */
[----:B------:R-:W-:Y:S01]  /*5fe0*/  SEL R63, R15, R26, P0 ;  /* 0x0000001a0f3f7207 */ /* 0x000fe20000000000 */
[----:B------:R-:W-:Y:S01]  /*5ff0*/  IMAD.X R7, RZ, RZ, R31, P4 ;  /* 0x000000ffff077224 */ /* 0x000fe200020e061f */
[----:B------:R-:W-:Y:S02]  /*6000*/  SEL R65, R26, R15, P0 ;  /* 0x0000000f1a417207 */ /* 0x000fe40000000000 */
[----:B------:R-:W-:Y:S02]  /*6010*/  IADD3 R15, P1, R30, 0x6020, RZ ;  /* 0x000060201e0f7810 */ /* 0x000fe40007f3e0ff */
[----:B------:R-:W-:Y:S02]  /*6020*/  SEL R59, R43, R48, P0 ;  /* 0x000000302b3b7207 */ /* 0x000fe40000000000 */
[----:B------:R-:W-:Y:S01]  /*6030*/  SEL R39, R48, R43, P0 ;  /* 0x0000002b30277207 */ /* 0x000fe20000000000 */
[----:B------:R-:W-:Y:S01]  /*6040*/  IMAD R48, RZ, RZ, -UR39 ;  /* 0x80000027ff307e24 */ /* 0x000fe2000f8e02ff */
[----:B------:R-:W-:-:S02]  /*6050*/  LOP3.LUT R6, R21, 0x180, RZ, 0xc0, !PT ;  /* 0x0000018015067812 */ /* 0x000fc400078ec0ff */
[----:B------:R-:W-:Y:S01]  /*6060*/  F2FP.BF16.F32.PACK_AB R50, R49, R50 ;  /* 0x000000323132723e */ /* 0x000fe200000010ff */
[----:B-1----:R-:W-:Y:S01]  /*6070*/  IMAD R48, R81, R48, UR45 ;  /* 0x0000002d51307e24 */ /* 0x002fe2000f8e0230 */
[----:B------:R-:W-:Y:S02]  /*6080*/  SEL R49, R13, R24, P0 ;  /* 0x000000180d317207 */ /* 0x000fe40000000000 */
[----:B------:R-:W-:Y:S01]  /*6090*/  SEL R36, R24, R13, P0 ;  /* 0x0000000d18247207 */ /* 0x000fe20000000000 */
[----:B------:R-:W-:Y:S01]  /*60a0*/  IMAD.X R13, RZ, RZ, R31, P3 ;  /* 0x000000ffff0d7224 */ /* 0x000fe200018e061f */
[----:B------:R-:W-:Y:S02]  /*60b0*/  LOP3.LUT R14, R15, 0x180, RZ, 0xc0, !PT ;  /* 0x000001800f0e7812 */ /* 0x000fe400078ec0ff */
[----:B------:R-:W-:Y:S02]  /*60c0*/  F2FP.BF16.F32.PACK_AB R51, R51, R52 ;  /* 0x000000343333723e */ /* 0x000fe400000010ff */
[----:B------:R-:W-:-:S02]  /*60d0*/  SHF.R.U64 R6, R6, 0x3, RZ ;  /* 0x0000000306067819 */ /* 0x000fc400000012ff */
[----:B------:R-:W-:Y:S02]  /*60e0*/  SHF.R.U64 R14, R14, 0x3, RZ ;  /* 0x000000030e0e7819 */ /* 0x000fe400000012ff */
[----:B------:R-:W-:Y:S02]  /*60f0*/  SEL R43, R51, R56, P0 ;  /* 0x00000038332b7207 */ /* 0x000fe40000000000 */
[----:B------:R-:W-:Y:S02]  /*6100*/  SEL R40, R56, R51, P0 ;  /* 0x0000003338287207 */ /* 0x000fe40000000000 */
[----:B------:R-:W-:Y:S02]  /*6110*/  LOP3.LUT R6, R6, R21, RZ, 0x3c, !PT ;  /* 0x0000001506067212 */ /* 0x000fe400078e3cff */
[----:B------:R-:W-:Y:S01]  /*6120*/  MOV R72, R12 ;  /* 0x0000000c00487202 */ /* 0x000fe20000000f00 */
[----:B------:R-:W-:Y:S01]  /*6130*/  IMAD R13, R48, 0xc0, R154 ;  /* 0x000000c0300d7824 */ /* 0x000fe200078e029a */
[----:B------:R-:W-:-:S02]  /*6140*/  SEL R51, R4, R11, P0 ;  /* 0x0000000b04337207 */ /* 0x000fc40000000000 */
[----:B------:R-:W-:Y:S02]  /*6150*/  SEL R61, R11, R4, P0 ;  /* 0x000000040b3d7207 */ /* 0x000fe40000000000 */
[C---:B------:R-:W-:Y:S02]  /*6160*/  LOP3.LUT R5, R30.reuse, 0x180, RZ, 0xc0, !PT ;  /* 0x000001801e057812 */ /* 0x040fe400078ec0ff */
[----:B------:R-:W-:Y:S02]  /*6170*/  IADD3 R11, P5, R30, 0x20, RZ ;  /* 0x000000201e0b7810 */ /* 0x000fe40007fbe0ff */
[----:B------:R-:W-:Y:S01]  /*6180*/  LOP3.LUT R14, R14, R15, RZ, 0x3c, !PT ;  /* 0x0000000f0e0e7212 */ /* 0x000fe200078e3cff */
[----:B------:R-:W-:Y:S01]  /*6190*/  IMAD.X R15, RZ, RZ, R31, P1 ;  /* 0x000000ffff0f7224 */ /* 0x000fe200008e061f */
[----:B------:R-:W-:Y:S01]  /*61a0*/  MOV R60, R6 ;  /* 0x00000006003c7202 */ /* 0x000fe20000000f00 */
[----:B0-----:R-:W-:Y:S01]  /*61b0*/  @P2 IMAD.HI.U32 R6, R13, R42, RZ ;  /* 0x0000002a0d062227 */ /* 0x001fe200078e00ff */
[----:B------:R-:W-:-:S02]  /*61c0*/  IADD3 R33, P1, R34, 0x1800, RZ ;  /* 0x0000180022217810 */ /* 0x000fc40007f3e0ff */
[----:B------:R-:W-:Y:S01]  /*61d0*/  SHF.R.U64 R5, R5, 0x3, RZ ;  /* 0x0000000305057819 */ /* 0x000fe200000012ff */
[----:B------:R-:W-:Y:S01]  /*61e0*/  IMAD.MOV.U32 R7, RZ, RZ, R13 ;  /* 0x000000ffff077224 */ /* 0x000fe200078e000d */
[----:B------:R-:W-:Y:S02]  /*61f0*/  LOP3.LUT R4, R11, 0x180, RZ, 0xc0, !PT ;  /* 0x000001800b047812 */ /* 0x000fe400078ec0ff */
[----:B------:R-:W-:Y:S02]  /*6200*/  LOP3.LUT R32, R33, 0x180, RZ, 0xc0, !PT ;  /* 0x0000018021207812 */ /* 0x000fe400078ec0ff */
[----:B------:R-:W-:Y:S01]  /*6210*/  LOP3.LUT R30, R5, R30, RZ, 0x3c, !PT ;  /* 0x0000001e051e7212 */ /* 0x000fe200078e3cff */
[----:B------:R-:W-:Y:S01]  /*6220*/  IMAD.X R5, RZ, RZ, R31, P5 ;  /* 0x000000ffff057224 */ /* 0x000fe200028e061f */
[----:B------:R-:W-:Y:S02]  /*6230*/  SHF.R.U64 R4, R4, 0x3, RZ ;  /* 0x0000000304047819 */ /* 0x000fe400000012ff */
[----:B------:R-:W-:Y:S01]  /*6240*/  MOV R68, R14 ;  /* 0x0000000e00447202 */ /* 0x000fe20000000f00 */
[----:B------:R-:W-:Y:S01]  /*6250*/  IMAD.U32 R15, RZ, RZ, UR8 ;  /* 0x00000008ff0f7e24 */ /* 0x000fe2000f8e00ff */
[----:B---3--:R-:W-:Y:S01]  /*6260*/  @P2 SHF.R.U32.HI R7, RZ, R79, R6 ;  /* 0x0000004fff072219 */ /* 0x008fe20000011606 */
[----:B------:R-:W-:Y:S01]  /*6270*/  ULDC.64 UR8, c[0x0][0xae8] ;  /* 0x0002ba0000087ab9 */ /* 0x000fe20000000a00 */
[----:B------:R-:W-:-:S02]  /*6280*/  F2FP.BF16.F32.PACK_AB R45, R45, R46 ;  /* 0x0000002e2d2d723e */ /* 0x000fc400000010ff */
[----:B------:R-:W-:Y:S02]  /*6290*/  F2FP.BF16.F32.PACK_AB R53, R53, R54 ;  /* 0x000000363535723e */ /* 0x000fe400000010ff */
[----:B------:R-:W-:Y:S02]  /*62a0*/  SHF.R.U64 R32, R32, 0x3, RZ ;  /* 0x0000000320207819 */ /* 0x000fe400000012ff */
[----:B------:R-:W-:Y:S02]  /*62b0*/  LOP3.LUT R4, R4, R11, RZ, 0x3c, !PT ;  /* 0x0000000b04047212 */ /* 0x000fe400078e3cff */
[----:B------:R-:W-:Y:S01]  /*62c0*/  MOV R31, R30 ;  /* 0x0000001e001f7202 */ /* 0x000fe20000000f00 */
[----:B------:R-:W-:Y:S01]  /*62d0*/  IMAD.MOV R30, RZ, RZ, -R7 ;  /* 0x000000ffff1e7224 */ /* 0x000fe200078e0a07 */
[----:B------:R-:W-:Y:S02]  /*62e0*/  SEL R75, R45, R50, P0 ;  /* 0x000000322d4b7207 */ /* 0x000fe40000000000 */
[----:B------:R-:W-:-:S02]  /*62f0*/  SEL R77, R53, R58, P0 ;  /* 0x0000003a354d7207 */ /* 0x000fc40000000000 */
[----:B------:R-:W-:Y:S02]  /*6300*/  MOV R70, R28 ;  /* 0x0000001c00467202 */ /* 0x000fe40000000f00 */
[----:B------:R-:W-:Y:S01]  /*6310*/  LOP3.LUT R32, R32, R33, RZ, 0x3c, !PT ;  /* 0x0000002120207212 */ /* 0x000fe200078e3cff */
[----:B------:R-:W-:Y:S01]  /*6320*/  IMAD.X R33, RZ, RZ, R35, P1 ;  /* 0x000000ffff217224 */ /* 0x000fe200008e0623 */
[----:B------:R-:W-:Y:S01]  /*6330*/  MOV R62, R4 ;  /* 0x00000004003e7202 */ /* 0x000fe20000000f00 */
[----:B------:R-:W-:Y:S01]  /*6340*/  IMAD R5, R9, R30, R13 ;  /* 0x0000001e09057224 */ /* 0x000fe200078e020d */
[----:B------:R-:W-:Y:S02]  /*6350*/  SHF.R.S32.HI R4, RZ, 0x1f, R7 ;  /* 0x0000001fff047819 */ /* 0x000fe40000011407 */
[----:B------:R-:W-:Y:S02]  /*6360*/  IADD3 R12, P1, R7, UR6, RZ ;  /* 0x00000006070c7c10 */ /* 0x000fe4000ff3e0ff */
[----:B------:R-:W-:-:S02]  /*6370*/  SEL R45, R50, R45, P0 ;  /* 0x0000002d322d7207 */ /* 0x000fc40000000000 */
[----:B------:R-:W-:Y:S02]  /*6380*/  SEL R53, R58, R53, P0 ;  /* 0x000000353a357207 */ /* 0x000fe40000000000 */
[----:B------:R-:W-:Y:S01]  /*6390*/  IADD3.X R13, R4, UR7, R15, P1, !PT ;  /* 0x00000007040d7c10 */ /* 0x000fe20008ffe40f */
[----:B------:R-:W-:Y:S01]  /*63a0*/  ULDC.64 UR6, c[0x0][0xb88] ;  /* 0x0002e20000067ab9 */ /* 0x000fe20000000a00 */
[C---:B------:R-:W-:Y:S02]  /*63b0*/  IADD3 R25, P4, R34.reuse, 0x4800, RZ ;  /* 0x0000480022197810 */ /* 0x040fe40007f9e0ff */
[----:B------:R-:W-:Y:S01]  /*63c0*/  SHF.R.S32.HI R4, RZ, 0x1f, R5 ;  /* 0x0000001fff047819 */ /* 0x000fe20000011405 */
[----:B------:R-:W-:Y:S01]  /*63d0*/  IMAD.WIDE.U32 R12, R5, UR6, R12 ;  /* 0x00000006050c7c25 */ /* 0x000fe2000f8e000c */
[----:B------:R-:W-:Y:S02]  /*63e0*/  IADD3 R27, P3, R34, 0x3000, RZ ;  /* 0x00003000221b7810 */ /* 0x000fe40007f7e0ff */
[----:B------:R-:W-:Y:S01]  /*63f0*/  LOP3.LUT R24, R25, 0x180, RZ, 0xc0, !PT ;  /* 0x0000018019187812 */ /* 0x000fe200078ec0ff */
[----:B------:R-:W-:Y:S01]  /*6400*/  IMAD R4, R4, UR6, RZ ;  /* 0x0000000604047c24 */ /* 0x000fe2000f8e02ff */
[----:B------:R-:W-:-:S02]  /*6410*/  LOP3.LUT R26, R27, 0x180, RZ, 0xc0, !PT ;  /* 0x000001801b1a7812 */ /* 0x000fc400078ec0ff */
[----:B------:R-:W-:Y:S01]  /*6420*/  SHF.R.U64 R24, R24, 0x3, RZ ;  /* 0x0000000318187819 */ /* 0x000fe200000012ff */
[----:B------:R-:W-:Y:S01]  /*6430*/  IMAD R29, R5, UR7, R4 ;  /* 0x00000007051d7c24 */ /* 0x000fe2000f8e0204 */
[----:B------:R-:W-:Y:S01]  /*6440*/  SHF.R.U64 R26, R26, 0x3, RZ ;  /* 0x000000031a1a7819 */ /* 0x000fe200000012ff */
[----:B------:R-:W-:Y:S01]  /*6450*/  ULDC.64 UR6, c[0x0][0xb50] ;  /* 0x0002d40000067ab9 */ /* 0x000fe20000000a00 */
[----:B------:R-:W-:Y:S01]  /*6460*/  LOP3.LUT R24, R24, R25, RZ, 0x3c, !PT ;  /* 0x0000001918187212 */ /* 0x000fe200078e3cff */
[----:B------:R-:W-:Y:S01]  /*6470*/  IMAD.X R25, RZ, RZ, R35, P4 ;  /* 0x000000ffff197224 */ /* 0x000fe200020e0623 */
[----:B------:R-:W-:Y:S01]  /*6480*/  LOP3.LUT P1, RZ, R22, 0x3, RZ, 0xc0, !PT ;  /* 0x0000000316ff7812 */ /* 0x000fe2000782c0ff */
[----:B------:R-:W-:Y:S01]  /*6490*/  IMAD.IADD R13, R13, 0x1, R29 ;  /* 0x000000010d0d7824 */ /* 0x000fe200078e021d */
[----:B------:R-:W-:Y:S01]  /*64a0*/  LOP3.LUT R26, R26, R27, RZ, 0x3c, !PT ;  /* 0x0000001b1a1a7212 */ /* 0x000fe200078e3cff */
[----:B------:R-:W-:Y:S01]  /*64b0*/  IMAD.X R27, RZ, RZ, R35, P3 ;  /* 0x000000ffff1b7224 */ /* 0x000fe200018e0623 */
[C---:B------:R-:W-:Y:S01]  /*64c0*/  IADD3 R21, P5, R34.reuse, 0x6000, RZ ;  /* 0x0000600022157810 */ /* 0x040fe20007fbe0ff */
[----:B------:R-:W-:Y:S01]  /*64d0*/  UIMAD.WIDE.U32 UR4, UR13, UR8, URZ ;  /* 0x000000080d0472a5 */ /* 0x000fe2000f8e003f */
[----:B------:R-:W-:-:S02]  /*64e0*/  LOP3.LUT R11, R34, 0x180, RZ, 0xc0, !PT ;  /* 0x00000180220b7812 */ /* 0x000fc400078ec0ff */
[----:B------:R-:W-:Y:S02]  /*64f0*/  LOP3.LUT R20, R21, 0x180, RZ, 0xc0, !PT ;  /* 0x0000018015147812 */ /* 0x000fe400078ec0ff */
[----:B------:R-:W-:Y:S02]  /*6500*/  SHF.R.U64 R11, R11, 0x3, RZ ;  /* 0x000000030b0b7819 */ /* 0x000fe400000012ff */
[----:B------:R-:W-:Y:S02]  /*6510*/  SHF.R.U64 R20, R20, 0x3, RZ ;  /* 0x0000000314147819 */ /* 0x000fe400000012ff */
[----:B------:R-:W-:Y:S01]  /*6520*/  LOP3.LUT R34, R11, R34, RZ, 0x3c, !PT ;  /* 0x000000220b227212 */ /* 0x000fe200078e3cff */
[--C-:B------:R-:W-:Y:S01]  /*6530*/  IMAD.X R11, RZ, RZ, R35.reuse, P6 ;  /* 0x000000ffff0b7224 */ /* 0x100fe200030e0623 */
[----:B------:R-:W-:Y:S01]  /*6540*/  LOP3.LUT R20, R20, R21, RZ, 0x3c, !PT ;  /* 0x0000001514147212 */ /* 0x000fe200078e3cff */
[----:B------:R-:W-:Y:S01]  /*6550*/  IMAD.X R21, RZ, RZ, R35, P5 ;  /* 0x000000ffff157224 */ /* 0x000fe200028e0623 */
[----:B--2---:R-:W-:Y:S01]  /*6560*/  LOP3.LUT R14, R0, 0x2, RZ, 0x3c, !PT ;  /* 0x00000002000e7812 */ /* 0x004fe200078e3cff */
[----:B------:R-:W-:Y:S04]  /*6570*/  SHFL.IDX PT, R47, R47, R0, 0x1c1f ;  /* 0x001c1f002f2f7589 */ /* 0x000fe800000e0000 */
[----:B------:R-:W0:Y:S04]  /*6580*/  SHFL.IDX PT, R6, R41, R14, 0x1c1f ;  /* 0x001c1f0e29067589 */ /* 0x000e2800000e0000 */
[----:B------:R-:W-:Y:S04]  /*6590*/  SHFL.IDX PT, R51, R51, R0, 0x1c1f ;  /* 0x001c1f0033337589 */ /* 0x000fe800000e0000 */
[----:B------:R-:W1:Y:S04]  /*65a0*/  SHFL.IDX PT, R28, R61, R14, 0x1c1f ;  /* 0x001c1f0e3d1c7589 */ /* 0x000e6800000e0000 */
[----:B------:R-:W-:Y:S04]  /*65b0*/  SHFL.IDX PT, R49, R49, R0, 0x1c1f ;  /* 0x001c1f0031317589 */ /* 0x000fe800000e0000 */
[----:B------:R-:W-:Y:S04]  /*65c0*/  SHFL.IDX PT, R55, R55, R0, 0x1c1f ;  /* 0x001c1f0037377589 */ /* 0x000fe800000e0000 */
[----:B------:R-:W-:Y:S04]  /*65d0*/  SHFL.IDX PT, R57, R57, R0, 0x1c1f ;  /* 0x001c1f0039397589 */ /* 0x000fe800000e0000 */
[----:B------:R-:W-:Y:S01]  /*65e0*/  SHFL.IDX PT, R59, R59, R0, 0x1c1f ;  /* 0x001c1f003b3b7589 */ /* 0x000fe200000e0000 */
[----:B0-----:R-:W-:-:S02]  /*65f0*/  SEL R4, R47, R6, P0 ;  /* 0x000000062f047207 */ /* 0x001fc40000000000 */
[----:B------:R-:W-:Y:S01]  /*6600*/  SEL R6, R6, R47, P0 ;  /* 0x0000002f06067207 */ /* 0x000fe20000000000 */
[----:B------:R-:W-:Y:S04]  /*6610*/  SHFL.IDX PT, R43, R43, R0, 0x1c1f ;  /* 0x001c1f002b2b7589 */ /* 0x000fe800000e0000 */
[----:B------:R-:W-:Y:S01]  /*6620*/  SHFL.IDX PT, R63, R63, R0, 0x1c1f ;  /* 0x001c1f003f3f7589 */ /* 0x000fe200000e0000 */
[----:B-1----:R-:W-:Y:S02]  /*6630*/  SEL R5, R51, R28, P0 ;  /* 0x0000001c33057207 */ /* 0x002fe40000000000 */
[----:B------:R-:W-:Y:S01]  /*6640*/  SEL R7, R28, R51, P0 ;  /* 0x000000331c077207 */ /* 0x000fe20000000000 */
[----:B------:R-:W-:Y:S04]  /*6650*/  SHFL.IDX PT, R67, R67, R0, 0x1c1f ;  /* 0x001c1f0043437589 */ /* 0x000fe800000e0000 */
[----:B------:R-:W-:Y:S04]  /*6660*/  SHFL.IDX PT, R71, R71, R0, 0x1c1f ;  /* 0x001c1f0047477589 */ /* 0x000fe800000e0000 */
[----:B------:R-:W-:Y:S04]  /*6670*/  SHFL.IDX PT, R75, R75, R0, 0x1c1f ;  /* 0x001c1f004b4b7589 */ /* 0x000fe800000e0000 */
[----:B------:R-:W-:Y:S04]  /*6680*/  SHFL.IDX PT, R77, R77, R0, 0x1c1f ;  /* 0x001c1f004d4d7589 */ /* 0x000fe800000e0000 */
[----:B------:R-:W-:Y:S04]  /*6690*/  SHFL.IDX PT, R36, R36, R14, 0x1c1f ;  /* 0x001c1f0e24247589 */ /* 0x000fe800000e0000 */
[----:B------:R0:W1:Y:S04]  /*66a0*/  SHFL.IDX PT, R30, R37, R14, 0x1c1f ;  /* 0x001c1f0e251e7589 */ /* 0x00006800000e0000 */
[----:B------:R-:W2:Y:S01]  /*66b0*/  SHFL.IDX PT, R52, R65, R14, 0x1c1f ;  /* 0x001c1f0e41347589 */ /* 0x000ea200000e0000 */
[----:B------:R-:W-:Y:S01]  /*66c0*/  BAR.SYNC.DEFER_BLOCKING 0x1, 0x180 ;  /* 0x0046000000007b1d */ /* 0x000fe20000010000 */
[----:B0-----:R-:W-:-:S05]  /*66d0*/  LEA R37, P4, R12, UR6, 0x2 ;  /* 0x000000060c257c11 */ /* 0x001fca000f8810ff */
[----:B------:R-:W0:Y:S04]  /*66e0*/  SHFL.IDX PT, R38, R38, R14, 0x1c1f ;  /* 0x001c1f0e26267589 */ /* 0x000e2800000e0000 */
[----:B------:R-:W3:Y:S04]  /*66f0*/  SHFL.IDX PT, R46, R40, R14, 0x1c1f ;  /* 0x001c1f0e282e7589 */ /* 0x000ee800000e0000 */
[----:B------:R-:W4:Y:S01]  /*6700*/  SHFL.IDX PT, R0, R69, R14, 0x1c1f ;  /* 0x001c1f0e45007589 */ /* 0x000f2200000e0000 */
[----:B-1----:R-:W-:Y:S02]  /*6710*/  SEL R28, R55, R30, P0 ;  /* 0x0000001e371c7207 */ /* 0x002fe40000000000 */
[----:B------:R-:W-:Y:S01]  /*6720*/  SEL R30, R30, R55, P0 ;  /* 0x000000371e1e7207 */ /* 0x000fe20000000000 */
[----:B------:R1:W4:Y:S04]  /*6730*/  SHFL.IDX PT, R42, R39, R14, 0x1c1f ;  /* 0x001c1f0e272a7589 */ /* 0x00032800000e0000 */
[----:B------:R-:W4:Y:S04]  /*6740*/  SHFL.IDX PT, R54, R73, R14, 0x1c1f ;  /* 0x001c1f0e49367589 */ /* 0x000f2800000e0000 */
[----:B------:R-:W4:Y:S01]  /*6750*/  SHFL.IDX PT, R56, R45, R14, 0x1c1f ;  /* 0x001c1f0e2d387589 */ /* 0x000f2200000e0000 */
[----:B-1----:R-:W-:-:S03]  /*6760*/  IMAD R39, R48, 0xc0, R153 ;  /* 0x000000c030277824 */ /* 0x002fc600078e0299 */
[----:B------:R1:W4:Y:S01]  /*6770*/  SHFL.IDX PT, R58, R53, R14, 0x1c1f ;  /* 0x001c1f0e353a7589 */ /* 0x00032200000e0000 */
[C---:B------:R-:W-:Y:S01]  /*6780*/  VIADD R15, R39.reuse, 0x8 ;  /* 0x00000008270f7836 */ /* 0x040fe20000000000 */
[-C--:B------:R-:W-:Y:S02]  /*6790*/  ISETP.GE.OR P3, PT, R39, R66.reuse, P1 ;  /* 0x000000422700720c */ /* 0x080fe40000f66670 */
[----:B------:R4:W-:Y:S01]  /*67a0*/  STSM.16.M88.4 [R31], R4 ;  /* 0x000000041f007844 */ /* 0x0009e20000000200 */
[----:B------:R-:W-:Y:S02]  /*67b0*/  LEA.HI.X R39, R12, UR7, R13, 0x2, P4 ;  /* 0x000000070c277c11 */ /* 0x000fe4000a0f140d */
[----:B------:R-:W-:Y:S01]  /*67c0*/  ISETP.GE.OR P1, PT, R15, R66, P1 ;  /* 0x000000420f00720c */ /* 0x000fe20000f26670 */
[----:B------:R-:W-:Y:S01]  /*67d0*/  SHFL.IDX PT, R50, R37, RZ, 0x1c1f ;  /* 0x001c1fff25327589 */ /* 0x000fe200000e0000 */
[----:B------:R-:W-:Y:S02]  /*67e0*/  SEL R12, R49, R36, P0 ;  /* 0x00000024310c7207 */ /* 0x000fe40000000000 */
[----:B-1----:R-:W-:Y:S01]  /*67f0*/  SEL R14, R36, R49, P0 ;  /* 0x00000031240e7207 */ /* 0x002fe20000000000 */
[----:B------:R-:W1:Y:S01]  /*6800*/  SHFL.IDX PT, R51, R39, RZ, 0x1c1f ;  /* 0x001c1fff27337589 */ /* 0x000e6200000e0000 */
[----:B--2---:R-:W-:-:S02]  /*6810*/  SEL R13, R63, R52, P0 ;  /* 0x000000343f0d7207 */ /* 0x004fc40000000000 */
[----:B------:R-:W-:Y:S01]  /*6820*/  SEL R15, R52, R63, P0 ;  /* 0x0000003f340f7207 */ /* 0x000fe20000000000 */
[----:B------:R2:W-:Y:S01]  /*6830*/  SHFL.IDX PT, R64, R37, 0x1, 0x1c1f ;  /* 0x003c1f0025407f89 */ /* 0x0005e200000e0000 */
[----:B0-----:R-:W-:Y:S02]  /*6840*/  SEL R36, R57, R38, P0 ;  /* 0x0000002639247207 */ /* 0x001fe40000000000 */
[----:B---3--:R-:W-:Y:S01]  /*6850*/  SEL R44, R43, R46, P0 ;  /* 0x0000002e2b2c7207 */ /* 0x008fe20000000000 */
[----:B------:R0:W3:Y:S01]  /*6860*/  SHFL.IDX PT, R65, R39, 0x1, 0x1c1f ;  /* 0x003c1f0027417f89 */ /* 0x0000e200000e0000 */
[----:B----4-:R-:W-:Y:S02]  /*6870*/  SEL R29, R67, R0, P0 ;  /* 0x00000000431d7207 */ /* 0x010fe40000000000 */
[----:B------:R-:W-:Y:S01]  /*6880*/  SEL R31, R0, R67, P0 ;  /* 0x00000043001f7207 */ /* 0x000fe20000000000 */
[----:B------:R-:W-:Y:S01]  /*6890*/  STSM.16.M88.4 [R62], R12 ;  /* 0x0000000c3e007844 */ /* 0x000fe20000000200 */
[----:B------:R-:W-:-:S02]  /*68a0*/  SEL R38, R38, R57, P0 ;  /* 0x0000003926267207 */ /* 0x000fc40000000000 */
[----:B------:R-:W-:Y:S01]  /*68b0*/  SEL R40, R59, R42, P0 ;  /* 0x0000002a3b287207 */ /* 0x000fe20000000000 */
[----:B------:R-:W-:Y:S01]  /*68c0*/  STSM.16.M88.4 [R60], R28 ;  /* 0x0000001c3c007844 */ /* 0x000fe20000000200 */
[----:B------:R-:W-:Y:S02]  /*68d0*/  SEL R46, R46, R43, P0 ;  /* 0x0000002b2e2e7207 */ /* 0x000fe40000000000 */
[----:B--2---:R-:W-:Y:S02]  /*68e0*/  SEL R37, R71, R54, P0 ;  /* 0x0000003647257207 */ /* 0x004fe40000000000 */
[----:B0-----:R-:W-:Y:S02]  /*68f0*/  SEL R39, R54, R71, P0 ;  /* 0x0000004736277207 */ /* 0x001fe40000000000 */
[----:B------:R-:W-:Y:S02]  /*6900*/  SEL R42, R42, R59, P0 ;  /* 0x0000003b2a2a7207 */ /* 0x000fe40000000000 */
[----:B------:R-:W-:Y:S01]  /*6910*/  SEL R41, R75, R56, P0 ;  /* 0x000000384b297207 */ /* 0x000fe20000000000 */
[----:B------:R0:W-:Y:S01]  /*6920*/  STSM.16.M88.4 [R72], R36 ;  /* 0x0000002448007844 */ /* 0x0001e20000000200 */
[----:B------:R-:W-:-:S02]  /*6930*/  SEL R43, R56, R75, P0 ;  /* 0x0000004b382b7207 */ /* 0x000fc40000000000 */
[----:B------:R-:W-:Y:S02]  /*6940*/  SEL R45, R77, R58, P0 ;  /* 0x0000003a4d2d7207 */ /* 0x000fe40000000000 */
[----:B------:R-:W-:Y:S01]  /*6950*/  SEL R47, R58, R77, P0 ;  /* 0x0000004d3a2f7207 */ /* 0x000fe20000000000 */
[----:B------:R-:W-:Y:S04]  /*6960*/  STSM.16.M88.4 [R70], R40 ;  /* 0x0000002846007844 */ /* 0x000fe80000000200 */
[----:B------:R-:W-:Y:S01]  /*6970*/  STSM.16.M88.4 [R68], R44 ;  /* 0x0000002c44007844 */ /* 0x000fe20000000200 */
[----:B------:R-:W-:Y:S08]  /*6980*/  BAR.SYNC.DEFER_BLOCKING 0x1, 0x180 ;  /* 0x0046000000007b1d */ /* 0x000ff00000010000 */
[----:B0-----:R-:W0:Y:S08]  /*6990*/  @P2 LDC R37, c[0x0][0xbec] ;  /* 0x0002fb00ff252b82 */ /* 0x001e300000000800 */
[----:B------:R-:W2:Y:S01]  /*69a0*/  @P2 LDC R39, c[0x0][0xbf0] ;  /* 0x0002fc00ff272b82 */ /* 0x000ea20000000800 */
[----:B------:R-:W-:Y:S01]  /*69b0*/  UIMAD UR6, UR12, UR8, URZ ;  /* 0x000000080c0672a4 */ /* 0x000fe2000f8e023f */
[----:B-1----:R-:W-:Y:S04]  /*69c0*/  @!P3 ST.E desc[UR52][R50.64], R8 ;  /* 0x000000083200b985 */ /* 0x002fe8000c101934 */
[----:B---3--:R1:W-:Y:S01]  /*69d0*/  @!P1 ST.E desc[UR52][R64.64], R3 ;  /* 0x0000000340009985 */ /* 0x0083e2000c101934 */
[----:B------:R-:W-:-:S03]  /*69e0*/  UIMAD UR6, UR13, UR9, UR6 ;  /* 0x000000090d0672a4 */ /* 0x000fc6000f8e0206 */
[----:B------:R3:W5:Y:S01]  /*69f0*/  LD.E.128 R60, desc[UR52][R20.64] ;  /* 0x00000034143c7980 */ /* 0x000762000c101d00 */
[----:B------:R-:W-:Y:S01]  /*6a00*/  ULDC.64 UR8, c[0x0][0xaf0] ;  /* 0x0002bc0000087ab9 */ /* 0x000fe20000000a00 */
[----:B-1----:R-:W-:Y:S02]  /*6a10*/  IMAD R3, R18, 0x60, R19 ;  /* 0x0000006012037824 */ /* 0x002fe400078e0213 */
[----:B------:R1:W5:Y:S02]  /*6a20*/  LD.E.128 R28, desc[UR52][R10.64] ;  /* 0x000000340a1c7980 */ /* 0x000364000c101d00 */
[----:B---3--:R-:W-:Y:S01]  /*6a30*/  IMAD R20, R48, 0xc0, R3 ;  /* 0x000000c030147824 */ /* 0x008fe200078e0203 */
[----:B------:R-:W-:Y:S01]  /*6a40*/  UIMAD UR7, UR14, UR8, URZ ;  /* 0x000000080e0772a4 */ /* 0x000fe2000f8e023f */
[----:B------:R-:W5:Y:S02]  /*6a50*/  LD.E.128 R52, desc[UR52][R34.64] ;  /* 0x0000003422347980 */ /* 0x000f64000c101d00 */
[----:B0-----:R-:W-:Y:S01]  /*6a60*/  @P2 IMAD.HI.U32 R0, R20, R37, RZ ;  /* 0x0000002514002227 */ /* 0x001fe200078e00ff */
[----:B------:R-:W-:Y:S01]  /*6a70*/  UIADD3 UR5, UR5, UR6, URZ ;  /* 0x0000000605057290 */ /* 0x000fe2000fffe03f */
[----:B------:R-:W5:Y:S01]  /*6a80*/  LD.E.128 R4, desc[UR52][R32.64] ;  /* 0x0000003420047980 */ /* 0x000f62000c101d00 */
[----:B------:R-:W-:Y:S01]  /*6a90*/  UIMAD UR7, UR40, UR9, UR7 ;  /* 0x00000009280772a4 */ /* 0x000fe2000f8e0207 */
[----:B------:R-:W-:Y:S01]  /*6aa0*/  IMAD.MOV.U32 R3, RZ, RZ, R20 ;  /* 0x000000ffff037224 */ /* 0x000fe200078e0014 */
[----:B--2---:R-:W-:Y:S01]  /*6ab0*/  @P2 SHF.R.U32.HI R3, RZ, R39, R0 ;  /* 0x00000027ff032219 */ /* 0x004fe20000011600 */
[----:B------:R-:W-:Y:S01]  /*6ac0*/  UIMAD.WIDE.U32 UR40, UR40, UR8, UR4 ;  /* 0x00000008282872a5 */ /* 0x000fe2000f8e0004 */
[----:B------:R-:W5:Y:S02]  /*6ad0*/  LD.E.128 R56, desc[UR52][R26.64] ;  /* 0x000000341a387980 */ /* 0x000f64000c101d00 */
[--C-:B------:R-:W-:Y:S01]  /*6ae0*/  SHF.R.S32.HI R0, RZ, 0x1f, R3.reuse ;  /* 0x0000001fff007819 */ /* 0x100fe20000011403 */
[----:B------:R-:W-:Y:S01]  /*6af0*/  UIADD3 UR4, UR41, UR7, URZ ;  /* 0x0000000729047290 */ /* 0x000fe2000fffe03f */
[----:B------:R-:W-:Y:S01]  /*6b00*/  IMAD.MOV R8, RZ, RZ, -R3 ;  /* 0x000000ffff087224 */ /* 0x000fe200078e0a03 */
[----:B------:R0:W5:Y:S01]  /*6b10*/  LD.E.128 R12, desc[UR52][R24.64] ;  /* 0x00000034180c7980 */ /* 0x000162000c101d00 */
[----:B------:R-:W-:Y:S01]  /*6b20*/  ULDC.64 UR6, c[0x0][0xae0] ;  /* 0x0002b80000067ab9 */ /* 0x000fe20000000a00 */
[----:B-1----:R-:W-:-:S02]  /*6b30*/  IMAD.U32 R11, RZ, RZ, UR41 ;  /* 0x00000029ff0b7e24 */ /* 0x002fc4000f8e00ff */
[----:B------:R-:W-:Y:S01]  /*6b40*/  IMAD R0, R0, UR6, RZ ;  /* 0x0000000600007c24 */ /* 0x000fe2000f8e02ff */
[----:B------:R-:W-:Y:S01]  /*6b50*/  @!PT LDS RZ, [RZ] ;  /* 0x00000000fffff984 */ /* 0x000fe20000000800 */
[----:B------:R-:W-:Y:S01]  /*6b60*/  @!PT LDS RZ, [RZ] ;  /* 0x00000000fffff984 */ /* 0x000fe20000000800 */
[----:B------:R-:W-:Y:S01]  /*6b70*/  @!PT LDS RZ, [RZ] ;  /* 0x00000000fffff984 */ /* 0x000fe20000000800 */
[----:B------:R-:W-:Y:S01]  /*6b80*/  @!PT LDS RZ, [RZ] ;  /* 0x00000000fffff984 */ /* 0x000fe20000000800 */
[----:B------:R1:W-:Y:S06]  /*6b90*/  MEMBAR.ALL.CTA ;  /* 0x0000000000007992 */ /* 0x0003ec0000008000 */
[----:B-1----:R-:W1:Y:S01]  /*6ba0*/  FENCE.VIEW.ASYNC.S ;  /* 0x00000000000073c6 */ /* 0x002e620000000000 */
[----:B------:R-:W-:Y:S02]  /*6bb0*/  IMAD R21, R9, R8, R20 ;  /* 0x0000000809157224 */ /* 0x000fe400078e0214 */
[----:B------:R-:W-:-:S02]  /*6bc0*/  IMAD.U32 R10, RZ, RZ, UR40 ;  /* 0x00000028ff0a7e24 */ /* 0x000fc4000f8e00ff */
[----:B------:R-:W-:Y:S01]  /*6bd0*/  IMAD.U32 R11, RZ, RZ, UR4 ;  /* 0x00000004ff0b7e24 */ /* 0x000fe2000f8e00ff */
[----:B------:R-:W-:Y:S01]  /*6be0*/  ULDC.64 UR4, c[0x0][0xad8] ;  /* 0x0002b60000047ab9 */ /* 0x000fe20000000a00 */
[C---:B0-----:R-:W-:Y:S01]  /*6bf0*/  IMAD R25, R3.reuse, UR7, R0 ;  /* 0x0000000703197c24 */ /* 0x041fe2000f8e0200 */
[----:B------:R-:W-:Y:S01]  /*6c00*/  SHF.R.S32.HI R0, RZ, 0x1f, R21 ;  /* 0x0000001fff007819 */ /* 0x000fe20000011415 */
[----:B------:R-:W-:Y:S01]  /*6c10*/  IMAD.WIDE.U32 R8, R3, UR6, R10 ;  /* 0x0000000603087c25 */ /* 0x000fe2000f8e000a */
[----:B------:R-:W-:Y:S02]  /*6c20*/  UIADD3 UR43, UR43, 0x19c20, URZ ;  /* 0x00019c202b2b7890 */ /* 0x000fe4000fffe03f */
[----:B------:R-:W-:Y:S01]  /*6c30*/  UIADD3 UR38, UR38, 0x1, URZ ;  /* 0x0000000126267890 */ /* 0x000fe2000fffe03f */
[----:B------:R-:W-:Y:S01]  /*6c40*/  IMAD.IADD R9, R9, 0x1, R25 ;  /* 0x0000000109097824 */ /* 0x000fe200078e0219 */
[----:B------:R-:W-:Y:S01]  /*6c50*/  ULDC.64 UR6, c[0x0][0xa80] ;  /* 0x0002a00000067ab9 */ /* 0x000fe20000000a00 */
[----:B------:R-:W-:-:S02]  /*6c60*/  IMAD R0, R0, UR4, RZ ;  /* 0x0000000400007c24 */ /* 0x000fc4000f8e02ff */
[----:B------:R-:W-:Y:S02]  /*6c70*/  IMAD R27, R48, 0xc0, R19 ;  /* 0x000000c0301b7824 */ /* 0x000fe400078e0213 */
[C---:B------:R-:W-:Y:S02]  /*6c80*/  IMAD R3, R21.reuse, UR5, R0 ;  /* 0x0000000515037c24 */ /* 0x040fe4000f8e0200 */
[----:B------:R-:W-:Y:S01]  /*6c90*/  IMAD.WIDE.U32 R8, R21, UR4, R8 ;  /* 0x0000000415087c25 */ /* 0x000fe2000f8e0008 */
[----:B------:R-:W-:Y:S01]  /*6ca0*/  ISETP.GE.AND P0, PT, R27, R66, PT ;  /* 0x000000421b00720c */ /* 0x000fe20003f06270 */
[----:B------:R-:W-:Y:S02]  /*6cb0*/  UPRMT UR43, URZ, 0x654, UR43 ;  /* 0x000006543f2b7896 */ /* 0x000fe4000800002b */
[----:B------:R-:W-:Y:S01]  /*6cc0*/  IMAD.IADD R3, R9, 0x1, R3 ;  /* 0x0000000109037824 */ /* 0x000fe200078e0203 */
[----:B------:R-:W-:Y:S01]  /*6cd0*/  LEA R0, P1, R8, UR6, 0x1 ;  /* 0x0000000608007c11 */ /* 0x000fe2000f8208ff */
[----:B------:R-:W-:-:S03]  /*6ce0*/  UISETP.NE.AND UP0, UPT, UR38, 0x2, UPT ;  /* 0x000000022600788c */ /* 0x000fc6000bf05270 */
[----:B------:R-:W-:Y:S01]  /*6cf0*/  LEA.HI.X R26, R8, UR7, R3, 0x1, P1 ;  /* 0x00000007081a7c11 */ /* 0x000fe200088f0c03 */
[----:B------:R-:W-:Y:S01]  /*6d00*/  USEL UR5, URZ, 0x1, UP0 ;  /* 0x000000013f057887 */ /* 0x000fe20008000000 */
[----:B------:R-:W-:Y:S01]  /*6d10*/  ULDC UR4, c[0x0][0xc] ;  /* 0x0000030000047ab9 */ /* 0x000fe20000000800 */
[----:B------:R-:W-:Y:S01]  /*6d20*/  USEL UR38, UR38, URZ, UP0 ;  /* 0x0000003f26267287 */ /* 0x000fe20008000000 */
[----:B-1----:R0:W1:Y:S01]  /*6d30*/  SHFL.IDX PT, R10, R0, RZ, 0x1c1f ;  /* 0x001c1fff000a7589 */ /* 0x00206200000e0000 */
[----:B------:R-:W-:Y:S01]  /*6d40*/  UIADD3 UR45, UR4, UR45, URZ ;  /* 0x0000002d042d7290 */ /* 0x000fe2000fffe03f */
[----:B------:R-:W-:Y:S01]  /*6d50*/  SYNCS.ARRIVE.TRANS64.RED.A1T0 RZ, [UR43], RZ ;  /* 0x000000ffffff79a7 */ /* 0x000fe2000810042b */
[----:B------:R-:W-:Y:S01]  /*6d60*/  ULOP3.LUT UR37, UR37, UR5, URZ, 0x3c, !UPT ;  /* 0x0000000525257292 */ /* 0x000fe2000f8e3c3f */
[----:B------:R0:W2:Y:S01]  /*6d70*/  SHFL.IDX PT, R11, R26, RZ, 0x1c1f ;  /* 0x001c1fff1a0b7589 */ /* 0x0000a200000e0000 */
[----:B------:R-:W-:Y:S01]  /*6d80*/  BSSY B0, `(.L_x_31) ;  /* 0x000000f000007945 */ /* 0x000fe20003800000 */
[----:B------:R-:W-:-:S03]  /*6d90*/  SHF.R.S32.HI R74, RZ, 0x1f, R17 ;  /* 0x0000001fff4a7819 */ /* 0x000fc60000011411 */
[----:B------:R-:W-:Y:S06]  /*6da0*/  @P0 BRA `(.L_x_32) ;  /* 0x0000000000300947 */ /* 0x000fec0003800000 */
[----:B------:R-:W-:Y:S02]  /*6db0*/  ULDC UR4, c[0x0][0xac8] ;  /* 0x0002b20000047ab9 */ /* 0x000fe40000000800 */
[----:B------:R-:W-:Y:S02]  /*6dc0*/  ISETP.GE.AND P1, PT, R17, UR4, PT ;  /* 0x0000000411007c0c */ /* 0x000fe4000bf26270 */
[----:B------:R-:W-:Y:S02]  /*6dd0*/  ISETP.GE.AND P2, PT, R16, UR4, PT ;  /* 0x0000000410007c0c */ /* 0x000fe4000bf46270 */
[----:B------:R-:W-:-:S09]  /*6de0*/  ISETP.GE.AND P0, PT, R2, UR4, PT ;  /* 0x0000000402007c0c */ /* 0x000fd2000bf06270 */
[CC--:B-1----:R-:W-:Y:S02]  /*6df0*/  @!P1 LEA R20, P3, R17.reuse, R10.reuse, 0x1 ;  /* 0x0000000a11149211 */ /* 0x0c2fe400078608ff */
[----:B------:R-:W-:Y:S02]  /*6e00*/  @!P2 LEA R24, P4, R16, R10, 0x1 ;  /* 0x0000000a1018a211 */ /* 0x000fe400078808ff */
[----:B--2---:R-:W-:Y:S01]  /*6e10*/  @!P0 IMAD.WIDE R8, R2, 0x2, R10 ;  /* 0x0000000202088825 */ /* 0x004fe200078e020a */
[-C--:B------:R-:W-:Y:S02]  /*6e20*/  @!P1 LEA.HI.X R21, R17, R11.reuse, R74, 0x1, P3 ;  /* 0x0000000b11159211 */ /* 0x080fe400018f0c4a */
[----:B------:R-:W-:Y:S02]  /*6e30*/  @!P2 LEA.HI.X R25, R16, R11, R157, 0x1, P4 ;  /* 0x0000000b1019a211 */ /* 0x000fe400020f0c9d */
[----:B-----5:R3:W-:Y:S04]  /*6e40*/  @!P0 ST.E.128 desc[UR52][R8.64], R52 ;  /* 0x0000003408008985 */ /* 0x0207e8000c101d34 */
[----:B------:R3:W-:Y:S04]  /*6e50*/  @!P1 ST.E.128 desc[UR52][R20.64], R56 ;  /* 0x0000003814009985 */ /* 0x0007e8000c101d34 */
[----:B------:R3:W-:Y:S02]  /*6e60*/  @!P2 ST.E.128 desc[UR52][R24.64], R60 ;  /* 0x0000003c1800a985 */ /* 0x0007e4000c101d34 */
.L_x_32:
[----:B------:R-:W-:Y:S05]  /*6e70*/  BSYNC B0 ;  /* 0x0000000000007941 */ /* 0x000fea0003800000 */
.L_x_31:
[----:B------:R-:W-:Y:S01]  /*6e80*/  VIADD R3, R27, 0x60 ;  /* 0x000000601b037836 */ /* 0x000fe20000000000 */
[----:B--2---:R2:W4:Y:S01]  /*6e90*/  SHFL.IDX PT, R11, R26, 0x1, 0x1c1f ;  /* 0x003c1f001a0b7f89 */ /* 0x00452200000e0000 */
[----:B------:R-:W-:Y:S01]  /*6ea0*/  UIADD3 UR36, UR36, 0x1, URZ ;  /* 0x0000000124247890 */ /* 0x000fe2000fffe03f */
[----:B------:R-:W-:Y:S02]  /*6eb0*/  BSSY B0, `(.L_x_33) ;  /* 0x0000010000007945 */ /* 0x000fe40003800000 */
[----:B------:R-:W-:Y:S01]  /*6ec0*/  ISETP.GE.AND P0, PT, R3, R66, PT ;  /* 0x000000420300720c */ /* 0x000fe20003f06270 */
[----:B-1----:R2:W1:-:S12]  /*6ed0*/  SHFL.IDX PT, R10, R0, 0x1, 0x1c1f ;  /* 0x003c1f00000a7f89 */ /* 0x00245800000e0000 */
[----:B--2---:R-:W-:Y:S05]  /*6ee0*/  @P0 BRA `(.L_x_34) ;  /* 0x0000000000300947 */ /* 0x004fea0003800000 */
[----:B------:R-:W-:Y:S02]  /*6ef0*/  ULDC UR4, c[0x0][0xac8] ;  /* 0x0002b20000047ab9 */ /* 0x000fe40000000800 */
[----:B------:R-:W-:Y:S02]  /*6f00*/  ISETP.GE.AND P3, PT, R17, UR4, PT ;  /* 0x0000000411007c0c */ /* 0x000fe4000bf66270 */
[----:B------:R-:W-:Y:S02]  /*6f10*/  ISETP.GE.AND P4, PT, R16, UR4, PT ;  /* 0x0000000410007c0c */ /* 0x000fe4000bf86270 */
[----:B------:R-:W-:-:S09]  /*6f20*/  ISETP.GE.AND P2, PT, R2, UR4, PT ;  /* 0x0000000402007c0c */ /* 0x000fd2000bf46270 */
[CC--:B-1-3--:R-:W-:Y:S02]  /*6f30*/  @!P3 LEA R20, P0, R17.reuse, R10.reuse, 0x1 ;  /* 0x0000000a1114b211 */ /* 0x0cafe400078008ff */
[----:B------:R-:W-:Y:S02]  /*6f40*/  @!P4 LEA R24, P1, R16, R10, 0x1 ;  /* 0x0000000a1018c211 */ /* 0x000fe400078208ff */
[----:B----4-:R-:W-:Y:S01]  /*6f50*/  @!P2 IMAD.WIDE R8, R2, 0x2, R10 ;  /* 0x000000020208a825 */ /* 0x010fe200078e020a */
[-C--:B------:R-:W-:Y:S02]  /*6f60*/  @!P3 LEA.HI.X R21, R17, R11.reuse, R74, 0x1, P0 ;  /* 0x0000000b1115b211 */ /* 0x080fe400000f0c4a */
[----:B------:R-:W-:Y:S02]  /*6f70*/  @!P4 LEA.HI.X R25, R16, R11, R157, 0x1, P1 ;  /* 0x0000000b1019c211 */ /* 0x000fe400008f0c9d */
[----:B-----5:R2:W-:Y:S04]  /*6f80*/  @!P2 ST.E.128 desc[UR52][R8.64], R4 ;  /* 0x000000040800a985 */ /* 0x0205e8000c101d34 */
[----:B------:R2:W-:Y:S04]  /*6f90*/  @!P3 ST.E.128 desc[UR52][R20.64], R12 ;  /* 0x0000000c1400b985 */ /* 0x0005e8000c101d34 */
[----:B------:R2:W-:Y:S02]  /*6fa0*/  @!P4 ST.E.128 desc[UR52][R24.64], R28 ;  /* 0x0000001c1800c985 */ /* 0x0005e4000c101d34 */
.L_x_34:
[----:B------:R-:W-:Y:S05]  /*6fb0*/  BSYNC B0 ;  /* 0x0000000000007941 */ /* 0x000fea0003800000 */
.L_x_33:
[----:B0-----:R-:W0:Y:S02]  /*6fc0*/  LDC R0, c[0x0][0xc34] ;  /* 0x00030d00ff007b82 */ /* 0x001e240000000800 */
[----:B0-----:R-:W-:-:S13]  /*6fd0*/  ISETP.LE.AND P0, PT, R0, UR45, PT ;  /* 0x0000002d00007c0c */ /* 0x001fda000bf03270 */
[----:B------:R-:W-:Y:S05]  /*6fe0*/  @!P0 BRA `(.L_x_35) ;  /* 0xffffff9c005c8947 */ /* 0x000fea000383ffff */
[----:B------:R-:W-:Y:S05]  /*6ff0*/  EXIT ;  /* 0x000000000000794d */ /* 0x000fea0003800000 */
.L_x_7:
[----:B------:R-:W-:-:S08]  /*7000*/  NOP ;  /* 0x0000000000007918 */ /* 0x000fd00000000000 */
[----:B------:R-:W0:-:S00]  /*7010*/  USETMAXREG.DEALLOC.CTAPOOL 0x20 ;  /* 0x00000020000079c8 */ /* 0x000e0000080e0500 */
[----:B------:R-:W1:Y:S01]  /*7020*/  S2UR UR48, SR_CTAID.X ;  /* 0x00000000003079c3 */ /* 0x000e620000002500 */
[----:B------:R-:W-:Y:S01]  /*7030*/  UMOV UR46, 0x1 ;  /* 0x00000001002e7882 */ /* 0x000fe20000000000 */
[----:B0-----:R-:W-:Y:S02]  /*7040*/  IMAD.MOV.U32 R18, RZ, RZ, RZ ;  /* 0x000000ffff127224 */ /* 0x001fe400078e00ff */
[----:B------:R-:W-:-:S04]  /*7050*/  IMAD.MOV.U32 R19, RZ, RZ, 0x1 ;  /* 0x00000001ff137424 */ /* 0x000fc800078e00ff */
[----:B------:R-:W1:Y:S02]  /*7060*/  LDC R0, c[0x0][0xc34] ;  /* 0x00030d00ff007b82 */ /* 0x000e640000000800 */
[----:B-1----:R-:W-:-:S13]  /*7070*/  ISETP.LE.AND P0, PT, R0, UR48, PT ;  /* 0x0000003000007c0c */ /* 0x002fda000bf03270 */
[----:B------:R-:W-:Y:S05]  /*7080*/  @P0 BRA `(.L_x_36) ;  /* 0x0000003000100947 */ /* 0x000fea0003800000 */
[----:B------:R-:W0:Y:S01]  /*7090*/  S2R R10, SR_TID.X ;  /* 0x00000000000a7919 */ /* 0x000e220000002100 */
[----:B------:R-:W1:Y:S01]  /*70a0*/  S2UR UR4, SR_CgaCtaId ;  /* 0x00000000000479c3 */ /* 0x000e620000008800 */
[----:B------:R-:W-:Y:S01]  /*70b0*/  IMAD.SHL.U32 R6, R29, 0x10, RZ ;  /* 0x000000101d067824 */ /* 0x000fe200078e00ff */
[----:B------:R-:W-:Y:S01]  /*70c0*/  UMOV UR40, 0x400 ;  /* 0x0000040000287882 */ /* 0x000fe20000000000 */
[----:B------:R-:W-:Y:S01]  /*70d0*/  IMAD.SHL.U32 R9, R2, 0x800, RZ ;  /* 0x0000080002097824 */ /* 0x000fe200078e00ff */
[----:B------:R-:W-:Y:S01]  /*70e0*/  ULDC.64 UR50, c[0x0][0x198] ;  /* 0x0000660000327ab9 */ /* 0x000fe20000000a00 */
[----:B------:R-:W-:Y:S01]  /*70f0*/  IMAD.MOV.U32 R26, RZ, RZ, 0x40 ;  /* 0x00000040ff1a7424 */ /* 0x000fe200078e00ff */
[----:B------:R-:W-:Y:S01]  /*7100*/  ULOP3.LUT UR41, UR42, 0x1, URZ, 0xfc, !UPT ;  /* 0x000000012a297892 */ /* 0x000fe2000f8efc3f */
[----:B------:R-:W-:Y:S01]  /*7110*/  IMAD.MOV.U32 R19, RZ, RZ, 0x1 ;  /* 0x00000001ff137424 */ /* 0x000fe200078e00ff */
[----:B------:R-:W-:Y:S01]  /*7120*/  ULOP3.LUT UR47, UR42, 0x2, URZ, 0xfc, !UPT ;  /* 0x000000022a2f7892 */ /* 0x000fe2000f8efc3f */
[----:B------:R-:W-:Y:S01]  /*7130*/  IMAD.MOV.U32 R18, RZ, RZ, RZ ;  /* 0x000000ffff127224 */ /* 0x000fe200078e00ff */
[----:B------:R-:W-:Y:S01]  /*7140*/  ULDC UR43, c[0x0][0xc] ;  /* 0x00000300002b7ab9 */ /* 0x000fe20000000800 */
[----:B------:R-:W-:Y:S01]  /*7150*/  UMOV UR46, URZ ;  /* 0x0000003f002e7c82 */ /* 0x000fe20008000000 */
[----:B-1----:R-:W-:Y:S01]  /*7160*/  ULEA UR40, UR4, UR40, 0x18 ;  /* 0x0000002804287291 */ /* 0x002fe2000f8ec03f */
[C---:B0-----:R-:W-:Y:S01]  /*7170*/  IMAD.SHL.U32 R3, R10.reuse, 0x20, RZ ;  /* 0x000000200a037824 */ /* 0x041fe200078e00ff */
[----:B------:R-:W-:Y:S01]  /*7180*/  SHF.R.U32.HI R4, RZ, 0x1, R10 ;  /* 0x00000001ff047819 */ /* 0x000fe2000001160a */
[C---:B------:R-:W-:Y:S01]  /*7190*/  IMAD.SHL.U32 R0, R10.reuse, 0x10, RZ ;  /* 0x000000100a007824 */ /* 0x040fe200078e00ff */
[C---:B------:R-:W-:Y:S01]  /*71a0*/  LOP3.LUT P0, RZ, R10.reuse, 0x4, RZ, 0xc0, !PT ;  /* 0x000000040aff7812 */ /* 0x040fe2000780c0ff */
[C---:B------:R-:W-:Y:S01]  /*71b0*/  IMAD.SHL.U32 R2, R10.reuse, 0x80, RZ ;  /* 0x000000800a027824 */ /* 0x040fe200078e00ff */
[C---:B------:R-:W-:Y:S01]  /*71c0*/  LOP3.LUT R5, R3.reuse, 0x360, RZ, 0xc0, !PT ;  /* 0x0000036003057812 */ /* 0x040fe200078ec0ff */
[C---:B------:R-:W-:Y:S01]  /*71d0*/  IMAD.SHL.U32 R8, R10.reuse, 0x4, RZ ;  /* 0x000000040a087824 */ /* 0x040fe200078e00ff */
[----:B------:R-:W-:Y:S01]  /*71e0*/  LOP3.LUT R3, R3, 0x80, RZ, 0xc0, !PT ;  /* 0x0000008003037812 */ /* 0x000fe200078ec0ff */
[----:B------:R-:W-:Y:S01]  /*71f0*/  IMAD.SHL.U32 R11, R10, 0x2, RZ ;  /* 0x000000020a0b7824 */ /* 0x000fe200078e00ff */
[----:B------:R-:W-:-:S02]  /*7200*/  LOP3.LUT R7, R0, 0x60, RZ, 0xc0, !PT ;  /* 0x0000006000077812 */ /* 0x000fc400078ec0ff */
[----:B------:R-:W-:Y:S02]  /*7210*/  LOP3.LUT R3, R3, 0x10, R4, 0xf8, !PT ;  /* 0x0000001003037812 */ /* 0x000fe400078ef804 */
[----:B------:R-:W-:Y:S02]  /*7220*/  LOP3.LUT R4, R4, 0x20, RZ, 0xc0, !PT ;  /* 0x0000002004047812 */ /* 0x000fe400078ec0ff */
[----:B------:R-:W-:Y:S02]  /*7230*/  LOP3.LUT R13, R7, 0x700, R6, 0xf8, !PT ;  /* 0x00000700070d7812 */ /* 0x000fe400078ef806 */
[----:B------:R-:W-:Y:S02]  /*7240*/  LOP3.LUT R7, R4, 0x10, R10, 0xf8, !PT ;  /* 0x0000001004077812 */ /* 0x000fe400078ef80a */
[----:B------:R-:W-:Y:S02]  /*7250*/  LOP3.LUT R5, R5, 0x400, R6, 0xf8, !PT ;  /* 0x0000040005057812 */ /* 0x000fe400078ef806 */
[----:B------:R-:W-:-:S02]  /*7260*/  LOP3.LUT R6, R0, 0x90, RZ, 0xc0, !PT ;  /* 0x0000009000067812 */ /* 0x000fc400078ec0ff */
[----:B------:R-:W-:Y:S02]  /*7270*/  LOP3.LUT R4, R2, 0x400, RZ, 0xc0, !PT ;  /* 0x0000040002047812 */ /* 0x000fe400078ec0ff */
[----:B------:R-:W-:Y:S02]  /*7280*/  LOP3.LUT R7, R7, 0x380, R2, 0xf8, !PT ;  /* 0x0000038007077812 */ /* 0x000fe400078ef802 */
[----:B------:R-:W-:Y:S02]  /*7290*/  LOP3.LUT R2, R3, 0x10, R8, 0x78, !PT ;  /* 0x0000001003027812 */ /* 0x000fe400078e7808 */
[----:B------:R-:W-:Y:S02]  /*72a0*/  LOP3.LUT R6, R6, 0x10, R11, 0x78, !PT ;  /* 0x0000001006067812 */ /* 0x000fe400078e780b */
[----:B------:R-:W-:Y:S01]  /*72b0*/  LOP3.LUT R27, R5, R2, RZ, 0xfc, !PT ;  /* 0x00000002051b7212 */ /* 0x000fe200078efcff */
[----:B------:R-:W-:Y:S01]  /*72c0*/  IMAD.SHL.U32 R2, R10, 0x40, RZ ;  /* 0x000000400a027824 */ /* 0x000fe200078e00ff */
[----:B------:R-:W-:-:S02]  /*72d0*/  LOP3.LUT R7, R7, 0x70, R0, 0x78, !PT ;  /* 0x0000007007077812 */ /* 0x000fc400078e7800 */
[----:B------:R-:W-:Y:S02]  /*72e0*/  SHF.R.U32.HI R3, RZ, 0x1, R29 ;  /* 0x00000001ff037819 */ /* 0x000fe4000001161d */
[----:B------:R-:W-:Y:S02]  /*72f0*/  LOP3.LUT R6, R13, R6, RZ, 0xfc, !PT ;  /* 0x000000060d067212 */ /* 0x000fe400078efcff */
[----:B------:R-:W-:Y:S02]  /*7300*/  LOP3.LUT R0, R0, 0x10, RZ, 0xc0, !PT ;  /* 0x0000001000007812 */ /* 0x000fe400078ec0ff */
[----:B------:R-:W-:Y:S01]  /*7310*/  LOP3.LUT R4, R4, 0x800, R9, 0xf8, !PT ;  /* 0x0000080004047812 */ /* 0x000fe200078ef809 */
[----:B------:R-:W-:Y:S01]  /*7320*/  VIADD R28, R6, UR40 ;  /* 0x00000028061c7c36 */ /* 0x000fe20008000000 */
[----:B------:R-:W-:Y:S02]  /*7330*/  LOP3.LUT R3, R3, 0x40, R2, 0xf8, !PT ;  /* 0x0000004003037812 */ /* 0x000fe400078ef802 */
[----:B------:R-:W-:-:S02]  /*7340*/  LOP3.LUT R2, R0, 0x20, RZ, 0xfc, !PT ;  /* 0x0000002000027812 */ /* 0x000fc400078efcff */
[----:B------:R-:W-:Y:S02]  /*7350*/  LOP3.LUT R25, R4, R7, RZ, 0xfc, !PT ;  /* 0x0000000704197212 */ /* 0x000fe400078efcff */
[----:B------:R-:W-:Y:S02]  /*7360*/  SEL R26, R26, 0xffffffc0, !P0 ;  /* 0xffffffc01a1a7807 */ /* 0x000fe40004000000 */
[----:B------:R-:W-:-:S07]  /*7370*/  LOP3.LUT R0, R0, 0x40, RZ, 0xfc, !PT ;  /* 0x0000004000007812 */ /* 0x000fce00078efcff */
.L_x_85:
[----:B------:R-:W-:Y:S01]  /*7380*/  ULDC UR4, c[0x0][0xc38] ;  /* 0x00030e0000047ab9 */ /* 0x000fe20000000800 */
[----:B------:R-:W-:Y:S01]  /*7390*/  ULDC UR6, c[0x0][0xc44] ;  /* 0x0003110000067ab9 */ /* 0x000fe20000000800 */
[----:B------:R-:W-:Y:S02]  /*73a0*/  UISETP.NE.AND UP2, UPT, UR4, 0x1, UPT ;  /* 0x000000010400788c */ /* 0x000fe4000bf45270 */
[----:B------:R-:W-:Y:S01]  /*73b0*/  UISETP.NE.AND UP1, UPT, UR6, 0x1, UPT ;  /* 0x000000010600788c */ /* 0x000fe2000bf25270 */
[----:B------:R-:W-:Y:S01]  /*73c0*/  ULDC.64 UR4, c[0x0][0x418] ;  /* 0x0001060000047ab9 */ /* 0x000fe20000000a00 */
[----:B------:R-:W-:Y:S02]  /*73d0*/  UIADD3 UR10, UR40, 0x13800, URZ ;  /* 0x00013800280a7890 */ /* 0x000fe4000fffe03f */
[----:B------:R-:W-:Y:S01]  /*73e0*/  UISETP.NE.U32.AND UP0, UPT, UR4, URZ, UPT ;  /* 0x0000003f0400728c */ /* 0x000fe2000bf05070 */
[----:B------:R-:W-:Y:S01]  /*73f0*/  ULDC UR7, c[0x0][0x424] ;  /* 0x0001090000077ab9 */ /* 0x000fe20000000800 */
[----:B------:R-:W-:-:S02]  /*7400*/  UMOV UR45, UR48 ;  /* 0x00000030002d7c82 */ /* 0x000fc40008000000 */
[----:B------:R-:W-:Y:S01]  /*7410*/  UISETP.NE.AND.EX UP0, UPT, UR5, URZ, UPT, UP0 ;  /* 0x0000003f0500728c */ /* 0x000fe2000bf05300 */
[----:B------:R-:W-:Y:S01]  /*7420*/  @UP2 ULDC UR4, c[0x0][0xc3c] ;  /* 0x00030f0000042ab9 */ /* 0x000fe20000000800 */
[----:B------:R-:W-:Y:S01]  /*7430*/  @UP2 ULDC UR8, c[0x0][0xc40] ;  /* 0x0003100000082ab9 */ /* 0x000fe20000000800 */
[----:B------:R-:W-:Y:S02]  /*7440*/  UIMAD.WIDE.U32 UR4, UR48, UR4, URZ ;  /* 0x00000004300472a5 */ /* 0x000fe4000f8e003f */
[----:B------:R-:W-:Y:S02]  /*7450*/  USEL UR7, UR7, 0x1, UP0 ;  /* 0x0000000107077887 */ /* 0x000fe40008000000 */
[----:B------:R-:W-:Y:S02]  /*7460*/  ULOP3.LUT UP0, URZ, UR10, 0x9f, URZ, 0xc0, !UPT ;  /* 0x0000009f0a3f7892 */ /* 0x000fe4000f80c03f */
[----:B------:R-:W-:Y:S01]  /*7470*/  @UP2 USHF.R.U32.HI UR45, URZ, UR8, UR5 ;  /* 0x000000083f2d2299 */ /* 0x000fe20008011605 */
[----:B------:R-:W-:-:S02]  /*7480*/  ULDC UR39, c[0x0][0x2f0] ;  /* 0x0000bc0000277ab9 */ /* 0x000fc40000000800 */
[----:B------:R-:W-:Y:S01]  /*7490*/  @UP1 ULDC.64 UR8, c[0x0][0xc48] ;  /* 0x0003120000081ab9 */ /* 0x000fe20000000a00 */
[----:B------:R-:W-:Y:S01]  /*74a0*/  UIMAD UR39, UR7, UR39, URZ ;  /* 0x00000027072772a4 */ /* 0x000fe2000f8e023f */
[----:B------:R-:W-:Y:S01]  /*74b0*/  PLOP3.LUT P0, PT, PT, PT, UP0, 0x80, 0x0 ;  /* 0x000000000000781c */ /* 0x000fe20003f0f008 */
[----:B------:R-:W-:Y:S02]  /*74c0*/  UIMAD.WIDE.U32 UR4, UR45, UR8, URZ ;  /* 0x000000082d0472a5 */ /* 0x000fe4000f8e003f */
[----:B------:R-:W-:Y:S01]  /*74d0*/  UMOV UR44, UR45 ;  /* 0x0000002d002c7c82 */ /* 0x000fe20008000000 */
[----:B------:R-:W-:Y:S02]  /*74e0*/  UIADD3 UR38, UR39, 0x7f, URZ ;  /* 0x0000007f27267890 */ /* 0x000fe4000fffe03f */
[----:B------:R-:W-:Y:S02]  /*74f0*/  @UP1 USHF.R.U32.HI UR44, URZ, UR9, UR5 ;  /* 0x000000093f2c1299 */ /* 0x000fe40008011605 */
[----:B------:R-:W-:-:S02]  /*7500*/  USHF.R.S32.HI UR4, URZ, 0x1f, UR38 ;  /* 0x0000001f3f047899 */ /* 0x000fc40008011426 */
[----:B------:R-:W-:Y:S02]  /*7510*/  UIADD3 UR36, -UR44, URZ, URZ ;  /* 0x0000003f2c247290 */ /* 0x000fe4000fffe13f */
[----:B------:R-:W-:Y:S02]  /*7520*/  ULEA.HI UR38, UR4, UR38, URZ, 0x7 ;  /* 0x0000002604267291 */ /* 0x000fe4000f8f383f */
[----:B------:R-:W-:Y:S01]  /*7530*/  UIMAD UR36, UR6, UR36, UR45 ;  /* 0x00000024062472a4 */ /* 0x000fe2000f8e022d */
[----:B------:R-:W-:Y:S11]  /*7540*/  @!P0 BRA `(.L_x_37) ;  /* 0x0000000000408947 */ /* 0x000ff60003800000 */
[----:B------:R-:W-:Y:S01]  /*7550*/  MOV R2, 0x0 ;  /* 0x0000000000027802 */ /* 0x000fe20000000f00 */
[----:B------:R-:W-:Y:S01]  /*7560*/  ULDC.64 UR6, c[0x4][0x98] ;  /* 0x0100260000067ab9 */ /* 0x000fe20000000a00 */
[----:B------:R-:W-:Y:S01]  /*7570*/  ULDC.64 UR8, c[0x4][0xa0] ;  /* 0x0100280000087ab9 */ /* 0x000fe20000000a00 */
[----:B------:R-:W-:Y:S01]  /*7580*/  ULDC.64 UR4, c[0x4][0x8] ;  /* 0x0100020000047ab9 */ /* 0x000fe20000000a00 */
[----:B------:R-:W-:Y:S02]  /*7590*/  IMAD.U32 R4, RZ, RZ, UR6 ;  /* 0x00000006ff047e24 */ /* 0x000fe4000f8e00ff */
[----:B------:R-:W0:Y:S01]  /*75a0*/  LDC.64 R2, c[0x4][R2] ;  /* 0x0100000002027b82 */ /* 0x000e220000000a00 */
[----:B------:R-:W-:Y:S02]  /*75b0*/  IMAD.U32 R5, RZ, RZ, UR7 ;  /* 0x00000007ff057e24 */ /* 0x000fe4000f8e00ff */
[----:B------:R-:W-:Y:S02]  /*75c0*/  IMAD.U32 R6, RZ, RZ, UR8 ;  /* 0x00000008ff067e24 */ /* 0x000fe4000f8e00ff */
[----:B------:R-:W-:-:S02]  /*75d0*/  IMAD.U32 R7, RZ, RZ, UR9 ;  /* 0x00000009ff077e24 */ /* 0x000fc4000f8e00ff */
[----:B------:R-:W-:Y:S02]  /*75e0*/  IMAD.U32 R10, RZ, RZ, UR4 ;  /* 0x00000004ff0a7e24 */ /* 0x000fe4000f8e00ff */
[----:B------:R-:W-:Y:S02]  /*75f0*/  IMAD.U32 R11, RZ, RZ, UR5 ;  /* 0x00000005ff0b7e24 */ /* 0x000fe4000f8e00ff */
[----:B------:R-:W-:Y:S02]  /*7600*/  IMAD.MOV.U32 R8, RZ, RZ, 0x70 ;  /* 0x00000070ff087424 */ /* 0x000fe400078e00ff */
[----:B------:R-:W-:Y:S02]  /*7610*/  IMAD.MOV.U32 R12, RZ, RZ, 0x1 ;  /* 0x00000001ff0c7424 */ /* 0x000fe400078e00ff */
[----:B------:R-:W-:-:S07]  /*7620*/  IMAD.MOV.U32 R13, RZ, RZ, RZ ;  /* 0x000000ffff0d7224 */ /* 0x000fce00078e00ff */
[----:B------:R-:W-:-:S07]  /*7630*/  LEPC R20, `(.L_x_37) ;  /* 0x000000001014794e */ /* 0x000fce0000000000 */
[----:B0-----:R-:W-:Y:S05]  /*7640*/  CALL.ABS.NOINC R2 ;  /* 0x0000000002007343 */ /* 0x001fea0003c00000 */
.L_x_37:
[----:B------:R-:W-:-:S06]  /*7650*/  UIADD3 UR4, UR40, 0x9000, URZ ;  /* 0x0000900028047890 */ /* 0x000fcc000fffe03f */
[----:B------:R-:W-:-:S05]  /*7660*/  IMAD.U32 R16, RZ, RZ, UR4 ;  /* 0x00000004ff107e24 */ /* 0x000fca000f8e00ff */
[----:B------:R-:W-:-:S13]  /*7670*/  LOP3.LUT P0, RZ, R16, 0x9f, RZ, 0xc0, !PT ;  /* 0x0000009f10ff7812 */ /* 0x000fda000780c0ff */
[----:B------:R-:W-:Y:S05]  /*7680*/  @!P0 BRA `(.L_x_38) ;  /* 0x0000000000408947 */ /* 0x000fea0003800000 */
        /* <DEDUP_REMOVED lines=16> */
.L_x_38:
[----:B------:R-:W-:-:S04]  /*7790*/  UIADD3 UR4, UR40, 0x3000, URZ ;  /* 0x0000300028047890 */ /* 0x000fc8000fffe03f */
[----:B------:R-:W-:-:S06]  /*77a0*/  ULOP3.LUT UP0, URZ, UR4, 0x3ff, URZ, 0xc0, !UPT ;  /* 0x000003ff043f7892 */ /* 0x000fcc000f80c03f */
[----:B------:R-:W-:-:S13]  /*77b0*/  PLOP3.LUT P0, PT, PT, PT, UP0, 0x80, 0x0 ;  /* 0x000000000000781c */ /* 0x000fda0003f0f008 */
        /* <DEDUP_REMOVED lines=17> */
.L_x_39:
        /* <DEDUP_REMOVED lines=18> */
.L_x_40:
[----:B------:R-:W-:Y:S01]  /*79f0*/  ULDC.64 UR4, c[0x0][0x9f8] ;  /* 0x00027e0000047ab9 */ /* 0x000fe20000000a00 */
[----:B------:R-:W-:Y:S01]  /*7a00*/  IMAD.U32 R22, RZ, RZ, UR44 ;  /* 0x0000002cff167e24 */ /* 0x000fe2000f8e00ff */
[----:B------:R-:W-:-:S04]  /*7a10*/  UISETP.NE.U32.AND UP0, UPT, UR4, URZ, UPT ;  /* 0x0000003f0400728c */ /* 0x000fc8000bf05070 */
[----:B------:R-:W-:-:S06]  /*7a20*/  UISETP.NE.AND.EX UP0, UPT, UR5, URZ, UPT, UP0 ;  /* 0x0000003f0500728c */ /* 0x000fcc000bf05300 */
[----:B------:R-:W-:-:S05]  /*7a30*/  PLOP3.LUT P0, PT, PT, PT, UP0, 0x80, 0x0 ;  /* 0x000000000000781c */ /* 0x000fca0003f0f008 */
[----:B------:R-:W-:Y:S02]  /*7a40*/  @UP0 ULDC.64 UR4, c[0x0][0x9f8] ;  /* 0x00027e0000040ab9 */ /* 0x000fe40000000a00 */
[----:B------:R-:W-:-:S06]  /*7a50*/  @UP0 UIMAD.WIDE UR4, UR44, 0x4, UR4 ;  /* 0x000000042c0408a5 */ /* 0x000fcc000f8e0204 */
[----:B------:R-:W-:Y:S02]  /*7a60*/  IMAD.U32 R2, RZ, RZ, UR4 ;  /* 0x00000004ff027e24 */ /* 0x000fe4000f8e00ff */
[----:B------:R-:W-:-:S05]  /*7a70*/  IMAD.U32 R3, RZ, RZ, UR5 ;  /* 0x00000005ff037e24 */ /* 0x000fca000f8e00ff */
[----:B------:R0:W2:Y:S01]  /*7a80*/  @P0 LDG.E R22, desc[UR52][R2.64] ;  /* 0x0000003402160981 */ /* 0x0000a2000c1e1900 */
[----:B------:R-:W-:Y:S01]  /*7a90*/  UMOV UR4, 0xffffffff ;  /* 0xffffffff00047882 */ /* 0x000fe20000000000 */
[----:B------:R-:W-:Y:S01]  /*7aa0*/  LOP3.LUT R23, R23, 0xfffffffe, RZ, 0xc0, !PT ;  /* 0xfffffffe17177812 */ /* 0x000fe200078ec0ff */
[----:B------:R-:W1:Y:S01]  /*7ab0*/  S2R R16, SR_TID.X ;  /* 0x0000000000107919 */ /* 0x000e620000002100 */
[----:B0-----:R-:W0:Y:S02]  /*7ac0*/  LDC.64 R2, c[0x0][0x418] ;  /* 0x00010600ff027b82 */ /* 0x001e240000000a00 */
[----:B0-----:R-:W-:Y:S02]  /*7ad0*/  ISETP.NE.U32.AND P0, PT, R2, RZ, PT ;  /* 0x000000ff0200720c */ /* 0x001fe40003f05070 */
[----:B-1----:R-:W-:Y:S02]  /*7ae0*/  SHF.R.U32.HI R17, RZ, 0x5, R16 ;  /* 0x00000005ff117819 */ /* 0x002fe40000011610 */
[----:B------:R-:W-:-:S02]  /*7af0*/  ISETP.NE.AND.EX P1, PT, R3, RZ, PT, P0 ;  /* 0x000000ff0300720c */ /* 0x000fc40003f25300 */
[----:B------:R-:W-:-:S11]  /*7b00*/  LOP3.LUT R17, R17, 0x3, RZ, 0xc0, !PT ;  /* 0x0000000311117812 */ /* 0x000fd600078ec0ff */
[----:B------:R-:W-:Y:S02]  /*7b10*/  @P1 LOP3.LUT R23, R23, 0x1, RZ, 0xfc, !PT ;  /* 0x0000000117171812 */ /* 0x000fe400078efcff */
[----:B--2---:R-:W-:Y:S02]  /*7b20*/  SHF.R.S32.HI R24, RZ, 0x1f, R22 ;  /* 0x0000001fff187819 */ /* 0x004fe40000011416 */
[----:B------:R-:W-:Y:S01]  /*7b30*/  SEL R16, R22, RZ, !P1 ;  /* 0x000000ff16107207 */ /* 0x000fe20004800000 */
[----:B------:R-:W-:Y:S06]  /*7b40*/  BRA.DIV UR4, `(.L_x_41) ;  /* 0x0000002a04b07947 */ /* 0x000fec000b800000 */
[----:B------:R0:W1:Y:S02]  /*7b50*/  SHFL.IDX PT, R14, R17, RZ, 0x1f ;  /* 0x00001fff110e7589 */ /* 0x00006400000e0000 */
.L_x_101:
[----:B-1----:R-:W-:Y:S02]  /*7b60*/  ISETP.NE.AND P0, PT, R14, RZ, PT ;  /* 0x000000ff0e00720c */ /* 0x002fe40003f05270 */
[----:B------:R-:W-:Y:S02]  /*7b70*/  PLOP3.LUT P2, PT, PT, PT, PT, 0x8, 0x0 ;  /* 0x000000000000781c */ /* 0x000fe40003f4e170 */
[----:B------:R-:W-:-:S11]  /*7b80*/  LOP3.LUT R23, R23, 0xfffffffd, RZ, 0xc0, !PT ;  /* 0xfffffffd17177812 */ /* 0x000fd600078ec0ff */
[----:B------:R-:W-:Y:S01]  /*7b90*/  @P2 LOP3.LUT R23, R23, 0x2, RZ, 0xfc, !PT ;  /* 0x0000000217172812 */ /* 0x000fe200078efcff */
[----:B------:R-:W-:Y:S06]  /*7ba0*/  @P0 BRA `(.L_x_42) ;  /* 0x0000000400b40947 */ /* 0x000fec0003800000 */
[----:B------:R-:W-:-:S06]  /*7bb0*/  ULEA.HI.SX32 UR4, UR38, 0xffffffff, 0x19 ;  /* 0xffffffff26047891 */ /* 0x000fcc000f8fca3f */
[----:B------:R-:W-:Y:S01]  /*7bc0*/  IMAD.U32 R0, RZ, RZ, UR4 ;  /* 0x00000004ff007e24 */ /* 0x000fe2000f8e00ff */
[----:B------:R-:W-:-:S03]  /*7bd0*/  UMOV UR4, 0xffffffff ;  /* 0xffffffff00047882 */ /* 0x000fc60000000000 */
[----:B------:R-:W-:Y:S05]  /*7be0*/  BRA.DIV UR4, `(.L_x_43) ;  /* 0x0000002a04a87947 */ /* 0x000fea000b800000 */
[----:B------:R-:W-:-:S13]  /*7bf0*/  ELECT P6, URZ, PT ;  /* 0x00000000003f782f */ /* 0x000fda00038c0000 */
.L_x_104:
[----:B------:R-:W-:Y:S05]  /*7c00*/  @!P6 BRA `(.L_x_42) ;  /* 0x00000004009ce947 */ /* 0x000fea0003800000 */
[----:B------:R-:W-:Y:S01]  /*7c10*/  IMAD.MOV.U32 R16, RZ, RZ, R22 ;  /* 0x000000ffff107224 */ /* 0x000fe200078e0016 */
[----:B------:R-:W-:Y:S06]  /*7c20*/  @!P1 BRA `(.L_x_44) ;  /* 0x0000000000489947 */ /* 0x000fec0003800000 */
[----:B------:R-:W1:Y:S01]  /*7c30*/  LDC R6, c[0x0][0x43c] ;  /* 0x00010f00ff067b82 */ /* 0x000e620000000800 */
[----:B------:R-:W-:Y:S01]  /*7c40*/  IMAD.MOV.U32 R7, RZ, RZ, R0 ;  /* 0x000000ffff077224 */ /* 0x000fe200078e0000 */
[----:B------:R-:W-:Y:S02]  /*7c50*/  ULDC.64 UR4, c[0x0][0x428] ;  /* 0x00010a0000047ab9 */ /* 0x000fe40000000a00 */
[----:B------:R-:W-:-:S04]  /*7c60*/  IMAD R9, R24, UR4, RZ ;  /* 0x0000000418097c24 */ /* 0x000fc8000f8e02ff */
[----:B------:R-:W-:Y:S01]  /*7c70*/  IMAD R9, R22, UR5, R9 ;  /* 0x0000000516097c24 */ /* 0x000fe2000f8e0209 */
[----:B-1----:R-:W-:-:S13]  /*7c80*/  ISETP.NE.AND P0, PT, R6, 0x1, PT ;  /* 0x000000010600780c */ /* 0x002fda0003f05270 */
[----:B------:R-:W1:Y:S02]  /*7c90*/  @P0 LDC.64 R4, c[0x0][0x440] ;  /* 0x00011000ff040b82 */ /* 0x000e640000000a00 */
[----:B-1----:R-:W-:-:S05]  /*7ca0*/  @P0 IMAD.HI.U32 R4, R0, R4, RZ ;  /* 0x0000000400040227 */ /* 0x002fca00078e00ff */
[----:B------:R-:W-:-:S04]  /*7cb0*/  @P0 SHF.R.U32.HI R7, RZ, R5, R4 ;  /* 0x00000005ff070219 */ /* 0x000fc80000011604 */
[--C-:B------:R-:W-:Y:S01]  /*7cc0*/  SHF.R.S32.HI R5, RZ, 0x1f, R7.reuse ;  /* 0x0000001fff057819 */ /* 0x100fe20000011407 */
[----:B------:R-:W-:-:S04]  /*7cd0*/  IMAD.MOV.U32 R4, RZ, RZ, R7 ;  /* 0x000000ffff047224 */ /* 0x000fc800078e0007 */
[----:B------:R-:W-:-:S04]  /*7ce0*/  IMAD.WIDE.U32 R4, R22, UR4, R4 ;  /* 0x0000000416047c25 */ /* 0x000fc8000f8e0004 */
[----:B------:R-:W-:Y:S01]  /*7cf0*/  IMAD.IADD R5, R5, 0x1, R9 ;  /* 0x0000000105057824 */ /* 0x000fe200078e0209 */
[----:B------:R-:W-:-:S04]  /*7d00*/  LEA R2, P0, R4, R2, 0x2 ;  /* 0x0000000204027211 */ /* 0x000fc800078010ff */
[----:B------:R-:W-:-:S05]  /*7d10*/  LEA.HI.X R3, R4, R3, R5, 0x2, P0 ;  /* 0x0000000304037211 */ /* 0x000fca00000f1405 */
[----:B------:R1:W5:Y:S01]  /*7d20*/  LDG.E R16, desc[UR52][R2.64] ;  /* 0x0000003402107981 */ /* 0x000362000c1e1900 */
[----:B------:R-:W-:-:S04]  /*7d30*/  IMAD.MOV R5, RZ, RZ, -R7 ;  /* 0x000000ffff057224 */ /* 0x000fc800078e0a07 */
[----:B------:R-:W-:-:S07]  /*7d40*/  IMAD R0, R6, R5, R0 ;  /* 0x0000000506007224 */ /* 0x000fce00078e0200 */
.L_x_44:
[----:B------:R-:W-:Y:S02]  /*7d50*/  LEA R5, R18, UR40, 0x3 ;  /* 0x0000002812057c11 */ /* 0x000fe4000f8e18ff */
[----:B-1----:R-:W-:Y:S02]  /*7d60*/  SHF.L.U32 R2, R19, 0x1f, RZ ;  /* 0x0000001f13027819 */ /* 0x002fe400000006ff */
[----:B------:R-:W-:Y:S02]  /*7d70*/  ISETP.NE.AND P1, PT, R29, RZ, PT ;  /* 0x000000ff1d00720c */ /* 0x000fe40003f25270 */
[----:B------:R-:W1:Y:S02]  /*7d80*/  SYNCS.PHASECHK.TRANS64.TRYWAIT P0, [R5+URZ+0x19c80], R2 ;  /* 0x019c8002050075a7 */ /* 0x000e64000800017f */
[----:B-1----:R-:W-:Y:S09]  /*7d90*/  @!P0 BRA `(.L_x_45) ;  /* 0x00000028005c8947 */ /* 0x002ff20003800000 */
.L_x_105:
[----:B------:R-:W-:Y:S05]  /*7da0*/  @P1 BRA `(.L_x_46) ;  /* 0x00000000001c1947 */ /* 0x000fea0003800000 */
[----:B------:R-:W2:Y:S02]  /*7db0*/  S2R R3, SR_TID.X ;  /* 0x0000000000037919 */ /* 0x000ea40000002100 */
[----:B--2---:R-:W-:Y:S01]  /*7dc0*/  LOP3.LUT R4, R3, 0x1f, RZ, 0xc0, !PT ;  /* 0x0000001f03047812 */ /* 0x004fe200078ec0ff */
[----:B------:R-:W-:-:S03]  /*7dd0*/  IMAD.MOV.U32 R3, RZ, RZ, 0x3000 ;  /* 0x00003000ff037424 */ /* 0x000fc600078e00ff */
[----:B------:R-:W-:Y:S01]  /*7de0*/  ISETP.NE.AND P0, PT, R4, RZ, PT ;  /* 0x000000ff0400720c */ /* 0x000fe20003f05270 */
[----:B------:R2:W-:-:S12]  /*7df0*/  SYNCS.ARRIVE.TRANS64 RZ, [R5+URZ+0x19c70], R3 ;  /* 0x019c700305ff79a7 */ /* 0x0005d8000800003f */
[----:B--2---:R-:W-:Y:S05]  /*7e00*/  @!P0 BRA `(.L_x_46) ;  /* 0x0000000000048947 */ /* 0x004fea0003800000 */
[----:B------:R-:W-:Y:S01]  /*7e10*/  BPT.TRAP 0x1 ;  /* 0x000000040000795c */ /* 0x000fe20000300000 */
.L_x_46:
[----:B------:R-:W-:Y:S01]  /*7e20*/  IMAD.U32 R3, RZ, RZ, UR40 ;  /* 0x00000028ff037e24 */ /* 0x000fe2000f8e00ff */
[----:B------:R-:W-:Y:S01]  /*7e30*/  R2UR UR33, R5 ;  /* 0x00000000052172ca */ /* 0x000fe200000e0000 */
[----:B------:R-:W-:Y:S01]  /*7e40*/  IMAD.SHL.U32 R0, R0, 0x80, RZ ;  /* 0x0000008000007824 */ /* 0x000fe200078e00ff */
[----:B-----5:R-:W-:Y:S01]  /*7e50*/  R2UR UR37, R16 ;  /* 0x00000000102572ca */ /* 0x020fe200000e0000 */
[----:B------:R-:W-:Y:S01]  /*7e60*/  IMAD R3, R18, 0x3000, R3 ;  /* 0x0000300012037824 */ /* 0x000fe200078e0203 */
[----:B------:R-:W-:Y:S02]  /*7e70*/  UIADD3 UR4, UP0, UR50, 0x470, URZ ;  /* 0x0000047032047890 */ /* 0x000fe4000ff1e03f */
[----:B------:R-:W-:Y:S01]  /*7e80*/  R2UR UR35, R0 ;  /* 0x00000000002372ca */ /* 0x000fe200000e0000 */
[----:B------:R-:W-:Y:S01]  /*7e90*/  UMOV UR6, 0x0 ;  /* 0x0000000000067882 */ /* 0x000fe20000000000 */
[----:B------:R-:W-:Y:S01]  /*7ea0*/  R2UR UR8, R3 ;  /* 0x00000000030872ca */ /* 0x000fe200000e0000 */
[----:B------:R-:W-:Y:S01]  /*7eb0*/  UIADD3.X UR5, URZ, UR51, URZ, UP0, !UPT ;  /* 0x000000333f057290 */ /* 0x000fe200087fe43f */
[----:B------:R-:W-:Y:S01]  /*7ec0*/  UMOV UR7, 0x14f00000 ;  /* 0x14f0000000077882 */ /* 0x000fe20000000000 */
[----:B------:R-:W-:-:S02]  /*7ed0*/  UMOV UR34, URZ ;  /* 0x0000003f00227c82 */ /* 0x000fc40008000000 */
[----:B------:R-:W-:Y:S01]  /*7ee0*/  UIADD3 UR33, UR33, 0x19c70, URZ ;  /* 0x00019c7021217890 */ /* 0x000fe2000fffe03f */
[----:B------:R-:W-:Y:S01]  /*7ef0*/  UMOV UR18, 0x20 ;  /* 0x0000002000127882 */ /* 0x000fe20000000000 */
[----:B------:R-:W-:Y:S01]  /*7f00*/  UMOV UR20, UR36 ;  /* 0x0000002400147c82 */ /* 0x000fe20008000000 */
[----:B------:R-:W-:Y:S01]  /*7f10*/  UMOV UR21, UR37 ;  /* 0x0000002500157c82 */ /* 0x000fe20008000000 */
[----:B------:R-:W-:Y:S02]  /*7f20*/  UMOV UR10, 0x40 ;  /* 0x00000040000a7882 */ /* 0x000fe40000000000 */
[----:B------:R-:W-:Y:S01]  /*7f30*/  UMOV UR19, UR35 ;  /* 0x0000002300137c82 */ /* 0x000fe20008000000 */
[----:B------:R-:W-:Y:S01]  /*7f40*/  UMOV UR17, UR33 ;  /* 0x0000002100117c82 */ /* 0x000fe20008000000 */
[----:B------:R-:W-:Y:S02]  /*7f50*/  UIADD3 UR32, UR8, 0x9000, URZ ;  /* 0x0000900008207890 */ /* 0x000fe4000fffe03f */
[----:B------:R-:W-:-:S02]  /*7f60*/  UIADD3 UR16, UR8, 0xa000, URZ ;  /* 0x0000a00008107890 */ /* 0x000fc4000fffe03f */
[----:B------:R-:W-:Y:S01]  /*7f70*/  UIADD3 UR8, UR8, 0xb000, URZ ;  /* 0x0000b00008087890 */ /* 0x000fe2000fffe03f */
[----:B------:R-:W-:Y:S01]  /*7f80*/  UMOV UR12, UR36 ;  /* 0x00000024000c7c82 */ /* 0x000fe20008000000 */
[----:B------:R-:W-:Y:S01]  /*7f90*/  UMOV UR13, UR37 ;  /* 0x00000025000d7c82 */ /* 0x000fe20008000000 */
[----:B------:R-:W-:Y:S01]  /*7fa0*/  UMOV UR9, UR33 ;  /* 0x0000002100097c82 */ /* 0x000fe20008000000 */
[----:B------:R-:W-:Y:S01]  /*7fb0*/  UMOV UR11, UR35 ;  /* 0x00000023000b7c82 */ /* 0x000fe20008000000 */
[----:B------:R2:W-:Y:S02]  /*7fc0*/  UTMALDG.4D [UR32], [UR4], desc[UR6] ;  /* 0x00000620040075b4 */ /* 0x0005e40008019000 */
[----:B------:R2:W-:Y:S02]  /*7fd0*/  UTMALDG.4D [UR16], [UR4], desc[UR6] ;  /* 0x00000610040075b4 */ /* 0x0005e40008019000 */
[----:B------:R2:W-:Y:S01]  /*7fe0*/  UTMALDG.4D [UR8], [UR4], desc[UR6] ;  /* 0x00000608040075b4 */ /* 0x0005e20008019000 */
[----:B------:R-:W3:Y:S02]  /*7ff0*/  SYNCS.PHASECHK.TRANS64.TRYWAIT P0, [R5+URZ+0x19c40], R2 ;  /* 0x019c4002050075a7 */ /* 0x000ee4000800017f */
[----:B--23--:R-:W-:Y:S05]  /*8000*/  @!P0 BRA `(.L_x_47) ;  /* 0x0000002400d48947 */ /* 0x00cfea0003800000 */
.L_x_106:
[----:B------:R-:W-:Y:S05]  /*8010*/  @P1 BRA `(.L_x_48) ;  /* 0x00000000001c1947 */ /* 0x000fea0003800000 */
[----:B------:R-:W3:Y:S01]  /*8020*/  S2R R4, SR_TID.X ;  /* 0x0000000000047919 */ /* 0x000ee20000002100 */
[----:B-12---:R-:W-:-:S04]  /*8030*/  IMAD.MOV.U32 R2, RZ, RZ, 0x3000 ;  /* 0x00003000ff027424 */ /* 0x006fc800078e00ff */
[----:B------:R4:W-:Y:S01]  /*8040*/  SYNCS.ARRIVE.TRANS64 RZ, [R5+URZ+0x19c30], R2 ;  /* 0x019c300205ff79a7 */ /* 0x0009e2000800003f */
[----:B---3--:R-:W-:-:S04]  /*8050*/  LOP3.LUT R4, R4, 0x1f, RZ, 0xc0, !PT ;  /* 0x0000001f04047812 */ /* 0x008fc800078ec0ff */
[----:B------:R-:W-:-:S13]  /*8060*/  ISETP.NE.AND P0, PT, R4, RZ, PT ;  /* 0x000000ff0400720c */ /* 0x000fda0003f05270 */
[----:B----4-:R-:W-:Y:S05]  /*8070*/  @!P0 BRA `(.L_x_48) ;  /* 0x0000000000048947 */ /* 0x010fea0003800000 */
[----:B------:R-:W-:Y:S01]  /*8080*/  BPT.TRAP 0x1 ;  /* 0x000000040000795c */ /* 0x000fe20000300000 */
.L_x_48:
[----:B------:R-:W-:Y:S01]  /*8090*/  R2UR UR8, R3 ;  /* 0x00000000030872ca */ /* 0x000fe200000e0000 */
[----:B------:R-:W-:Y:S01]  /*80a0*/  UIADD3 UR4, UP0, UR50, 0x370, URZ ;  /* 0x0000037032047890 */ /* 0x000fe2000ff1e03f */
[----:B------:R-:W-:Y:S01]  /*80b0*/  R2UR UR25, R5 ;  /* 0x00000000051972ca */ /* 0x000fe200000e0000 */
[----:B------:R-:W-:Y:S01]  /*80c0*/  UMOV UR6, 0x0 ;  /* 0x0000000000067882 */ /* 0x000fe20000000000 */
[----:B------:R-:W-:Y:S01]  /*80d0*/  R2UR UR27, R0 ;  /* 0x00000000001b72ca */ /* 0x000fe200000e0000 */
[----:B------:R-:W-:Y:S01]  /*80e0*/  UIADD3.X UR5, URZ, UR51, URZ, UP0, !UPT ;  /* 0x000000333f057290 */ /* 0x000fe200087fe43f */
[----:B------:R-:W-:Y:S01]  /*80f0*/  R2UR UR29, R16 ;  /* 0x00000000101d72ca */ /* 0x000fe200000e0000 */
[----:B------:R-:W-:Y:S01]  /*8100*/  UMOV UR7, 0x14f00000 ;  /* 0x14f0000000077882 */ /* 0x000fe20000000000 */
[----:B------:R-:W-:Y:S01]  /*8110*/  UMOV UR26, URZ ;  /* 0x0000003f001a7c82 */ /* 0x000fe20008000000 */
[----:B------:R-:W-:Y:S01]  /*8120*/  UMOV UR28, UR36 ;  /* 0x00000024001c7c82 */ /* 0x000fe20008000000 */
[----:B------:R-:W-:Y:S01]  /*8130*/  UMOV UR18, 0x20 ;  /* 0x0000002000127882 */ /* 0x000fe20000000000 */
[----:B------:R-:W-:Y:S01]  /*8140*/  UMOV UR20, UR36 ;  /* 0x0000002400147c82 */ /* 0x000fe20008000000 */
[----:B------:R-:W-:Y:S01]  /*8150*/  UMOV UR10, 0x40 ;  /* 0x00000040000a7882 */ /* 0x000fe20000000000 */
[----:B------:R-:W-:Y:S01]  /*8160*/  UIADD3 UR24, UR8, 0x13800, URZ ;  /* 0x0001380008187890 */ /* 0x000fe2000fffe03f */
[----:B------:R-:W-:Y:S01]  /*8170*/  PLOP3.LUT P0, PT, PT, PT, PT, 0x80, 0x0 ;  /* 0x000000000000781c */ /* 0x000fe20003f0f070 */
[----:B------:R-:W-:Y:S01]  /*8180*/  UIADD3 UR25, UR25, 0x19c30, URZ ;  /* 0x00019c3019197890 */ /* 0x000fe2000fffe03f */
[----:B------:R-:W-:Y:S01]  /*8190*/  LOP3.LUT R23, R23, 0xfffffffd, RZ, 0xc0, !PT ;  /* 0xfffffffd17177812 */ /* 0x000fe200078ec0ff */
[----:B------:R-:W-:-:S02]  /*81a0*/  UIADD3 UR16, UR8, 0x14800, URZ ;  /* 0x0001480008107890 */ /* 0x000fc4000fffe03f */
[----:B------:R-:W-:Y:S01]  /*81b0*/  UIADD3 UR8, UR8, 0x15800, URZ ;  /* 0x0001580008087890 */ /* 0x000fe2000fffe03f */
[----:B------:R-:W-:Y:S01]  /*81c0*/  UMOV UR19, UR27 ;  /* 0x0000001b00137c82 */ /* 0x000fe20008000000 */
[----:B------:R-:W-:Y:S01]  /*81d0*/  UMOV UR21, UR29 ;  /* 0x0000001d00157c82 */ /* 0x000fe20008000000 */
[----:B------:R-:W-:Y:S01]  /*81e0*/  UMOV UR17, UR25 ;  /* 0x0000001900117c82 */ /* 0x000fe20008000000 */
[----:B------:R-:W-:Y:S01]  /*81f0*/  UMOV UR12, UR36 ;  /* 0x00000024000c7c82 */ /* 0x000fe20008000000 */
[----:B------:R-:W-:Y:S01]  /*8200*/  UMOV UR11, UR27 ;  /* 0x0000001b000b7c82 */ /* 0x000fe20008000000 */
[----:B------:R-:W-:Y:S01]  /*8210*/  UMOV UR13, UR29 ;  /* 0x0000001d000d7c82 */ /* 0x000fe20008000000 */
[----:B------:R3:W-:Y:S01]  /*8220*/  UTMALDG.4D [UR24], [UR4], desc[UR6] ;  /* 0x00000618040075b4 */ /* 0x0007e20008019000 */
[----:B------:R-:W-:Y:S01]  /*8230*/  UMOV UR9, UR25 ;  /* 0x0000001900097c82 */ /* 0x000fe20008000000 */
[----:B------:R-:W-:Y:S01]  /*8240*/  @P0 LOP3.LUT R23, R23, 0x2, RZ, 0xfc, !PT ;  /* 0x0000000217170812 */ /* 0x000fe200078efcff */
[----:B------:R3:W-:Y:S01]  /*8250*/  UTMALDG.4D [UR16], [UR4], desc[UR6] ;  /* 0x00000610040075b4 */ /* 0x0007e20008019000 */
[----:B------:R3:W-:Y:S02]  /*8260*/  UTMALDG.4D [UR8], [UR4], desc[UR6] ;  /* 0x00000608040075b4 */ /* 0x0007e40008019000 */
[----:B---3--:R-:W-:-:S03]  /*8270*/  NOP ;  /* 0x0000000000007918 */ /* 0x008fc60000000000 */
.L_x_42:
[----:B------:R-:W-:Y:S05]  /*8280*/  WARPSYNC.ALL ;  /* 0x0000000000007948 */ /* 0x000fea0003800000 */
[----:B------:R-:W-:Y:S01]  /*8290*/  UIADD3 UR5, UR40, 0xf000, URZ ;  /* 0x0000f00028057890 */ /* 0x000fe2000fffe03f */
[----:B------:R-:W-:Y:S01]  /*82a0*/  BAR.SYNC.DEFER_BLOCKING 0x8, 0x200 ;  /* 0x0208000000007b1d */ /* 0x000fe20000010000 */
[----:B------:R-:W-:Y:S02]  /*82b0*/  USHF.R.S32.HI UR4, URZ, 0x1f, UR36 ;  /* 0x0000001f3f047899 */ /* 0x000fe40008011424 */
[----:B------:R-:W-:Y:S02]  /*82c0*/  ULOP3.LUT UP0, URZ, UR5, 0x9f, URZ, 0xc0, !UPT ;  /* 0x0000009f053f7892 */ /* 0x000fe4000f80c03f */
[----:B------:R-:W-:Y:S01]  /*82d0*/  USHF.R.S32.HI UR37, URZ, 0x1f, UR44 ;  /* 0x0000001f3f257899 */ /* 0x000fe2000801142c */
[----:B------:R-:W-:-:S03]  /*82e0*/  ULDC.64 UR6, c[0x0][0x2d8] ;  /* 0x0000b60000067ab9 */ /* 0x000fc60000000a00 */
[----:B------:R-:W-:Y:S01]  /*82f0*/  PLOP3.LUT P0, PT, PT, PT, UP0, 0x80, 0x0 ;  /* 0x000000000000781c */ /* 0x000fe20003f0f008 */
[----:B------:R-:W-:Y:S02]  /*8300*/  UIMAD UR4, UR4, UR6, URZ ;  /* 0x00000006040472a4 */ /* 0x000fe4000f8e023f */
[----:B------:R-:W-:Y:S02]  /*8310*/  UIMAD.WIDE.U32 UR54, UR36, UR6, URZ ;  /* 0x00000006243672a5 */ /* 0x000fe4000f8e003f */
[----:B------:R-:W-:-:S04]  /*8320*/  UIMAD UR4, UR36, UR7, UR4 ;  /* 0x00000007240472a4 */ /* 0x000fc8000f8e0204 */
[----:B------:R-:W-:-:S04]  /*8330*/  UIADD3 UR49, UR55, UR4, URZ ;  /* 0x0000000437317290 */ /* 0x000fc8000fffe03f */
[----:B------:R-:W-:Y:S08]  /*8340*/  @!P0 BRA `(.L_x_49) ;  /* 0x0000000000408947 */ /* 0x000ff00003800000 */
[----:B-12---:R-:W-:Y:S01]  /*8350*/  MOV R2, 0x0 ;  /* 0x0000000000027802 */ /* 0x006fe20000000f00 */
[----:B------:R-:W-:Y:S01]  /*8360*/  ULDC.64 UR6, c[0x4][0x98] ;  /* 0x0100260000067ab9 */ /* 0x000fe20000000a00 */
[----:B------:R-:W-:Y:S01]  /*8370*/  ULDC.64 UR8, c[0x4][0xa0] ;  /* 0x0100280000087ab9 */ /* 0x000fe20000000a00 */
[----:B------:R-:W-:Y:S01]  /*8380*/  ULDC.64 UR4, c[0x4][0x28] ;  /* 0x01000a0000047ab9 */ /* 0x000fe20000000a00 */
[----:B------:R-:W-:Y:S02]  /*8390*/  IMAD.U32 R4, RZ, RZ, UR6 ;  /* 0x00000006ff047e24 */ /* 0x000fe4000f8e00ff */
[----:B------:R-:W1:Y:S01]  /*83a0*/  LDC.64 R2, c[0x4][R2] ;  /* 0x0100000002027b82 */ /* 0x000e620000000a00 */
        /* <DEDUP_REMOVED lines=9> */
[----:B01----:R-:W-:Y:S05]  /*8440*/  CALL.ABS.NOINC R2 ;  /* 0x0000000002007343 */ /* 0x003fea0003c00000 */
.L_x_49:
[----:B------:R-:W3:Y:S01]  /*8450*/  LDC R8, c[0x0][0x448] ;  /* 0x00011200ff087b82 */ /* 0x000ee20000000800 */
[----:B0-----:R-:W0:Y:S01]  /*8460*/  S2R R17, SR_TID.X ;  /* 0x0000000000117919 */ /* 0x001e220000002100 */
[----:B-12---:R-:W-:Y:S01]  /*8470*/  SHF.R.U32.HI R2, RZ, 0x1, R29 ;  /* 0x00000001ff027819 */ /* 0x006fe2000001161d */
[----:B------:R-:W-:Y:S01]  /*8480*/  IMAD R0, RZ, RZ, -UR45 ;  /* 0x8000002dff007e24 */ /* 0x000fe2000f8e02ff */
[----:B------:R-:W-:Y:S01]  /*8490*/  ULDC.64 UR8, c[0x0][0x2e0] ;  /* 0x0000b80000087ab9 */ /* 0x000fe20000000a00 */
[----:B------:R-:W1:Y:S01]  /*84a0*/  S2R R20, SR_TID.X ;  /* 0x0000000000147919 */ /* 0x000e620000002100 */
[----:B------:R-:W-:Y:S02]  /*84b0*/  UIMAD UR6, UR37, UR8, URZ ;  /* 0x00000008250672a4 */ /* 0x000fe4000f8e023f */
[----:B------:R-:W2:Y:S01]  /*84c0*/  LDC R3, c[0x0][0xc38] ;  /* 0x00030e00ff037b82 */ /* 0x000ea20000000800 */
[----:B------:R-:W-:Y:S01]  /*84d0*/  UMOV UR4, UR54 ;  /* 0x0000003600047c82 */ /* 0x000fe20008000000 */
[----:B------:R-:W-:Y:S01]  /*84e0*/  UMOV UR5, UR49 ;  /* 0x0000003100057c82 */ /* 0x000fe20008000000 */
[----:B------:R-:W-:-:S02]  /*84f0*/  UIMAD UR6, UR44, UR9, UR6 ;  /* 0x000000092c0672a4 */ /* 0x000fc4000f8e0206 */
[----:B------:R-:W-:-:S04]  /*8500*/  UIMAD.WIDE.U32 UR4, UR44, UR8, UR4 ;  /* 0x000000082c0472a5 */ /* 0x000fc8000f8e0004 */
[----:B------:R-:W-:-:S03]  /*8510*/  UIADD3 UR5, UR5, UR6, URZ ;  /* 0x0000000605057290 */ /* 0x000fc6000fffe03f */
[----:B------:R-:W-:Y:S01]  /*8520*/  ULDC.64 UR6, c[0x0][0x280] ;  /* 0x0000a00000067ab9 */ /* 0x000fe20000000a00 */
[----:B---3--:R-:W-:Y:S01]  /*8530*/  ISETP.NE.AND P0, PT, R8, 0x1, PT ;  /* 0x000000010800780c */ /* 0x008fe20003f05270 */
[----:B--2---:R-:W-:Y:S02]  /*8540*/  IMAD R0, R3, R0, UR48 ;  /* 0x0000003003007e24 */ /* 0x004fe4000f8e0200 */
[----:B0-----:R-:W-:-:S10]  /*8550*/  IMAD.SHL.U32 R17, R17, 0x40, RZ ;  /* 0x0000004011117824 */ /* 0x001fd400078e00ff */
[----:B------:R-:W0:Y:S01]  /*8560*/  @P0 LDC R4, c[0x0][0x44c] ;  /* 0x00011300ff040b82 */ /* 0x000e220000000800 */
[----:B------:R-:W-:-:S05]  /*8570*/  LOP3.LUT R17, R2, 0x40, R17, 0xf8, !PT ;  /* 0x0000004002117812 */ /* 0x000fca00078ef811 */
[----:B------:R-:W-:Y:S02]  /*8580*/  IMAD R5, R0, 0xc0, R17 ;  /* 0x000000c000057824 */ /* 0x000fe400078e0211 */
[----:B------:R-:W2:Y:S01]  /*8590*/  @P0 LDC R10, c[0x0][0x450] ;  /* 0x00011400ff0a0b82 */ /* 0x000ea20000000800 */
[C---:B-1----:R-:W-:Y:S02]  /*85a0*/  IMAD.SHL.U32 R17, R20.reuse, 0x10, RZ ;  /* 0x0000001014117824 */ /* 0x042fe400078e00ff */
[----:B------:R-:W-:Y:S02]  /*85b0*/  VIADD R11, R5, 0x80 ;  /* 0x00000080050b7836 */ /* 0x000fe40000000000 */
[----:B------:R-:W-:Y:S01]  /*85c0*/  IMAD.SHL.U32 R20, R20, 0x10, RZ ;  /* 0x0000001014147824 */ /* 0x000fe200078e00ff */
[----:B------:R-:W-:Y:S01]  /*85d0*/  LOP3.LUT R17, R17, 0x10, RZ, 0xc0, !PT ;  /* 0x0000001011117812 */ /* 0x000fe200078ec0ff */
[----:B------:R-:W-:Y:S01]  /*85e0*/  IMAD.MOV.U32 R9, RZ, RZ, R11 ;  /* 0x000000ffff097224 */ /* 0x000fe200078e000b */
[----:B------:R-:W1:Y:S02]  /*85f0*/  @P0 LDC R6, c[0x0][0x44c] ;  /* 0x00011300ff060b82 */ /* 0x000e640000000800 */
[----:B------:R-:W-:-:S04]  /*8600*/  LOP3.LUT R20, R20, 0x10, RZ, 0xc0, !PT ;  /* 0x0000001014147812 */ /* 0x000fc800078ec0ff */
[C---:B------:R-:W-:Y:S02]  /*8610*/  LOP3.LUT R14, R20.reuse, 0x20, RZ, 0xfc, !PT ;  /* 0x00000020140e7812 */ /* 0x040fe400078efcff */
[----:B------:R-:W3:Y:S01]  /*8620*/  @P0 LDC R2, c[0x0][0x450] ;  /* 0x00011400ff020b82 */ /* 0x000ee20000000800 */
[----:B0-----:R-:W-:Y:S01]  /*8630*/  @P0 IMAD.HI.U32 R3, R5, R4, RZ ;  /* 0x0000000405030227 */ /* 0x001fe200078e00ff */
[----:B------:R-:W-:-:S03]  /*8640*/  LOP3.LUT R12, R20, 0x40, RZ, 0xfc, !PT ;  /* 0x00000040140c7812 */ /* 0x000fc600078efcff */
[----:B------:R-:W-:Y:S01]  /*8650*/  IMAD.MOV.U32 R4, RZ, RZ, R5 ;  /* 0x000000ffff047224 */ /* 0x000fe200078e0005 */
[----:B--2---:R-:W-:-:S05]  /*8660*/  @P0 SHF.R.U32.HI R4, RZ, R10, R3 ;  /* 0x0000000aff040219 */ /* 0x004fca0000011603 */
[----:B------:R-:W-:Y:S02]  /*8670*/  IMAD.MOV R7, RZ, RZ, -R4 ;  /* 0x000000ffff077224 */ /* 0x000fe400078e0a04 */
[----:B-1----:R-:W-:-:S04]  /*8680*/  @P0 IMAD.HI.U32 R3, R11, R6, RZ ;  /* 0x000000060b030227 */ /* 0x002fc800078e00ff */
[----:B------:R-:W-:Y:S01]  /*8690*/  IMAD R7, R8, R7, R5 ;  /* 0x0000000708077224 */ /* 0x000fe200078e0205 */
[----:B------:R-:W-:Y:S02]  /*86a0*/  SHF.R.S32.HI R5, RZ, 0x1f, R4 ;  /* 0x0000001fff057819 */ /* 0x000fe40000011404 */
[----:B---3--:R-:W-:Y:S02]  /*86b0*/  @P0 SHF.R.U32.HI R9, RZ, R2, R3 ;  /* 0x00000002ff090219 */ /* 0x008fe40000011603 */
[----:B------:R-:W0:Y:S03]  /*86c0*/  LDC.64 R2, c[0x0][0x2d0] ;  /* 0x0000b400ff027b82 */ /* 0x000e260000000a00 */
[----:B------:R-:W-:-:S04]  /*86d0*/  IMAD.MOV R6, RZ, RZ, -R9 ;  /* 0x000000ffff067224 */ /* 0x000fc800078e0a09 */
[----:B------:R-:W-:Y:S01]  /*86e0*/  IMAD R6, R8, R6, R11 ;  /* 0x0000000608067224 */ /* 0x000fe200078e020b */
[----:B------:R-:W-:Y:S01]  /*86f0*/  SHF.R.S32.HI R11, RZ, 0x1f, R9 ;  /* 0x0000001fff0b7819 */ /* 0x000fe20000011409 */
[----:B0-----:R-:W-:-:S04]  /*8700*/  IMAD R5, R5, R2, RZ ;  /* 0x0000000205057224 */ /* 0x001fc800078e02ff */
[-C--:B------:R-:W-:Y:S02]  /*8710*/  IMAD R10, R11, R2.reuse, RZ ;  /* 0x000000020b0a7224 */ /* 0x080fe400078e02ff */
[C---:B------:R-:W-:Y:S02]  /*8720*/  IMAD R13, R4.reuse, R3, R5 ;  /* 0x00000003040d7224 */ /* 0x040fe400078e0205 */
[----:B------:R-:W-:-:S04]  /*8730*/  IMAD.WIDE.U32 R4, R4, R2, UR4 ;  /* 0x0000000404047e25 */ /* 0x000fc8000f8e0002 */
[C---:B------:R-:W-:Y:S02]  /*8740*/  IMAD R11, R9.reuse, R3, R10 ;  /* 0x00000003090b7224 */ /* 0x040fe400078e020a */
[----:B------:R-:W-:Y:S01]  /*8750*/  IMAD.WIDE.U32 R2, R9, R2, UR4 ;  /* 0x0000000409027e25 */ /* 0x000fe2000f8e0002 */
[----:B------:R-:W-:Y:S01]  /*8760*/  SHF.R.S32.HI R9, RZ, 0x1f, R7 ;  /* 0x0000001fff097819 */ /* 0x000fe20000011407 */
[----:B------:R-:W-:Y:S02]  /*8770*/  ULDC.64 UR4, c[0x0][0x2c8] ;  /* 0x0000b20000047ab9 */ /* 0x000fe40000000a00 */
[----:B------:R-:W-:Y:S02]  /*8780*/  IMAD.IADD R5, R5, 0x1, R13 ;  /* 0x0000000105057824 */ /* 0x000fe400078e020d */
[----:B------:R-:W-:Y:S02]  /*8790*/  IMAD R10, R9, UR4, RZ ;  /* 0x00000004090a7c24 */ /* 0x000fe4000f8e02ff */
[----:B------:R-:W-:-:S04]  /*87a0*/  IMAD.WIDE.U32 R4, R7, UR4, R4 ;  /* 0x0000000407047c25 */ /* 0x000fc8000f8e0004 */
[----:B------:R-:W-:Y:S01]  /*87b0*/  IMAD R7, R7, UR5, R10 ;  /* 0x0000000507077c24 */ /* 0x000fe2000f8e020a */
[----:B------:R-:W-:Y:S01]  /*87c0*/  IADD3 R4, P0, R4, UR6, RZ ;  /* 0x0000000604047c10 */ /* 0x000fe2000ff1e0ff */
[----:B------:R-:W-:Y:S01]  /*87d0*/  IMAD.IADD R3, R3, 0x1, R11 ;  /* 0x0000000103037824 */ /* 0x000fe200078e020b */
[----:B------:R-:W-:Y:S02]  /*87e0*/  SHF.R.U32.HI R10, RZ, 0x1, R29 ;  /* 0x00000001ff0a7819 */ /* 0x000fe4000001161d */
[----:B------:R-:W-:Y:S01]  /*87f0*/  IADD3.X R5, R5, UR7, R7, P0, !PT ;  /* 0x0000000705057c10 */ /* 0x000fe200087fe407 */
[----:B------:R-:W-:Y:S01]  /*8800*/  IMAD.WIDE.U32 R2, R6, UR4, R2 ;  /* 0x0000000406027c25 */ /* 0x000fe2000f8e0002 */
[----:B------:R-:W-:-:S05]  /*8810*/  SHF.R.S32.HI R7, RZ, 0x1f, R6 ;  /* 0x0000001fff077819 */ /* 0x000fca0000011406 */
[----:B------:R-:W-:Y:S01]  /*8820*/  IMAD R7, R7, UR4, RZ ;  /* 0x0000000407077c24 */ /* 0x000fe2000f8e02ff */
[----:B------:R-:W-:Y:S02]  /*8830*/  ULDC UR4, c[0x0][0x2b8] ;  /* 0x0000ae0000047ab9 */ /* 0x000fe40000000800 */
[----:B------:R-:W-:Y:S01]  /*8840*/  ISETP.GE.AND P1, PT, R14, UR4, PT ;  /* 0x000000040e007c0c */ /* 0x000fe2000bf26270 */
[----:B------:R-:W-:Y:S01]  /*8850*/  IMAD R7, R6, UR5, R7 ;  /* 0x0000000506077c24 */ /* 0x000fe2000f8e0207 */
[----:B------:R-:W-:Y:S02]  /*8860*/  IADD3 R6, P0, R2, UR6, RZ ;  /* 0x0000000602067c10 */ /* 0x000fe4000ff1e0ff */
[----:B------:R-:W-:Y:S02]  /*8870*/  ISETP.GE.AND P2, PT, R12, UR4, PT ;  /* 0x000000040c007c0c */ /* 0x000fe4000bf46270 */
[----:B------:R-:W-:Y:S02]  /*8880*/  IADD3.X R7, R3, UR7, R7, P0, !PT ;  /* 0x0000000703077c10 */ /* 0x000fe400087fe407 */
[----:B------:R-:W-:Y:S01]  /*8890*/  ISETP.GE.AND P0, PT, R17, UR4, PT ;  /* 0x0000000411007c0c */ /* 0x000fe2000bf06270 */
[----:B------:R-:W-:-:S03]  /*88a0*/  UMOV UR4, 0xffffffff ;  /* 0xffffffff00047882 */ /* 0x000fc60000000000 */
[----:B------:R-:W-:Y:S09]  /*88b0*/  BRA.DIV UR4, `(.L_x_50) ;  /* 0x0000001e04bc7947 */ /* 0x000ff2000b800000 */
[----:B------:R-:W0:Y:S01]  /*88c0*/  SHFL.IDX PT, R14, R4, RZ, 0x1e1f ;  /* 0x001e1fff040e7589 */ /* 0x000e2200000e0000 */
[----:B------:R-:W-:Y:S01]  /*88d0*/  ULDC UR4, c[0x0][0x288] ;  /* 0x0000a20000047ab9 */ /* 0x000fe20000000800 */
[----:B------:R-:W-:Y:S02]  /*88e0*/  IMAD R0, R0, 0xc0, R10 ;  /* 0x000000c000007824 */ /* 0x000fe400078e020a */
[----:B------:R-:W1:Y:S01]  /*88f0*/  SHFL.IDX PT, R2, R5, RZ, 0x1e1f ;  /* 0x001e1fff05027589 */ /* 0x000e6200000e0000 */
[----:B------:R-:W-:Y:S02]  /*8900*/  IMAD R8, R8, UR4, RZ ;  /* 0x0000000408087c24 */ /* 0x000fe4000f8e02ff */
[C---:B------:R-:W-:Y:S01]  /*8910*/  VIADD R11, R0.reuse, 0x40 ;  /* 0x00000040000b7836 */ /* 0x040fe20000000000 */
[----:B------:R-:W2:Y:S02]  /*8920*/  SHFL.IDX PT, R9, R4, 0x1, 0x1e1f ;  /* 0x003e1f0004097f89 */ /* 0x000ea400000e0000 */
[----:B------:R-:W-:-:S02]  /*8930*/  ISETP.GE.AND P3, PT, R0, R8, PT ;  /* 0x000000080000720c */ /* 0x000fc40003f66270 */
[----:B------:R-:W3:Y:S04]  /*8940*/  SHFL.IDX PT, R5, R5, 0x1, 0x1e1f ;  /* 0x003e1f0005057f89 */ /* 0x000ee800000e0000 */
[----:B------:R-:W4:Y:S07]  /*8950*/  SHFL.IDX PT, R7, R7, RZ, 0x1e1f ;  /* 0x001e1fff07077589 */ /* 0x000f2e00000e0000 */
[----:B0-----:R-:W-:-:S05]  /*8960*/  @!P3 IADD3 R14, P4, R17, R14, RZ ;  /* 0x0000000e110eb210 */ /* 0x001fca0007f9e0ff */
[----:B-1----:R-:W-:Y:S01]  /*8970*/  @!P3 IMAD.X R3, RZ, RZ, R2, P4 ;  /* 0x000000ffff03b224 */ /* 0x002fe200020e0602 */
[----:B------:R-:W-:Y:S01]  /*8980*/  ISETP.GE.AND P4, PT, R11, R8, PT ;  /* 0x000000080b00720c */ /* 0x000fe20003f86270 */
[----:B------:R-:W-:Y:S02]  /*8990*/  @!P3 IMAD.MOV.U32 R2, RZ, RZ, R14 ;  /* 0x000000ffff02b224 */ /* 0x000fe400078e000e */
[----:B------:R0:W1:Y:S04]  /*89a0*/  SHFL.IDX PT, R14, R6, RZ, 0x1e1f ;  /* 0x001e1fff060e7589 */ /* 0x00006800000e0000 */
[----:B------:R-:W-:Y:S04]  /*89b0*/  @!P3 LDGSTS.E.BYPASS.LTC128B.128 [R28+0xf000], desc[UR52][R2.64], !P0 ;  /* 0x0f000000021cbfae */ /* 0x000fe8000c101d74 */
[----:B------:R-:W-:Y:S04]  /*89c0*/  @!P3 LDGSTS.E.BYPASS.LTC128B.128 [R28+0x10800], desc[UR52][R2.64+0x20], !P1 ;  /* 0x10800020021cbfae */ /* 0x000fe8000c901d74 */
[----:B------:R5:W-:Y:S01]  /*89d0*/  @!P3 LDGSTS.E.BYPASS.LTC128B.128 [R28+0x12000], desc[UR52][R2.64+0x40], !P2 ;  /* 0x12000040021cbfae */ /* 0x000be2000d101d74 */
[----:B--2---:R-:W-:-:S05]  /*89e0*/  @!P4 IADD3 R9, P3, R17, R9, RZ ;  /* 0x000000091109c210 */ /* 0x004fca0007f7e0ff */
[----:B---3--:R-:W-:Y:S02]  /*89f0*/  @!P4 IMAD.X R4, RZ, RZ, R5, P3 ;  /* 0x000000ffff04c224 */ /* 0x008fe400018e0605 */
[----:B-----5:R-:W-:Y:S02]  /*8a00*/  @!P4 IMAD.MOV.U32 R2, RZ, RZ, R9 ;  /* 0x000000ffff02c224 */ /* 0x020fe400078e0009 */
[----:B------:R-:W-:-:S05]  /*8a10*/  @!P4 IMAD.MOV.U32 R3, RZ, RZ, R4 ;  /* 0x000000ffff03c224 */ /* 0x000fca00078e0004 */
[----:B------:R0:W-:Y:S04]  /*8a20*/  @!P4 LDGSTS.E.BYPASS.LTC128B.128 [R28+0xf800], desc[UR52][R2.64], !P0 ;  /* 0x0f800000021ccfae */ /* 0x0001e8000c101d74 */
[----:B------:R0:W-:Y:S04]  /*8a30*/  @!P4 LDGSTS.E.BYPASS.LTC128B.128 [R28+0x11000], desc[UR52][R2.64+0x20], !P1 ;  /* 0x11000020021ccfae */ /* 0x0001e8000c901d74 */
[----:B-1--4-:R0:W-:Y:S02]  /*8a40*/  @!P4 LDGSTS.E.BYPASS.LTC128B.128 [R28+0x12800], desc[UR52][R2.64+0x40], !P2 ;  /* 0x12800040021ccfae */ /* 0x0121e4000d101d74 */
.L_x_113:
[----:B0-----:R-:W-:Y:S01]  /*8a50*/  VIADD R3, R0, 0x80 ;  /* 0x0000008000037836 */ /* 0x001fe20000000000 */
[----:B------:R-:W-:Y:S04]  /*8a60*/  BSSY B0, `(.L_x_51) ;  /* 0x000000b000007945 */ /* 0x000fe80003800000 */
[----:B------:R-:W-:-:S13]  /*8a70*/  ISETP.GE.AND P3, PT, R3, R8, PT ;  /* 0x000000080300720c */ /* 0x000fda0003f66270 */
[----:B------:R-:W-:Y:S05]  /*8a80*/  @P3 BRA `(.L_x_52) ;  /* 0x0000000000203947 */ /* 0x000fea0003800000 */
[----:B------:R-:W-:-:S05]  /*8a90*/  IADD3 R2, P3, R17, R14, RZ ;  /* 0x0000000e11027210 */ /* 0x000fca0007f7e0ff */
[----:B------:R-:W-:-:S05]  /*8aa0*/  IMAD.X R3, RZ, RZ, R7, P3 ;  /* 0x000000ffff037224 */ /* 0x000fca00018e0607 */
[----:B------:R-:W-:Y:S01]  /*8ab0*/  @!PT LDS RZ, [RZ] ;  /* 0x00000000fffff984 */ /* 0x000fe20000000800 */
[----:B------:R-:W-:Y:S01]  /*8ac0*/  @!PT LDS RZ, [RZ] ;  /* 0x00000000fffff984 */ /* 0x000fe20000000800 */
[----:B------:R-:W-:Y:S01]  /*8ad0*/  @!PT LDS RZ, [RZ] ;  /* 0x00000000fffff984 */ /* 0x000fe20000000800 */
[----:B------:R0:W-:Y:S04]  /*8ae0*/  LDGSTS.E.BYPASS.LTC128B.128 [R28+0x10000], desc[UR52][R2.64], !P0 ;  /* 0x10000000021c7fae */ /* 0x0001e8000c101d74 */
[----:B------:R0:W-:Y:S04]  /*8af0*/  LDGSTS.E.BYPASS.LTC128B.128 [R28+0x11800], desc[UR52][R2.64+0x20], !P1 ;  /* 0x11800020021c7fae */ /* 0x0001e8000c901d74 */
[----:B------:R0:W-:Y:S02]  /*8b00*/  LDGSTS.E.BYPASS.LTC128B.128 [R28+0x13000], desc[UR52][R2.64+0x40], !P2 ;  /* 0x13000040021c7fae */ /* 0x0001e4000d101d74 */
.L_x_52:
[----:B------:R-:W-:Y:S05]  /*8b10*/  BSYNC B0 ;  /* 0x0000000000007941 */ /* 0x000fea0003800000 */
.L_x_51:
[----:B------:R-:W-:Y:S01]  /*8b20*/  NOP ;  /* 0x0000000000007918 */ /* 0x000fe20000000000 */
[----:B------:R-:W-:Y:S01]  /*8b30*/  SYNCS.ARRIVE.TRANS64.RED.A0T1 RZ, [UR40+0x19c00], RZ ;  /* 0x019c00ffffff79a7 */ /* 0x000fe20008200428 */
[----:B------:R-:W-:Y:S01]  /*8b40*/  ARRIVES.LDGSTSBAR.64.TRANSCNT [UR40+0x19c00] ;  /* 0x019c0000ff0079b0 */ /* 0x000fe20008000aa8 */
[----:B------:R-:W-:Y:S01]  /*8b50*/  NOP ;  /* 0x0000000000007918 */ /* 0x000fe20000000000 */
[----:B------:R-:W-:Y:S01]  /*8b60*/  ULOP3.LUT UR4, UR46, 0x1, URZ, 0xc, !UPT ;  /* 0x000000012e047892 */ /* 0x000fe2000f8e0c3f */
[----:B------:R-:W-:Y:S05]  /*8b70*/  SYNCS.ARRIVE.TRANS64.A1T0 RZ, [UR40+0x19c00], RZ ;  /* 0x019c00ffffff79a7 */ /* 0x000fea0008100028 */
[----:B------:R-:W-:-:S05]  /*8b80*/  IMAD.U32 R0, RZ, RZ, UR4 ;  /* 0x00000004ff007e24 */ /* 0x000fca000f8e00ff */
[----:B------:R-:W-:-:S04]  /*8b90*/  SHF.L.U32 R0, R0, 0x1f, RZ ;  /* 0x0000001f00007819 */ /* 0x000fc800000006ff */
[----:B------:R-:W1:Y:S02]  /*8ba0*/  SYNCS.PHASECHK.TRANS64.TRYWAIT P0, [UR40+0x19c20], R0 ;  /* 0x019c2000ff0075a7 */ /* 0x000e640008000168 */
[----:B-1----:R-:W-:Y:S05]  /*8bb0*/  @!P0 BRA `(.L_x_53) ;  /* 0x0000001c00e88947 */ /* 0x002fea0003800000 */
.L_x_114:
[----:B------:R-:W-:-:S06]  /*8bc0*/  UISETP.GE.AND UP0, UPT, UR39, 0x81, UPT ;  /* 0x000000812700788c */ /* 0x000fcc000bf06270 */
[----:B------:R-:W-:-:S13]  /*8bd0*/  PLOP3.LUT P0, PT, PT, PT, UP0, 0x80, 0x0 ;  /* 0x000000000000781c */ /* 0x000fda0003f0f008 */
[----:B------:R-:W-:Y:S05]  /*8be0*/  @!P0 BRA `(.L_x_54) ;  /* 0x0000000c00e48947 */ /* 0x000fea0003800000 */
[----:B------:R-:W-:Y:S01]  /*8bf0*/  ULEA.HI.SX32 UR4, UR38, 0xfffffffe, 0x19 ;  /* 0xfffffffe26047891 */ /* 0x000fe2000f8fca3f */
[----:B------:R-:W-:Y:S02]  /*8c00*/  IMAD.MOV.U32 R4, RZ, RZ, R19 ;  /* 0x000000ffff047224 */ /* 0x000fe400078e0013 */
[----:B------:R-:W-:-:S03]  /*8c10*/  IMAD.MOV.U32 R5, RZ, RZ, R18 ;  /* 0x000000ffff057224 */ /* 0x000fc600078e0012 */
[----:B0-----:R-:W-:-:S07]  /*8c20*/  IMAD.U32 R0, RZ, RZ, UR4 ;  /* 0x00000004ff007e24 */ /* 0x001fce000f8e00ff */
.L_x_78:
[----:B------:R-:W-:Y:S01]  /*8c30*/  LOP3.LUT P1, RZ, R23, 0x2, RZ, 0xc0, !PT ;  /* 0x0000000217ff7812 */ /* 0x000fe2000782c0ff */
[----:B------:R-:W-:Y:S01]  /*8c40*/  VIADD R18, R5, 0x1 ;  /* 0x0000000105127836 */ /* 0x000fe20000000000 */
[----:B------:R-:W-:Y:S04]  /*8c50*/  BSSY B0, `(.L_x_55) ;  /* 0x00000a3000007945 */ /* 0x000fe80003800000 */
[----:B------:R-:W-:-:S04]  /*8c60*/  ISETP.NE.AND P0, PT, R18, 0x2, PT ;  /* 0x000000021200780c */ /* 0x000fc80003f05270 */
[----:B------:R-:W-:Y:S02]  /*8c70*/  SEL R19, RZ, 0x1, P0 ;  /* 0x00000001ff137807 */ /* 0x000fe40000000000 */
[----:B------:R-:W-:Y:S02]  /*8c80*/  SEL R18, R18, RZ, P0 ;  /* 0x000000ff12127207 */ /* 0x000fe40000000000 */
[----:B------:R-:W-:Y:S01]  /*8c90*/  LOP3.LUT R19, R4, R19, RZ, 0x3c, !PT ;  /* 0x0000001304137212 */ /* 0x000fe200078e3cff */
[----:B01----:R-:W-:Y:S06]  /*8ca0*/  @!P1 BRA `(.L_x_56) ;  /* 0x0000000800749947 */ /* 0x003fec0003800000 */
[----:B------:R-:W-:Y:S01]  /*8cb0*/  LOP3.LUT P1, RZ, R23, 0x1, RZ, 0xc0, !PT ;  /* 0x0000000117ff7812 */ /* 0x000fe2000782c0ff */
[----:B------:R-:W-:-:S12]  /*8cc0*/  IMAD.MOV.U32 R3, RZ, RZ, R0 ;  /* 0x000000ffff037224 */ /* 0x000fd800078e0000 */
[----:B------:R-:W-:Y:S05]  /*8cd0*/  @!P1 BRA `(.L_x_57) ;  /* 0x00000000004c9947 */ /* 0x000fea0003800000 */
[----:B------:R-:W0:Y:S01]  /*8ce0*/  LDC R6, c[0x0][0x43c] ;  /* 0x00010f00ff067b82 */ /* 0x000e220000000800 */
[----:B------:R-:W-:Y:S01]  /*8cf0*/  IMAD.MOV.U32 R7, RZ, RZ, R0 ;  /* 0x000000ffff077224 */ /* 0x000fe200078e0000 */
[----:B------:R-:W-:Y:S02]  /*8d00*/  ULDC.64 UR4, c[0x0][0x428] ;  /* 0x00010a0000047ab9 */ /* 0x000fe40000000a00 */
[----:B------:R-:W-:-:S04]  /*8d10*/  IMAD R9, R24, UR4, RZ ;  /* 0x0000000418097c24 */ /* 0x000fc8000f8e02ff */
[----:B------:R-:W-:Y:S01]  /*8d20*/  IMAD R9, R22, UR5, R9 ;  /* 0x0000000516097c24 */ /* 0x000fe2000f8e0209 */
[----:B0-----:R-:W-:-:S13]  /*8d30*/  ISETP.NE.AND P0, PT, R6, 0x1, PT ;  /* 0x000000010600780c */ /* 0x001fda0003f05270 */
[----:B------:R-:W0:Y:S02]  /*8d40*/  @P0 LDC.64 R2, c[0x0][0x440] ;  /* 0x00011000ff020b82 */ /* 0x000e240000000a00 */
[----:B0-----:R-:W-:-:S05]  /*8d50*/  @P0 IMAD.HI.U32 R2, R0, R2, RZ ;  /* 0x0000000200020227 */ /* 0x001fca00078e00ff */
[----:B------:R-:W-:-:S04]  /*8d60*/  @P0 SHF.R.U32.HI R7, RZ, R3, R2 ;  /* 0x00000003ff070219 */ /* 0x000fc80000011602 */
[--C-:B------:R-:W-:Y:S01]  /*8d70*/  SHF.R.S32.HI R3, RZ, 0x1f, R7.reuse ;  /* 0x0000001fff037819 */ /* 0x100fe20000011407 */
[----:B------:R-:W-:-:S04]  /*8d80*/  IMAD.MOV.U32 R2, RZ, RZ, R7 ;  /* 0x000000ffff027224 */ /* 0x000fc800078e0007 */
[----:B------:R-:W-:Y:S01]  /*8d90*/  IMAD.WIDE.U32 R2, R22, UR4, R2 ;  /* 0x0000000416027c25 */ /* 0x000fe2000f8e0002 */
[----:B------:R-:W-:-:S03]  /*8da0*/  ULDC.64 UR4, c[0x0][0x418] ;  /* 0x0001060000047ab9 */ /* 0x000fc60000000a00 */
[----:B------:R-:W-:Y:S01]  /*8db0*/  IMAD.IADD R3, R9, 0x1, R3 ;  /* 0x0000000109037824 */ /* 0x000fe200078e0203 */
[----:B------:R-:W-:-:S04]  /*8dc0*/  LEA R16, P0, R2, UR4, 0x2 ;  /* 0x0000000402107c11 */ /* 0x000fc8000f8010ff */
[----:B------:R-:W-:-:S05]  /*8dd0*/  LEA.HI.X R17, R2, UR5, R3, 0x2, P0 ;  /* 0x0000000502117c11 */ /* 0x000fca00080f1403 */
[----:B------:R0:W5:Y:S01]  /*8de0*/  LDG.E R16, desc[UR52][R16.64] ;  /* 0x0000003410107981 */ /* 0x000162000c1e1900 */
[----:B------:R-:W-:-:S04]  /*8df0*/  IMAD.MOV R3, RZ, RZ, -R7 ;  /* 0x000000ffff037224 */ /* 0x000fc800078e0a07 */
[----:B------:R-:W-:-:S07]  /*8e00*/  IMAD R3, R6, R3, R0 ;  /* 0x0000000306037224 */ /* 0x000fce00078e0200 */
.L_x_57:
[----:B------:R-:W-:Y:S01]  /*8e10*/  LEA R6, R18, UR40, 0x3 ;  /* 0x0000002812067c11 */ /* 0x000fe2000f8e18ff */
[----:B------:R-:W-:Y:S01]  /*8e20*/  BSSY B1, `(.L_x_58) ;  /* 0x0000005000017945 */ /* 0x000fe20003800000 */
[----:B------:R-:W-:Y:S02]  /*8e30*/  SHF.L.U32 R2, R19, 0x1f, RZ ;  /* 0x0000001f13027819 */ /* 0x000fe400000006ff */
[----:B------:R-:W-:Y:S02]  /*8e40*/  ISETP.NE.AND P1, PT, R29, RZ, PT ;  /* 0x000000ff1d00720c */ /* 0x000fe40003f25270 */
[----:B------:R-:W1:Y:S02]  /*8e50*/  SYNCS.PHASECHK.TRANS64.TRYWAIT P0, [R6+URZ+0x19c80], R2 ;  /* 0x019c8002060075a7 */ /* 0x000e64000800017f */
[----:B-1----:R-:W-:Y:S09]  /*8e60*/  @!P0 BRA `(.L_x_59) ;  /* 0x0000001c00548947 */ /* 0x002ff20003800000 */
.L_x_115:
[----:B------:R-:W-:Y:S05]  /*8e70*/  BSYNC B1 ;  /* 0x0000000000017941 */ /* 0x000fea0003800000 */
.L_x_58:
[----:B------:R-:W-:Y:S04]  /*8e80*/  BSSY B1, `(.L_x_60) ;  /* 0x0000009000017945 */ /* 0x000fe80003800000 */
        /* <DEDUP_REMOVED lines=8> */
.L_x_61:
[----:B------:R-:W-:Y:S05]  /*8f10*/  BSYNC B1 ;  /* 0x0000000000017941 */ /* 0x000fea0003800000 */
.L_x_60:
[----:B------:R-:W-:Y:S01]  /*8f20*/  IMAD.MOV.U32 R7, RZ, RZ, RZ ;  /* 0x000000ffff077224 */ /* 0x000fe200078e00ff */
[----:B------:R-:W-:Y:S01]  /*8f30*/  UIADD3 UR4, UP0, UR50, 0x470, URZ ;  /* 0x0000047032047890 */ /* 0x000fe2000ff1e03f */
[----:B------:R-:W-:Y:S01]  /*8f40*/  IMAD.U32 R9, RZ, RZ, UR40 ;  /* 0x00000028ff097e24 */ /* 0x000fe2000f8e00ff */
[----:B------:R-:W-:Y:S01]  /*8f50*/  PLOP3.LUT P0, PT, PT, PT, PT, 0x80, 0x0 ;  /* 0x000000000000781c */ /* 0x000fe20003f0f070 */
[----:B------:R-:W-:Y:S01]  /*8f60*/  UMOV UR6, 0x0 ;  /* 0x0000000000067882 */ /* 0x000fe20000000000 */
[----:B------:R-:W-:Y:S01]  /*8f70*/  R2UR UR10, R7 ;  /* 0x00000000070a72ca */ /* 0x000fe200000e0000 */
[----:B------:R-:W-:Y:S01]  /*8f80*/  IMAD R8, R18, 0x3000, R9 ;  /* 0x0000300012087824 */ /* 0x000fe200078e0209 */
[----:B------:R-:W-:Y:S01]  /*8f90*/  UIADD3.X UR5, URZ, UR51, URZ, UP0, !UPT ;  /* 0x000000333f057290 */ /* 0x000fe200087fe43f */
[----:B------:R-:W-:Y:S01]  /*8fa0*/  IMAD.SHL.U32 R9, R3, 0x80, RZ ;  /* 0x0000008003097824 */ /* 0x000fe200078e00ff */
[----:B------:R-:W-:Y:S01]  /*8fb0*/  UMOV UR7, 0x14f00000 ;  /* 0x14f0000000077882 */ /* 0x000fe20000000000 */
[----:B------:R-:W-:-:S02]  /*8fc0*/  VIADD R3, R6, 0x19c70 ;  /* 0x00019c7006037836 */ /* 0x000fc40000000000 */
[----:B------:R-:W-:-:S08]  /*8fd0*/  VIADD R10, R8, 0x9000 ;  /* 0x00009000080a7836 */ /* 0x000fd00000000000 */
.L_x_62:
[----:B------:R-:W-:-:S13]  /*8fe0*/  @P0 ELECT P2, URZ, PT ;  /* 0x00000000003f082f */ /* 0x000fda0003840000 */
[----:B-----5:R-:W-:Y:S01]  /*8ff0*/  @P2 R2UR UR13, R16 ;  /* 0x00000000100d22ca */ /* 0x020fe200000e0000 */
[----:B------:R-:W-:Y:S01]  /*9000*/  UMOV UR12, UR36 ;  /* 0x00000024000c7c82 */ /* 0x000fe20008000000 */
[----:B------:R-:W-:Y:S02]  /*9010*/  @P2 R2UR UR11, R9 ;  /* 0x00000000090b22ca */ /* 0x000fe400000e0000 */
[----:B------:R-:W-:Y:S02]  /*9020*/  @P2 R2UR UR9, R3 ;  /* 0x00000000030922ca */ /* 0x000fe400000e0000 */
[----:B------:R-:W-:Y:S02]  /*9030*/  @P2 R2UR UR8, R10 ;  /* 0x000000000a0822ca */ /* 0x000fe400000e0000 */
[----:B------:R-:W-:Y:S02]  /*9040*/  @P2 PLOP3.LUT P0, PT, P2, PT, PT, 0x8, 0x0 ;  /* 0x000000000000281c */ /* 0x000fe4000170e170 */
[----:B------:R-:W-:-:S09]  /*9050*/  PLOP3.LUT P2, PT, PT, PT, PT, 0x8, 0x0 ;  /* 0x000000000000781c */ /* 0x000fd20003f4e170 */
[----:B------:R2:W-:Y:S02]  /*9060*/  UTMALDG.4D [UR8], [UR4], desc[UR6] ;  /* 0x00000608040075b4 */ /* 0x0005e40008019000 */
[----:B--2---:R-:W-:Y:S05]  /*9070*/  @P0 BRA.U.ANY `(.L_x_62) ;  /* 0xfffffffd00d80947 */ /* 0x004fea000393ffff */
[----:B------:R-:W-:Y:S01]  /*9080*/  IMAD.MOV.U32 R10, RZ, RZ, 0x20 ;  /* 0x00000020ff0a7424 */ /* 0x000fe200078e00ff */
[----:B------:R-:W-:Y:S01]  /*9090*/  PLOP3.LUT P0, PT, PT, PT, PT, 0x80, 0x0 ;  /* 0x000000000000781c */ /* 0x000fe20003f0f070 */
[----:B------:R-:W-:Y:S01]  /*90a0*/  VIADD R11, R8, 0xa000 ;  /* 0x0000a000080b7836 */ /* 0x000fe20000000000 */
[----:B------:R-:W-:Y:S01]  /*90b0*/  UMOV UR6, 0x0 ;  /* 0x0000000000067882 */ /* 0x000fe20000000000 */
[----:B------:R-:W-:Y:S01]  /*90c0*/  UMOV UR7, 0x14f00000 ;  /* 0x14f0000000077882 */ /* 0x000fe20000000000 */
[----:B------:R-:W-:-:S15]  /*90d0*/  R2UR UR10, R10 ;  /* 0x000000000a0a72ca */ /* 0x000fde00000e0000 */
.L_x_63:
[----:B------:R-:W-:-:S13]  /*90e0*/  @P0 ELECT P2, URZ, PT ;  /* 0x00000000003f082f */ /* 0x000fda0003840000 */
[----:B------:R-:W-:Y:S01]  /*90f0*/  @P2 R2UR UR13, R16 ;  /* 0x00000000100d22ca */ /* 0x000fe200000e0000 */
        /* <DEDUP_REMOVED lines=14> */
.L_x_64:
        /* <DEDUP_REMOVED lines=10> */
[----:B------:R-:W2:Y:S01]  /*9280*/  SYNCS.PHASECHK.TRANS64.TRYWAIT P0, [R6+URZ+0x19c40], R2 ;  /* 0x019c4002060075a7 */ /* 0x000ea2000800017f */
[----:B------:R-:W-:Y:S04]  /*9290*/  BSSY B1, `(.L_x_65) ;  /* 0x0000002000017945 */ /* 0x000fe80003800000 */
[----:B--2---:R-:W-:Y:S05]  /*92a0*/  @!P0 BRA `(.L_x_66) ;  /* 0x0000001800588947 */ /* 0x004fea0003800000 */
.L_x_116:
[----:B------:R-:W-:Y:S05]  /*92b0*/  BSYNC B1 ;  /* 0x0000000000017941 */ /* 0x000fea0003800000 */
.L_x_65:
[----:B------:R-:W-:Y:S01]  /*92c0*/  BSSY B1, `(.L_x_67) ;  /* 0x000000b000017945 */ /* 0x000fe20003800000 */
[----:B-12---:R-:W-:Y:S02]  /*92d0*/  IMAD.MOV.U32 R2, RZ, RZ, 0x0 ;  /* 0x00000000ff027424 */ /* 0x006fe400078e00ff */
[----:B------:R-:W-:Y:S01]  /*92e0*/  IMAD.MOV.U32 R3, RZ, RZ, 0x14f00000 ;  /* 0x14f00000ff037424 */ /* 0x000fe200078e00ff */
[----:B------:R-:W-:Y:S06]  /*92f0*/  @P1 BRA `(.L_x_68) ;  /* 0x00000000001c1947 */ /* 0x000fec0003800000 */
[----:B------:R-:W1:Y:S02]  /*9300*/  S2R R12, SR_TID.X ;  /* 0x00000000000c7919 */ /* 0x000e640000002100 */
[----:B-1----:R-:W-:Y:S01]  /*9310*/  LOP3.LUT R13, R12, 0x1f, RZ, 0xc0, !PT ;  /* 0x0000001f0c0d7812 */ /* 0x002fe200078ec0ff */
[----:B------:R-:W-:-:S03]  /*9320*/  IMAD.MOV.U32 R12, RZ, RZ, 0x3000 ;  /* 0x00003000ff0c7424 */ /* 0x000fc600078e00ff */
[----:B------:R-:W-:Y:S01]  /*9330*/  ISETP.NE.AND P0, PT, R13, RZ, PT ;  /* 0x000000ff0d00720c */ /* 0x000fe20003f05270 */
[----:B------:R1:W-:-:S12]  /*9340*/  SYNCS.ARRIVE.TRANS64 RZ, [R6+URZ+0x19c30], R12 ;  /* 0x019c300c06ff79a7 */ /* 0x0003d8000800003f */
[----:B-1----:R-:W-:Y:S05]  /*9350*/  @!P0 BRA `(.L_x_68) ;  /* 0x0000000000048947 */ /* 0x002fea0003800000 */
[----:B------:R-:W-:Y:S01]  /*9360*/  BPT.TRAP 0x1 ;  /* 0x000000040000795c */ /* 0x000fe20000300000 */
.L_x_68:
[----:B------:R-:W-:Y:S05]  /*9370*/  BSYNC B1 ;  /* 0x0000000000017941 */ /* 0x000fea0003800000 */
.L_x_67:
[----:B------:R-:W-:Y:S01]  /*9380*/  R2UR UR6, R2 ;  /* 0x00000000020672ca */ /* 0x000fe200000e0000 */
[----:B------:R-:W-:Y:S01]  /*9390*/  UIADD3 UR4, UP0, UR50, 0x370, URZ ;  /* 0x0000037032047890 */ /* 0x000fe2000ff1e03f */
[----:B------:R-:W-:Y:S01]  /*93a0*/  R2UR UR7, R3 ;  /* 0x00000000030772ca */ /* 0x000fe200000e0000 */
[----:B------:R-:W-:Y:S01]  /*93b0*/  VIADD R6, R6, 0x19c30 ;  /* 0x00019c3006067836 */ /* 0x000fe20000000000 */
[----:B------:R-:W-:Y:S01]  /*93c0*/  R2UR UR10, R7 ;  /* 0x00000000070a72ca */ /* 0x000fe200000e0000 */
[----:B------:R-:W-:Y:S01]  /*93d0*/  VIADD R7, R8, 0x13800 ;  /* 0x0001380008077836 */ /* 0x000fe20000000000 */
[----:B------:R-:W-:Y:S01]  /*93e0*/  PLOP3.LUT P0, PT, PT, PT, PT, 0x80, 0x0 ;  /* 0x000000000000781c */ /* 0x000fe20003f0f070 */
[----:B------:R-:W-:-:S12]  /*93f0*/  UIADD3.X UR5, URZ, UR51, URZ, UP0, !UPT ;  /* 0x000000333f057290 */ /* 0x000fd800087fe43f */
.L_x_69:
        /* <DEDUP_REMOVED lines=9> */
[----:B-1----:R-:W-:Y:S05]  /*9490*/  @P0 BRA.U.ANY `(.L_x_69) ;  /* 0xfffffffd00d80947 */ /* 0x002fea000393ffff */
[----:B------:R-:W-:Y:S01]  /*94a0*/  R2UR UR10, R10 ;  /* 0x000000000a0a72ca */ /* 0x000fe200000e0000 */
[----:B------:R-:W-:Y:S01]  /*94b0*/  VIADD R7, R8, 0x14800 ;  /* 0x0001480008077836 */ /* 0x000fe20000000000 */
[----:B------:R-:W-:Y:S02]  /*94c0*/  R2UR UR6, R2 ;  /* 0x00000000020672ca */ /* 0x000fe400000e0000 */
[----:B------:R-:W-:Y:S02]  /*94d0*/  R2UR UR7, R3 ;  /* 0x00000000030772ca */ /* 0x000fe400000e0000 */
[----:B------:R-:W-:-:S13]  /*94e0*/  PLOP3.LUT P0, PT, PT, PT, PT, 0x80, 0x0 ;  /* 0x000000000000781c */ /* 0x000fda0003f0f070 */
.L_x_70:
        /* <DEDUP_REMOVED lines=15> */
.L_x_71:
        /* <DEDUP_REMOVED lines=10> */
.L_x_56:
[----:B------:R-:W-:Y:S05]  /*9680*/  BSYNC B0 ;  /* 0x0000000000007941 */ /* 0x000fea0003800000 */
.L_x_55:
[----:B------:R-:W-:-:S06]  /*9690*/  UISETP.NE.AND UP0, UPT, UR41, 0x3, UPT ;  /* 0x000000032900788c */ /* 0x000fcc000bf05270 */
[----:B------:R-:W-:-:S13]  /*96a0*/  PLOP3.LUT P0, PT, PT, PT, UP0, 0x80, 0x0 ;  /* 0x000000000000781c */ /* 0x000fda0003f0f008 */
[----:B------:R-:W-:Y:S05]  /*96b0*/  @!P0 BRA `(.L_x_72) ;  /* 0x0000000000048947 */ /* 0x000fea0003800000 */
[----:B------:R-:W-:Y:S01]  /*96c0*/  BPT.TRAP 0x1 ;  /* 0x000000040000795c */ /* 0x000fe20000300000 */
.L_x_72:
[----:B------:R-:W-:Y:S01]  /*96d0*/  LOP3.LUT R2, R4, 0x1, RZ, 0x3c, !PT ;  /* 0x0000000104027812 */ /* 0x000fe200078e3cff */
[----:B------:R-:W-:Y:S01]  /*96e0*/  IMAD.U32 R6, RZ, RZ, UR47 ;  /* 0x0000002fff067e24 */ /* 0x000fe2000f8e00ff */
[----:B------:R-:W-:Y:S01]  /*96f0*/  LEA R3, R5, UR40, 0x3 ;  /* 0x0000002805037c11 */ /* 0x000fe2000f8e18ff */
[----:B------:R-:W-:Y:S01]  /*9700*/  BSSY B0, `(.L_x_73) ;  /* 0x0000005000007945 */ /* 0x000fe20003800000 */
[----:B------:R-:W-:Y:S02]  /*9710*/  SHF.L.U32 R2, R2, 0x1f, RZ ;  /* 0x0000001f02027819 */ /* 0x000fe400000006ff */
[----:B------:R-:W-:Y:S02]  /*9720*/  ISETP.NE.AND P1, PT, R6, 0x3, PT ;  /* 0x000000030600780c */ /* 0x000fe40003f25270 */
[----:B------:R-:W1:Y:S02]  /*9730*/  SYNCS.PHASECHK.TRANS64.TRYWAIT P0, [R3+URZ+0x19c70], R2 ;  /* 0x019c7002030075a7 */ /* 0x000e64000800017f */
[----:B-1----:R-:W-:Y:S09]  /*9740*/  @!P0 BRA `(.L_x_74) ;  /* 0x0000001400448947 */ /* 0x002ff20003800000 */
.L_x_117:
[----:B------:R-:W-:Y:S05]  /*9750*/  BSYNC B0 ;  /* 0x0000000000007941 */ /* 0x000fea0003800000 */
.L_x_73:
[----:B------:R-:W-:Y:S05]  /*9760*/  @!P1 BRA `(.L_x_75) ;  /* 0x0000000000049947 */ /* 0x000fea0003800000 */
[----:B------:R-:W-:Y:S01]  /*9770*/  BPT.TRAP 0x1 ;  /* 0x000000040000795c */ /* 0x000fe20000300000 */
.L_x_75:
[----:B-1----:R-:W-:Y:S01]  /*9780*/  SHF.L.U32 R2, R4, 0x1f, RZ ;  /* 0x0000001f04027819 */ /* 0x002fe200000006ff */
[----:B------:R-:W-:-:S03]  /*9790*/  IMAD R10, R5, 0x3000, RZ ;  /* 0x00003000050a7824 */ /* 0x000fc600078e02ff */
[----:B------:R-:W1:Y:S02]  /*97a0*/  SYNCS.PHASECHK.TRANS64.TRYWAIT P0, [R3+URZ+0x19c60], R2 ;  /* 0x019c6002030075a7 */ /* 0x000e64000800017f */
[----:B-1----:R-:W-:Y:S05]  /*97b0*/  @!P0 BRA `(.L_x_76) ;  /* 0x00000014003c8947 */ /* 0x002fea0003800000 */
.L_x_118:
[C---:B-1----:R-:W-:Y:S01]  /*97c0*/  LOP3.LUT R2, R10.reuse, R27, RZ, 0xfc, !PT ;  /* 0x0000001b0a027212 */ /* 0x042fe200078efcff */
[----:B------:R-:W-:Y:S05]  /*97d0*/  WARPSYNC.ALL ;  /* 0x0000000000007948 */ /* 0x000fea0003800000 */
[----:B------:R-:W1:Y:S01]  /*97e0*/  LDSM.16.MT88.4 R4, [R2+UR40+0x9000] ;  /* 0x009000280204783b */ /* 0x000e620008004200 */
[----:B------:R-:W-:-:S05]  /*97f0*/  LOP3.LUT R12, R10, R25, RZ, 0xfc, !PT ;  /* 0x000000190a0c7212 */ /* 0x000fca00078efcff */
[----:B------:R-:W-:Y:S01]  /*9800*/  VIADD R12, R12, UR40 ;  /* 0x000000280c0c7c36 */ /* 0x000fe20008000000 */
[C-C-:B-1----:R-:W-:Y:S02]  /*9810*/  PRMT R8, R4.reuse, 0x6420, R5.reuse ;  /* 0x0000642004087816 */ /* 0x142fe40000000005 */
[----:B------:R-:W-:Y:S02]  /*9820*/  PRMT R9, R4, 0x7531, R5 ;  /* 0x0000753104097816 */ /* 0x000fe40000000005 */
[C-C-:B------:R-:W-:Y:S02]  /*9830*/  PRMT R10, R6.reuse, 0x6420, R7.reuse ;  /* 0x00006420060a7816 */ /* 0x140fe40000000007 */
[----:B------:R-:W-:-:S05]  /*9840*/  PRMT R11, R6, 0x7531, R7 ;  /* 0x00007531060b7816 */ /* 0x000fca0000000007 */
[----:B------:R-:W-:Y:S04]  /*9850*/  STSM.16.M88.4 [R12+0x3000], R8 ;  /* 0x003000080c007844 */ /* 0x000fe80000000200 */
[----:B------:R-:W1:Y:S02]  /*9860*/  LDSM.16.MT88.4 R4, [R2+UR40+0xa000] ;  /* 0x00a000280204783b */ /* 0x000e640008004200 */
[C-C-:B-1----:R-:W-:Y:S02]  /*9870*/  PRMT R8, R4.reuse, 0x6420, R5.reuse ;  /* 0x0000642004087816 */ /* 0x142fe40000000005 */
[----:B------:R-:W-:Y:S02]  /*9880*/  PRMT R9, R4, 0x7531, R5 ;  /* 0x0000753104097816 */ /* 0x000fe40000000005 */
[----:B------:R-:W-:-:S02]  /*9890*/  PRMT R10, R6, 0x6420, R7 ;  /* 0x00006420060a7816 */ /* 0x000fc40000000007 */
[----:B------:R-:W-:-:S05]  /*98a0*/  PRMT R11, R6, 0x7531, R7 ;  /* 0x00007531060b7816 */ /* 0x000fca0000000007 */
[----:B------:R-:W-:Y:S04]  /*98b0*/  STSM.16.M88.4 [R12+0x4000], R8 ;  /* 0x004000080c007844 */ /* 0x000fe80000000200 */
[----:B------:R-:W1:Y:S02]  /*98c0*/  LDSM.16.MT88.4 R4, [R2+UR40+0xb000] ;  /* 0x00b000280204783b */ /* 0x000e640008004200 */
[C-C-:B-1----:R-:W-:Y:S02]  /*98d0*/  PRMT R8, R4.reuse, 0x6420, R5.reuse ;  /* 0x0000642004087816 */ /* 0x142fe40000000005 */
[----:B------:R-:W-:Y:S02]  /*98e0*/  PRMT R9, R4, 0x7531, R5 ;  /* 0x0000753104097816 */ /* 0x000fe40000000005 */
[----:B------:R-:W-:-:S02]  /*98f0*/  PRMT R10, R6, 0x6420, R7 ;  /* 0x00006420060a7816 */ /* 0x000fc40000000007 */
[----:B------:R-:W-:-:S05]  /*9900*/  PRMT R11, R6, 0x7531, R7 ;  /* 0x00007531060b7816 */ /* 0x000fca0000000007 */
[----:B------:R1:W-:Y:S04]  /*9910*/  STSM.16.M88.4 [R12+0x5000], R8 ;  /* 0x005000080c007844 */ /* 0x0003e80000000200 */
[----:B------:R-:W2:Y:S01]  /*9920*/  LDSM.16.MT88.4 R4, [R2+UR40+0x9800] ;  /* 0x009800280204783b */ /* 0x000ea20008004200 */
[----:B-1----:R-:W-:Y:S02]  /*9930*/  IADD3 R12, R26, 0x3000, R12 ;  /* 0x000030001a0c7810 */ /* 0x002fe40007ffe00c */
[C-C-:B--2---:R-:W-:Y:S02]  /*9940*/  PRMT R8, R4.reuse, 0x6420, R5.reuse ;  /* 0x0000642004087816 */ /* 0x144fe40000000005 */
[----:B------:R-:W-:Y:S02]  /*9950*/  PRMT R9, R4, 0x7531, R5 ;  /* 0x0000753104097816 */ /* 0x000fe40000000005 */
[----:B------:R-:W-:-:S02]  /*9960*/  PRMT R10, R6, 0x6420, R7 ;  /* 0x00006420060a7816 */ /* 0x000fc40000000007 */
[----:B------:R-:W-:-:S05]  /*9970*/  PRMT R11, R6, 0x7531, R7 ;  /* 0x00007531060b7816 */ /* 0x000fca0000000007 */
[----:B------:R-:W-:Y:S04]  /*9980*/  STSM.16.M88.4 [R12], R8 ;  /* 0x000000080c007844 */ /* 0x000fe80000000200 */
        /* <DEDUP_REMOVED lines=11> */
[----:B------:R1:W-:Y:S01]  /*9a40*/  STSM.16.M88.4 [R12+0x2000], R8 ;  /* 0x002000080c007844 */ /* 0x0003e20000000200 */
[----:B------:R-:W-:Y:S01]  /*9a50*/  @!PT LDS RZ, [RZ] ;  /* 0x00000000fffff984 */ /* 0x000fe20000000800 */
[----:B------:R-:W-:Y:S01]  /*9a60*/  @!PT LDS RZ, [RZ] ;  /* 0x00000000fffff984 */ /* 0x000fe20000000800 */
[----:B------:R-:W-:Y:S01]  /*9a70*/  @!PT LDS RZ, [RZ] ;  /* 0x00000000fffff984 */ /* 0x000fe20000000800 */
[----:B------:R-:W-:Y:S01]  /*9a80*/  @!PT LDS RZ, [RZ] ;  /* 0x00000000fffff984 */ /* 0x000fe20000000800 */
[----:B------:R2:W-:Y:S06]  /*9a90*/  MEMBAR.ALL.CTA ;  /* 0x0000000000007992 */ /* 0x0005ec0000008000 */
[----:B--2---:R-:W2:Y:S01]  /*9aa0*/  FENCE.VIEW.ASYNC.S ;  /* 0x00000000000073c6 */ /* 0x004ea20000000000 */
[----:B------:R-:W-:Y:S05]  /*9ab0*/  @!P1 BRA `(.L_x_77) ;  /* 0x0000000000049947 */ /* 0x000fea0003800000 */
[----:B------:R-:W-:Y:S01]  /*9ac0*/  BPT.TRAP 0x1 ;  /* 0x000000040000795c */ /* 0x000fe20000300000 */
.L_x_77:
[----:B--2---:R2:W-:Y:S01]  /*9ad0*/  SYNCS.ARRIVE.TRANS64.A1T0 RZ, [R3+URZ+0x19c50], RZ ;  /* 0x019c50ff03ff79a7 */ /* 0x0045e2000810003f */
[----:B------:R-:W-:Y:S01]  /*9ae0*/  BAR.SYNC.DEFER_BLOCKING 0x2, 0x80 ;  /* 0x0082000000007b1d */ /* 0x000fe20000010000 */
[----:B------:R-:W-:Y:S01]  /*9af0*/  ISETP.NE.AND P0, PT, R29, RZ, PT ;  /* 0x000000ff1d00720c */ /* 0x000fe20003f05270 */
[----:B------:R-:W-:Y:S02]  /*9b00*/  IMAD.MOV.U32 R4, RZ, RZ, R19 ;  /* 0x000000ffff047224 */ /* 0x000fe400078e0013 */
[----:B------:R-:W-:-:S10]  /*9b10*/  IMAD.MOV.U32 R5, RZ, RZ, R18 ;  /* 0x000000ffff057224 */ /* 0x000fd400078e0012 */
[----:B------:R-:W-:-:S05]  /*9b20*/  @!P0 VIADD R2, R3, 0x19c80 ;  /* 0x00019c8003028836 */ /* 0x000fca0000000000 */
[----:B------:R-:W-:-:S04]  /*9b30*/  @!P0 PRMT R2, RZ, 0x654, R2 ;  /* 0x00000654ff028816 */ /* 0x000fc80000000002 */
[----:B------:R2:W-:Y:S01]  /*9b40*/  @!P0 SYNCS.ARRIVE.TRANS64.RED.A1T0 RZ, [R2+URZ], RZ ;  /* 0x000000ff02ff89a7 */ /* 0x0005e2000810043f */
[C---:B------:R-:W-:Y:S01]  /*9b50*/  ISETP.GT.AND P0, PT, R0.reuse, RZ, PT ;  /* 0x000000ff0000720c */ /* 0x040fe20003f04270 */
[----:B------:R-:W-:-:S12]  /*9b60*/  VIADD R0, R0, 0xffffffff ;  /* 0xffffffff00007836 */ /* 0x000fd80000000000 */
[----:B--2---:R-:W-:Y:S05]  /*9b70*/  @P0 BRA `(.L_x_78) ;  /* 0xfffffff0002c0947 */ /* 0x004fea000383ffff */
.L_x_54:
[----:B------:R-:W-:-:S06]  /*9b80*/  UISETP.NE.AND UP0, UPT, UR41, 0x3, UPT ;  /* 0x000000032900788c */ /* 0x000fcc000bf05270 */
[----:B------:R-:W-:-:S13]  /*9b90*/  PLOP3.LUT P0, PT, PT, PT, UP0, 0x80, 0x0 ;  /* 0x000000000000781c */ /* 0x000fda0003f0f008 */
[----:B------:R-:W-:Y:S05]  /*9ba0*/  @!P0 BRA `(.L_x_79) ;  /* 0x0000000000048947 */ /* 0x000fea0003800000 */
[----:B------:R-:W-:Y:S01]  /*9bb0*/  BPT.TRAP 0x1 ;  /* 0x000000040000795c */ /* 0x000fe20000300000 */
.L_x_79:
[----:B0-----:R-:W-:Y:S01]  /*9bc0*/  LOP3.LUT R3, R19, 0x1, RZ, 0x3c, !PT ;  /* 0x0000000113037812 */ /* 0x001fe200078e3cff */
[----:B------:R-:W-:Y:S01]  /*9bd0*/  IMAD.U32 R0, RZ, RZ, UR47 ;  /* 0x0000002fff007e24 */ /* 0x000fe2000f8e00ff */
[----:B------:R-:W-:Y:S01]  /*9be0*/  LEA R2, R18, UR40, 0x3 ;  /* 0x0000002812027c11 */ /* 0x000fe2000f8e18ff */
[----:B------:R-:W-:Y:S01]  /*9bf0*/  BSSY B0, `(.L_x_80) ;  /* 0x0000005000007945 */ /* 0x000fe20003800000 */
[----:B------:R-:W-:Y:S02]  /*9c00*/  SHF.L.U32 R3, R3, 0x1f, RZ ;  /* 0x0000001f03037819 */ /* 0x000fe400000006ff */
[----:B------:R-:W-:Y:S02]  /*9c10*/  ISETP.NE.AND P1, PT, R0, 0x3, PT ;  /* 0x000000030000780c */ /* 0x000fe40003f25270 */
[----:B------:R-:W0:Y:S02]  /*9c20*/  SYNCS.PHASECHK.TRANS64.TRYWAIT P0, [R2+URZ+0x19c70], R3 ;  /* 0x019c7003020075a7 */ /* 0x000e24000800017f */
[----:B0-----:R-:W-:Y:S09]  /*9c30*/  @!P0 BRA `(.L_x_81) ;  /* 0x0000001000308947 */ /* 0x001ff20003800000 */
.L_x_119:
[----:B------:R-:W-:Y:S05]  /*9c40*/  BSYNC B0 ;  /* 0x0000000000007941 */ /* 0x000fea0003800000 */
.L_x_80:
[----:B------:R-:W-:Y:S05]  /*9c50*/  @!P1 BRA `(.L_x_82) ;  /* 0x0000000000049947 */ /* 0x000fea0003800000 */
[----:B------:R-:W-:Y:S01]  /*9c60*/  BPT.TRAP 0x1 ;  /* 0x000000040000795c */ /* 0x000fe20000300000 */
.L_x_82:
[----:B0-----:R-:W-:Y:S01]  /*9c70*/  SHF.L.U32 R3, R19, 0x1f, RZ ;  /* 0x0000001f13037819 */ /* 0x001fe200000006ff */
[----:B-1----:R-:W-:-:S03]  /*9c80*/  IMAD R10, R18, 0x3000, RZ ;  /* 0x00003000120a7824 */ /* 0x002fc600078e02ff */
[----:B------:R-:W0:Y:S02]  /*9c90*/  SYNCS.PHASECHK.TRANS64.TRYWAIT P0, [R2+URZ+0x19c60], R3 ;  /* 0x019c6003020075a7 */ /* 0x000e24000800017f */
[----:B0-----:R-:W-:Y:S05]  /*9ca0*/  @!P0 BRA `(.L_x_83) ;  /* 0x0000001000288947 */ /* 0x001fea0003800000 */
.L_x_120:
[C---:B------:R-:W-:Y:S01]  /*9cb0*/  LOP3.LUT R0, R10.reuse, R27, RZ, 0xfc, !PT ;  /* 0x0000001b0a007212 */ /* 0x040fe200078efcff */
[----:B------:R-:W-:Y:S05]  /*9cc0*/  WARPSYNC.ALL ;  /* 0x0000000000007948 */ /* 0x000fea0003800000 */
[----:B------:R-:W1:Y:S01]  /*9cd0*/  LDSM.16.MT88.4 R4, [R0+UR40+0x9000] ;  /* 0x009000280004783b */ /* 0x000e620008004200 */
[----:B0-----:R-:W-:-:S05]  /*9ce0*/  LOP3.LUT R3, R10, R25, RZ, 0xfc, !PT ;  /* 0x000000190a037212 */ /* 0x001fca00078efcff */
[----:B------:R-:W-:Y:S01]  /*9cf0*/  VIADD R3, R3, UR40 ;  /* 0x0000002803037c36 */ /* 0x000fe20008000000 */
[C-C-:B-1----:R-:W-:Y:S02]  /*9d00*/  PRMT R8, R4.reuse, 0x6420, R5.reuse ;  /* 0x0000642004087816 */ /* 0x142fe40000000005 */
[----:B------:R-:W-:Y:S02]  /*9d10*/  PRMT R9, R4, 0x7531, R5 ;  /* 0x0000753104097816 */ /* 0x000fe40000000005 */
[C-C-:B------:R-:W-:Y:S02]  /*9d20*/  PRMT R10, R6.reuse, 0x6420, R7.reuse ;  /* 0x00006420060a7816 */ /* 0x140fe40000000007 */
[----:B------:R-:W-:-:S05]  /*9d30*/  PRMT R11, R6, 0x7531, R7 ;  /* 0x00007531060b7816 */ /* 0x000fca0000000007 */
[----:B------:R-:W-:Y:S04]  /*9d40*/  STSM.16.M88.4 [R3+0x3000], R8 ;  /* 0x0030000803007844 */ /* 0x000fe80000000200 */
[----:B------:R-:W0:Y:S02]  /*9d50*/  LDSM.16.MT88.4 R4, [R0+UR40+0xa000] ;  /* 0x00a000280004783b */ /* 0x000e240008004200 */
[C-C-:B0-----:R-:W-:Y:S02]  /*9d60*/  PRMT R8, R4.reuse, 0x6420, R5.reuse ;  /* 0x0000642004087816 */ /* 0x141fe40000000005 */
[----:B------:R-:W-:Y:S02]  /*9d70*/  PRMT R9, R4, 0x7531, R5 ;  /* 0x0000753104097816 */ /* 0x000fe40000000005 */
[----:B------:R-:W-:-:S02]  /*9d80*/  PRMT R10, R6, 0x6420, R7 ;  /* 0x00006420060a7816 */ /* 0x000fc40000000007 */
[----:B------:R-:W-:-:S05]  /*9d90*/  PRMT R11, R6, 0x7531, R7 ;  /* 0x00007531060b7816 */ /* 0x000fca0000000007 */
[----:B------:R-:W-:Y:S04]  /*9da0*/  STSM.16.M88.4 [R3+0x4000], R8 ;  /* 0x0040000803007844 */ /* 0x000fe80000000200 */
[----:B------:R-:W0:Y:S02]  /*9db0*/  LDSM.16.MT88.4 R4, [R0+UR40+0xb000] ;  /* 0x00b000280004783b */ /* 0x000e240008004200 */
[C-C-:B0-----:R-:W-:Y:S02]  /*9dc0*/  PRMT R8, R4.reuse, 0x6420, R5.reuse ;  /* 0x0000642004087816 */ /* 0x141fe40000000005 */
[----:B------:R-:W-:Y:S02]  /*9dd0*/  PRMT R9, R4, 0x7531, R5 ;  /* 0x0000753104097816 */ /* 0x000fe40000000005 */
[----:B------:R-:W-:-:S02]  /*9de0*/  PRMT R10, R6, 0x6420, R7 ;  /* 0x00006420060a7816 */ /* 0x000fc40000000007 */
[----:B------:R-:W-:-:S05]  /*9df0*/  PRMT R11, R6, 0x7531, R7 ;  /* 0x00007531060b7816 */ /* 0x000fca0000000007 */
[----:B------:R0:W-:Y:S04]  /*9e00*/  STSM.16.M88.4 [R3+0x5000], R8 ;  /* 0x0050000803007844 */ /* 0x0001e80000000200 */
[----:B------:R-:W1:Y:S01]  /*9e10*/  LDSM.16.MT88.4 R4, [R0+UR40+0x9800] ;  /* 0x009800280004783b */ /* 0x000e620008004200 */
[----:B0-----:R-:W-:Y:S02]  /*9e20*/  IADD3 R3, R26, 0x3000, R3 ;  /* 0x000030001a037810 */ /* 0x001fe40007ffe003 */
[C-C-:B-1----:R-:W-:Y:S02]  /*9e30*/  PRMT R8, R4.reuse, 0x6420, R5.reuse ;  /* 0x0000642004087816 */ /* 0x142fe40000000005 */
[----:B------:R-:W-:Y:S02]  /*9e40*/  PRMT R9, R4, 0x7531, R5 ;  /* 0x0000753104097816 */ /* 0x000fe40000000005 */
[----:B------:R-:W-:-:S02]  /*9e50*/  PRMT R10, R6, 0x6420, R7 ;  /* 0x00006420060a7816 */ /* 0x000fc40000000007 */
[----:B------:R-:W-:-:S05]  /*9e60*/  PRMT R11, R6, 0x7531, R7 ;  /* 0x00007531060b7816 */ /* 0x000fca0000000007 */
[----:B------:R-:W-:Y:S04]  /*9e70*/  STSM.16.M88.4 [R3], R8 ;  /* 0x0000000803007844 */ /* 0x000fe80000000200 */
        /* <DEDUP_REMOVED lines=17> */
[----:B-1----:R-:W1:Y:S01]  /*9f90*/  FENCE.VIEW.ASYNC.S ;  /* 0x00000000000073c6 */ /* 0x002e620000000000 */
[----:B------:R-:W-:Y:S05]  /*9fa0*/  @!P1 BRA `(.L_x_84) ;  /* 0x0000000000049947 */ /* 0x000fea0003800000 */
[----:B------:R-:W-:Y:S01]  /*9fb0*/  BPT.TRAP 0x1 ;  /* 0x000000040000795c */ /* 0x000fe20000300000 */
.L_x_84:
[----:B0-----:R-:W0:Y:S01]  /*9fc0*/  LDC R3, c[0x0][0xc34] ;  /* 0x00030d00ff037b82 */ /* 0x001e220000000800 */
[----:B------:R-:W-:Y:S01]  /*9fd0*/  ISETP.NE.AND P0, PT, R29, RZ, PT ;  /* 0x000000ff1d00720c */ /* 0x000fe20003f05270 */
[----:B------:R-:W-:Y:S01]  /*9fe0*/  UIADD3 UR48, UR43, UR48, URZ ;  /* 0x000000302b307290 */ /* 0x000fe2000fffe03f */
[----:B------:R-:W-:Y:S01]  /*9ff0*/  VIADD R18, R18, 0x1 ;  /* 0x0000000112127836 */ /* 0x000fe20000000000 */
[----:B------:R-:W-:Y:S01]  /*a000*/  UIADD3 UR46, UR46, 0x1, URZ ;  /* 0x000000012e2e7890 */ /* 0x000fe2000fffe03f */
[----:B-1----:R-:W-:Y:S09]  /*a010*/  SYNCS.ARRIVE.TRANS64.A1T0 RZ, [R2+URZ+0x19c50], RZ ;  /* 0x019c50ff02ff79a7 */ /* 0x002ff2000810003f */
[----:B------:R-:W-:-:S05]  /*a020*/  @!P0 VIADD R0, R2, 0x19c80 ;  /* 0x00019c8002008836 */ /* 0x000fca0000000000 */
[----:B------:R-:W-:Y:S01]  /*a030*/  @!P0 PRMT R0, RZ, 0x654, R0 ;  /* 0x00000654ff008816 */ /* 0x000fe20000000000 */
[----:B------:R-:W-:Y:S01]  /*a040*/  BAR.SYNC.DEFER_BLOCKING 0x2, 0x80 ;  /* 0x0082000000007b1d */ /* 0x000fe20000010000 */
[----:B0-----:R-:W-:-:S05]  /*a050*/  ISETP.LE.AND P1, PT, R3, UR48, PT ;  /* 0x0000003003007c0c */ /* 0x001fca000bf23270 */
[----:B------:R0:W-:Y:S01]  /*a060*/  @!P0 SYNCS.ARRIVE.TRANS64.RED.A1T0 RZ, [R0+URZ], RZ ;  /* 0x000000ff00ff89a7 */ /* 0x0001e2000810043f */
[----:B------:R-:W-:-:S04]  /*a070*/  ISETP.NE.AND P0, PT, R18, 0x2, PT ;  /* 0x000000021200780c */ /* 0x000fc80003f05270 */
[----:B------:R-:W-:Y:S02]  /*a080*/  SEL R18, R18, RZ, P0 ;  /* 0x000000ff12127207 */ /* 0x000fe40000000000 */
[----:B0-----:R-:W-:-:S04]  /*a090*/  SEL R0, RZ, 0x1, P0 ;  /* 0x00000001ff007807 */ /* 0x001fc80000000000 */
[----:B------:R-:W-:Y:S01]  /*a0a0*/  LOP3.LUT R19, R19, R0, RZ, 0x3c, !PT ;  /* 0x0000000013137212 */ /* 0x000fe200078e3cff */
[----:B------:R-:W-:Y:S06]  /*a0b0*/  @!P1 BRA `(.L_x_85) ;  /* 0xffffffd000b09947 */ /* 0x000fec000383ffff */
[----:B------:R-:W-:-:S12]  /*a0c0*/  ULOP3.LUT UR46, UR46, 0x1, URZ, 0xc, !UPT ;  /* 0x000000012e2e7892 */ /* 0x000fd8000f8e0c3f */
.L_x_36:
[----:B------:R-:W0:Y:S01]  /*a0d0*/  S2R R3, SR_CgaCtaId ;  /* 0x0000000000037919 */ /* 0x000e220000008800 */
[----:B------:R-:W-:Y:S01]  /*a0e0*/  MOV R0, 0x400 ;  /* 0x0000040000007802 */ /* 0x000fe20000000f00 */
[----:B------:R-:W-:-:S03]  /*a0f0*/  IMAD.U32 R2, RZ, RZ, UR46 ;  /* 0x0000002eff027e24 */ /* 0x000fc6000f8e00ff */
[----:B0-----:R-:W-:Y:S02]  /*a100*/  LEA R7, R3, R0, 0x18 ;  /* 0x0000000003077211 */ /* 0x001fe400078ec0ff */
[----:B------:R-:W-:-:S04]  /*a110*/  SHF.L.U32 R0, R2, 0x1f, RZ ;  /* 0x0000001f02007819 */ /* 0x000fc800000006ff */
[----:B------:R-:W0:Y:S02]  /*a120*/  SYNCS.PHASECHK.TRANS64.TRYWAIT P0, [R7+URZ+0x19c20], R0 ;  /* 0x019c2000070075a7 */ /* 0x000e24000800017f */
[----:B0-----:R-:W-:Y:S05]  /*a130*/  @!P0 BRA `(.L_x_86) ;  /* 0x0000000c00188947 */ /* 0x001fea0003800000 */
.L_x_121:
[----:B------:R-:W1:Y:S02]  /*a140*/  S2R R2, SR_TID.X ;  /* 0x0000000000027919 */ /* 0x000e640000002100 */
[----:B-1----:R-:W-:-:S04]  /*a150*/  SHF.R.U32.HI R2, RZ, 0x5, R2 ;  /* 0x00000005ff027819 */ /* 0x002fc80000011602 */
[----:B------:R-:W-:-:S05]  /*a160*/  LOP3.LUT R2, R2, 0x3, RZ, 0xc0, !PT ;  /* 0x0000000302027812 */ /* 0x000fca00078ec0ff */
[----:B0-----:R-:W0:Y:S02]  /*a170*/  SHFL.IDX PT, R0, R2, RZ, 0x1f ;  /* 0x00001fff02007589 */ /* 0x001e2400000e0000 */
[----:B0-----:R-:W-:-:S13]  /*a180*/  ISETP.NE.AND P0, PT, R0, RZ, PT ;  /* 0x000000ff0000720c */ /* 0x001fda0003f05270 */
[----:B------:R-:W-:Y:S05]  /*a190*/  @P0 EXIT ;  /* 0x000000000000094d */ /* 0x000fea0003800000 */
[----:B------:R-:W-:Y:S01]  /*a1a0*/  ELECT P0, URZ, PT ;  /* 0x00000000003f782f */ /* 0x000fe20003800000 */
[----:B------:R-:W-:-:S12]  /*a1b0*/  BSSY B0, `(.L_x_87) ;  /* 0x0000027000007945 */ /* 0x000fd80003800000 */
[----:B------:R-:W-:Y:S05]  /*a1c0*/  @!P0 BRA `(.L_x_88) ;  /* 0x0000000000948947 */ /* 0x000fea0003800000 */
[----:B------:R-:W-:-:S06]  /*a1d0*/  ULOP3.LUT UR4, UR42, 0x2, URZ, 0xfc, !UPT ;  /* 0x000000022a047892 */ /* 0x000fcc000f8efc3f */
[----:B------:R-:W-:-:S05]  /*a1e0*/  IMAD.U32 R0, RZ, RZ, UR4 ;  /* 0x00000004ff007e24 */ /* 0x000fca000f8e00ff */
[----:B------:R-:W-:-:S13]  /*a1f0*/  ISETP.NE.AND P0, PT, R0, 0x3, PT ;  /* 0x000000030000780c */ /* 0x000fda0003f05270 */
[----:B------:R-:W-:Y:S05]  /*a200*/  @!P0 BRA `(.L_x_89) ;  /* 0x0000000000048947 */ /* 0x000fea0003800000 */
[----:B------:R-:W-:Y:S01]  /*a210*/  BPT.TRAP 0x1 ;  /* 0x000000040000795c */ /* 0x000fe20000300000 */
.L_x_89:
[----:B------:R-:W-:Y:S01]  /*a220*/  VIADD R3, R7, 0x19c40 ;  /* 0x00019c4007037836 */ /* 0x000fe20000000000 */
[----:B------:R-:W-:Y:S01]  /*a230*/  SHF.L.U32 R4, R19, 0x1f, RZ ;  /* 0x0000001f13047819 */ /* 0x000fe200000006ff */
[C---:B------:R-:W-:Y:S02]  /*a240*/  VIADD R0, R18.reuse, 0x1 ;  /* 0x0000000112007836 */ /* 0x040fe40000000000 */
[----:B------:R-:W-:-:S03]  /*a250*/  IMAD R5, R18, 0x8, R3 ;  /* 0x0000000812057824 */ /* 0x000fc600078e0203 */
[C---:B------:R-:W-:Y:S01]  /*a260*/  ISETP.NE.AND P2, PT, R0.reuse, 0x2, PT ;  /* 0x000000020000780c */ /* 0x040fe20003f45270 */
[----:B------:R-:W0:Y:S03]  /*a270*/  SYNCS.PHASECHK.TRANS64.TRYWAIT P1, [R5+URZ], R4 ;  /* 0x00000004050075a7 */ /* 0x000e26000802017f */
[----:B------:R-:W-:Y:S02]  /*a280*/  SEL R2, RZ, 0x1, P2 ;  /* 0x00000001ff027807 */ /* 0x000fe40001000000 */
[----:B------:R-:W-:Y:S02]  /*a290*/  SEL R6, R0, RZ, P2 ;  /* 0x000000ff00067207 */ /* 0x000fe40001000000 */
[----:B------:R-:W-:-:S03]  /*a2a0*/  LOP3.LUT R0, R19, R2, RZ, 0x3c, !PT ;  /* 0x0000000213007212 */ /* 0x000fc600078e3cff */
[----:B------:R-:W-:Y:S01]  /*a2b0*/  IMAD R3, R6, 0x8, R3 ;  /* 0x0000000806037824 */ /* 0x000fe200078e0203 */
[----:B------:R-:W-:Y:S01]  /*a2c0*/  SHF.L.U32 R0, R0, 0x1f, RZ ;  /* 0x0000001f00007819 */ /* 0x000fe200000006ff */
[----:B0-----:R-:W-:Y:S06]  /*a2d0*/  @!P1 BRA `(.L_x_90) ;  /* 0x0000000800c49947 */ /* 0x001fec0003800000 */
.L_x_122:
[----:B------:R-:W1:Y:S02]  /*a2e0*/  SYNCS.PHASECHK.TRANS64.TRYWAIT P1, [R3+URZ], R0 ;  /* 0x00000000030075a7 */ /* 0x000e64000802017f */
[----:B-1----:R-:W-:Y:S05]  /*a2f0*/  @!P1 BRA `(.L_x_91) ;  /* 0x0000000800d09947 */ /* 0x002fea0003800000 */
.L_x_123:
[----:B------:R-:W-:Y:S05]  /*a300*/  @!P0 BRA `(.L_x_92) ;  /* 0x0000000000048947 */ /* 0x000fea0003800000 */
[----:B------:R-:W-:Y:S01]  /*a310*/  BPT.TRAP 0x1 ;  /* 0x000000040000795c */ /* 0x000fe20000300000 */
.L_x_92:
[----:B-1----:R-:W-:-:S04]  /*a320*/  IMAD R3, R18, 0x8, R7 ;  /* 0x0000000812037824 */ /* 0x002fc800078e0207 */
[----:B------:R-:W1:Y:S02]  /*a330*/  SYNCS.PHASECHK.TRANS64.TRYWAIT P1, [R3+URZ+0x19c60], R4 ;  /* 0x019c6004030075a7 */ /* 0x000e64000802017f */
[----:B-1----:R-:W-:Y:S05]  /*a340*/  @!P1 BRA `(.L_x_93) ;  /* 0x0000000800d09947 */ /* 0x002fea0003800000 */
.L_x_124:
[----:B------:R-:W-:Y:S05]  /*a350*/  @!P0 BRA `(.L_x_94) ;  /* 0x0000000000048947 */ /* 0x000fea0003800000 */
[----:B------:R-:W-:Y:S01]  /*a360*/  BPT.TRAP 0x1 ;  /* 0x000000040000795c */ /* 0x000fe20000300000 */
.L_x_94:
[----:B0-----:R-:W-:-:S04]  /*a370*/  IMAD R5, R6, 0x8, R7 ;  /* 0x0000000806057824 */ /* 0x001fc800078e0207 */
[----:B------:R-:W0:Y:S02]  /*a380*/  SYNCS.PHASECHK.TRANS64.TRYWAIT P1, [R5+URZ+0x19c60], R0 ;  /* 0x019c6000050075a7 */ /* 0x000e24000802017f */
[----:B0-----:R-:W-:Y:S05]  /*a390*/  @!P1 BRA `(.L_x_95) ;  /* 0x0000000800d09947 */ /* 0x001fea0003800000 */
.L_x_125:
[----:B------:R-:W-:Y:S05]  /*a3a0*/  @!P0 BRA `(.L_x_96) ;  /* 0x0000000000048947 */ /* 0x000fea0003800000 */
[----:B------:R-:W-:Y:S01]  /*a3b0*/  BPT.TRAP 0x1 ;  /* 0x000000040000795c */ /* 0x000fe20000300000 */
.L_x_96:
[----:B------:R-:W2:Y:S02]  /*a3c0*/  SYNCS.PHASECHK.TRANS64.TRYWAIT P0, [R3+URZ+0x19c80], R4 ;  /* 0x019c8004030075a7 */ /* 0x000ea4000800017f */
[----:B--2---:R-:W-:Y:S05]  /*a3d0*/  @!P0 BRA `(.L_x_97) ;  /* 0x0000000800d48947 */ /* 0x004fea0003800000 */
.L_x_98:
[----:B---3--:R3:W4:Y:S02]  /*a3e0*/  SYNCS.PHASECHK.TRANS64.TRYWAIT P0, [R5+URZ+0x19c80], R0 ;  /* 0x019c8000050075a7 */ /* 0x008724000800017f */
[----:B----4-:R-:W-:Y:S05]  /*a3f0*/  @!P0 NANOSLEEP.SYNCS 0x989680 ;  /* 0x009896800000895d */ /* 0x010fea0003900000 */
[----:B------:R-:W4:Y:S02]  /*a400*/  @!P0 SYNCS.PHASECHK.TRANS64 P0, [R5+URZ+0x19c80], R0 ;  /* 0x019c8000050085a7 */ /* 0x000f24000800007f */
[----:B----4-:R-:W-:Y:S05]  /*a410*/  @!P0 BRA `(.L_x_98) ;  /* 0xfffffffc00f08947 */ /* 0x010fea000383ffff */
.L_x_88:
[----:B------:R-:W-:Y:S05]  /*a420*/  BSYNC B0 ;  /* 0x0000000000007941 */ /* 0x000fea0003800000 */
.L_x_87:
[----:B------:R-:W-:Y:S05]  /*a430*/  EXIT ;  /* 0x000000000000794d */ /* 0x000fea0003800000 */
.L_x_10:
[----:B0-----:R-:W-:-:S04]  /*a440*/  IMAD.U32 R3, RZ, RZ, UR43 ;  /* 0x0000002bff037e24 */ /* 0x001fc8000f8e00ff */
[----:B------:R0:W1:Y:S03]  /*a450*/  SYNCS.PHASECHK.TRANS64.TRYWAIT P1, [R3+URZ+0x19c00], R0 ;  /* 0x019c0000030075a7 */ /* 0x000066000802017f */
[----:B-1----:R-:W-:Y:S05]  /*a460*/  @!P1 NANOSLEEP.SYNCS 0x989680 ;  /* 0x009896800000995d */ /* 0x002fea0003900000 */
[----:B------:R-:W1:Y:S02]  /*a470*/  @!P1 SYNCS.PHASECHK.TRANS64 P1, [R3+URZ+0x19c00], R0 ;  /* 0x019c0000030095a7 */ /* 0x000e64000802007f */
[----:B-1----:R-:W-:Y:S05]  /*a480*/  @!P1 BRA `(.L_x_10) ;  /* 0xfffffffc00ec9947 */ /* 0x002fea000383ffff */
[----:B------:R-:W-:Y:S05]  /*a490*/  BRA `(.L_x_99) ;  /* 0xffffff6c00f87947 */ /* 0x000fea000383ffff */
.L_x_14:
[----:B-1----:R1:W2:Y:S02]  /*a4a0*/  SYNCS.PHASECHK.TRANS64.TRYWAIT P1, [R3+URZ+0x19c30], R0 ;  /* 0x019c3000030075a7 */ /* 0x0022a4000802017f */
[----:B--2---:R-:W-:Y:S05]  /*a4b0*/  @!P1 NANOSLEEP.SYNCS 0x989680 ;  /* 0x009896800000995d */ /* 0x004fea0003900000 */
[----:B------:R-:W2:Y:S02]  /*a4c0*/  @!P1 SYNCS.PHASECHK.TRANS64 P1, [R3+URZ+0x19c30], R0 ;  /* 0x019c3000030095a7 */ /* 0x000ea4000802007f */
[----:B--2---:R-:W-:Y:S05]  /*a4d0*/  @!P1 BRA `(.L_x_14) ;  /* 0xfffffffc00f09947 */ /* 0x004fea000383ffff */
[----:B------:R-:W-:Y:S05]  /*a4e0*/  BRA `(.L_x_13) ;  /* 0xffffff7000287947 */ /* 0x000fea000383ffff */
.L_x_19:
[----:B-1----:R-:W-:-:S04]  /*a4f0*/  IMAD.U32 R5, RZ, RZ, UR19 ;  /* 0x00000013ff057e24 */ /* 0x002fc8000f8e00ff */
[----:B------:R1:W2:Y:S03]  /*a500*/  SYNCS.PHASECHK.TRANS64.TRYWAIT P1, [R5+URZ+0x19c30], R0 ;  /* 0x019c3000050075a7 */ /* 0x0002a6000802017f */
[----:B--2---:R-:W-:Y:S05]  /*a510*/  @!P1 NANOSLEEP.SYNCS 0x989680 ;  /* 0x009896800000995d */ /* 0x004fea0003900000 */
[----:B------:R-:W2:Y:S02]  /*a520*/  @!P1 SYNCS.PHASECHK.TRANS64 P1, [R5+URZ+0x19c30], R0 ;  /* 0x019c3000050095a7 */ /* 0x000ea4000802007f */
[----:B--2---:R-:W-:Y:S05]  /*a530*/  @!P1 BRA `(.L_x_19) ;  /* 0xfffffffc00ec9947 */ /* 0x004fea000383ffff */
[----:B------:R-:W-:Y:S05]  /*a540*/  BRA `(.L_x_18) ;  /* 0xffffff9000707947 */ /* 0x000fea000383ffff */
.L_x_23:
[----:B-1----:R-:W-:-:S04]  /*a550*/  IMAD.U32 R5, RZ, RZ, UR11 ;  /* 0x0000000bff057e24 */ /* 0x002fc8000f8e00ff */
[----:B------:R1:W2:Y:S03]  /*a560*/  SYNCS.PHASECHK.TRANS64.TRYWAIT P1, [R5+URZ+0x19c50], R0 ;  /* 0x019c5000050075a7 */ /* 0x0002a6000802017f */
[----:B--2---:R-:W-:Y:S05]  /*a570*/  @!P1 NANOSLEEP.SYNCS 0x989680 ;  /* 0x009896800000995d */ /* 0x004fea0003900000 */
[----:B------:R-:W2:Y:S02]  /*a580*/  @!P1 SYNCS.PHASECHK.TRANS64 P1, [R5+URZ+0x19c50], R0 ;  /* 0x019c5000050095a7 */ /* 0x000ea4000802007f */
[----:B--2---:R-:W-:Y:S05]  /*a590*/  @!P1 BRA `(.L_x_23) ;  /* 0xfffffffc00ec9947 */ /* 0x004fea000383ffff */
[----:B------:R-:W-:Y:S05]  /*a5a0*/  BRA `(.L_x_22) ;  /* 0xffffff9000c07947 */ /* 0x000fea000383ffff */
.L_x_29:
[----:B-1----:R-:W-:-:S04]  /*a5b0*/  IMAD.U32 R7, RZ, RZ, UR4 ;  /* 0x00000004ff077e24 */ /* 0x002fc8000f8e00ff */
[----:B------:R1:W2:Y:S03]  /*a5c0*/  SYNCS.PHASECHK.TRANS64.TRYWAIT P1, [R7+URZ+0x19c50], R6 ;  /* 0x019c5006070075a7 */ /* 0x0002a6000802017f */
[----:B--2---:R-:W-:Y:S05]  /*a5d0*/  @!P1 NANOSLEEP.SYNCS 0x989680 ;  /* 0x009896800000995d */ /* 0x004fea0003900000 */
[----:B------:R-:W2:Y:S02]  /*a5e0*/  @!P1 SYNCS.PHASECHK.TRANS64 P1, [R7+URZ+0x19c50], R6 ;  /* 0x019c5006070095a7 */ /* 0x000ea4000802007f */
[----:B--2---:R-:W-:Y:S05]  /*a5f0*/  @!P1 BRA `(.L_x_29) ;  /* 0xfffffffc00ec9947 */ /* 0x004fea000383ffff */
[----:B------:R-:W-:Y:S05]  /*a600*/  BRA `(.L_x_28) ;  /* 0xffffffac00107947 */ /* 0x000fea000383ffff */
.L_x_41:
[----:B------:R-:W-:Y:S02]  /*a610*/  IMAD.MOV.U32 R13, RZ, RZ, R17 ;  /* 0x000000ffff0d7224 */ /* 0x000fe400078e0011 */
[----:B------:R-:W-:Y:S02]  /*a620*/  IMAD.MOV.U32 R12, RZ, RZ, RZ ;  /* 0x000000ffff0c7224 */ /* 0x000fe400078e00ff */
[----:B------:R-:W-:Y:S02]  /*a630*/  IMAD.MOV.U32 R11, RZ, RZ, 0x1f ;  /* 0x0000001fff0b7424 */ /* 0x000fe400078e00ff */
[----:B------:R-:W-:-:S07]  /*a640*/  IMAD.MOV.U32 R15, RZ, RZ, -0x1 ;  /* 0xffffffffff0f7424 */ /* 0x000fce00078e00ff */
[----:B------:R-:W-:Y:S05]  /*a650*/  WARPSYNC.COLLECTIVE R15, `(.L_x_100) ;  /* 0x000000000f087348 */ /* 0x000fea0003c00000 */
[----:B------:R0:W1:Y:S02]  /*a660*/  SHFL.IDX P6, R14, R13, R12, R11 ;  /* 0x0000000c0d0e7389 */ /* 0x00006400000c000b */
[----:B01----:R-:W-:Y:S01]  /*a670*/  ENDCOLLECTIVE ;  /* 0x000000000000791b */ /* 0x003fe20003800000 */
.L_x_100:
[----:B------:R-:W-:Y:S05]  /*a680*/  BRA `(.L_x_101) ;  /* 0xffffffd400347947 */ /* 0x000fea000383ffff */
.L_x_43:
[----:B------:R-:W-:Y:S01]  /*a690*/  BSSY B0, `(.L_x_102) ;  /* 0x0000006000007945 */ /* 0x000fe20003800000 */
[----:B------:R-:W-:-:S07]  /*a6a0*/  IMAD.MOV.U32 R15, RZ, RZ, -0x1 ;  /* 0xffffffffff0f7424 */ /* 0x000fce00078e00ff */
[----:B0-----:R-:W-:Y:S05]  /*a6b0*/  WARPSYNC.COLLECTIVE R15, `(.L_x_103) ;  /* 0x000000000f0c7348 */ /* 0x001fea0003c00000 */
[----:B------:R-:W-:Y:S02]  /*a6c0*/  ELECT P6, UR62, PT ;  /* 0x00000000003e782f */ /* 0x000fe400038c0000 */
[----:B------:R-:W-:Y:S01]  /*a6d0*/  MOV R14, UR62 ;  /* 0x0000003e000e7c02 */ /* 0x000fe20008000f00 */
[----:B0-----:R-:W-:Y:S10]  /*a6e0*/  ENDCOLLECTIVE ;  /* 0x000000000000791b */ /* 0x001ff40003800000 */
.L_x_103:
[----:B------:R-:W-:Y:S05]  /*a6f0*/  BSYNC B0 ;  /* 0x0000000000007941 */ /* 0x000fea0003800000 */
.L_x_102:
[----:B------:R-:W-:Y:S05]  /*a700*/  BRA `(.L_x_104) ;  /* 0xffffffd4003c7947 */ /* 0x000fea000383ffff */
.L_x_45:
[----:B-1----:R1:W2:Y:S02]  /*a710*/  SYNCS.PHASECHK.TRANS64.TRYWAIT P0, [R5+URZ+0x19c80], R2 ;  /* 0x019c8002050075a7 */ /* 0x0022a4000800017f */
[----:B--2---:R-:W-:Y:S05]  /*a720*/  @!P0 NANOSLEEP.SYNCS 0x989680 ;  /* 0x009896800000895d */ /* 0x004fea0003900000 */
[----:B------:R-:W2:Y:S02]  /*a730*/  @!P0 SYNCS.PHASECHK.TRANS64 P0, [R5+URZ+0x19c80], R2 ;  /* 0x019c8002050085a7 */ /* 0x000ea4000800007f */
[----:B--2---:R-:W-:Y:S05]  /*a740*/  @!P0 BRA `(.L_x_45) ;  /* 0xfffffffc00f08947 */ /* 0x004fea000383ffff */
[----:B------:R-:W-:Y:S05]  /*a750*/  BRA `(.L_x_105) ;  /* 0xffffffd400907947 */ /* 0x000fea000383ffff */
.L_x_47:
[----:B--2---:R2:W3:Y:S02]  /*a760*/  SYNCS.PHASECHK.TRANS64.TRYWAIT P0, [R5+URZ+0x19c40], R2 ;  /* 0x019c4002050075a7 */ /* 0x0044e4000800017f */
[----:B---3--:R-:W-:Y:S05]  /*a770*/  @!P0 NANOSLEEP.SYNCS 0x989680 ;  /* 0x009896800000895d */ /* 0x008fea0003900000 */
[----:B------:R-:W3:Y:S02]  /*a780*/  @!P0 SYNCS.PHASECHK.TRANS64 P0, [R5+URZ+0x19c40], R2 ;  /* 0x019c4002050085a7 */ /* 0x000ee4000800007f */
[----:B---3--:R-:W-:Y:S05]  /*a790*/  @!P0 BRA `(.L_x_47) ;  /* 0xfffffffc00f08947 */ /* 0x008fea000383ffff */
[----:B------:R-:W-:Y:S05]  /*a7a0*/  BRA `(.L_x_106) ;  /* 0xffffffd800187947 */ /* 0x000fea000383ffff */
.L_x_50:
[----:B------:R-:W-:Y:S02]  /*a7b0*/  IMAD.MOV.U32 R13, RZ, RZ, R5 ;  /* 0x000000ffff0d7224 */ /* 0x000fe400078e0005 */
[----:B------:R-:W-:Y:S02]  /*a7c0*/  IMAD.MOV.U32 R12, RZ, RZ, RZ ;  /* 0x000000ffff0c7224 */ /* 0x000fe400078e00ff */
[----:B------:R-:W-:Y:S02]  /*a7d0*/  IMAD.MOV.U32 R11, RZ, RZ, 0x1e1f ;  /* 0x00001e1fff0b7424 */ /* 0x000fe400078e00ff */
[----:B------:R-:W-:Y:S02]  /*a7e0*/  IMAD.MOV.U32 R15, RZ, RZ, -0x1 ;  /* 0xffffffffff0f7424 */ /* 0x000fe400078e00ff */
[----:B------:R-:W-:-:S07]  /*a7f0*/  IMAD R0, R0, 0xc0, R10 ;  /* 0x000000c000007824 */ /* 0x000fce00078e020a */
[----:B------:R-:W-:Y:S05]  /*a800*/  WARPSYNC.COLLECTIVE R15, `(.L_x_107) ;  /* 0x000000000f087348 */ /* 0x000fea0003c00000 */
[----:B------:R0:W1:Y:S02]  /*a810*/  SHFL.IDX P6, R14, R13, R12, R11 ;  /* 0x0000000c0d0e7389 */ /* 0x00006400000c000b */
[----:B01----:R-:W-:Y:S01]  /*a820*/  ENDCOLLECTIVE ;  /* 0x000000000000791b */ /* 0x003fe20003800000 */
.L_x_107:
[----:B------:R-:W-:Y:S02]  /*a830*/  IMAD.MOV.U32 R13, RZ, RZ, R4 ;  /* 0x000000ffff0d7224 */ /* 0x000fe400078e0004 */
[----:B------:R-:W-:-:S07]  /*a840*/  IMAD.MOV.U32 R2, RZ, RZ, R14 ;  /* 0x000000ffff027224 */ /* 0x000fce00078e000e */
[----:B------:R-:W-:Y:S05]  /*a850*/  WARPSYNC.COLLECTIVE R15, `(.L_x_108) ;  /* 0x000000000f087348 */ /* 0x000fea0003c00000 */
[----:B------:R0:W1:Y:S02]  /*a860*/  SHFL.IDX P6, R14, R13, R12, R11 ;  /* 0x0000000c0d0e7389 */ /* 0x00006400000c000b */
[----:B01----:R-:W-:Y:S01]  /*a870*/  ENDCOLLECTIVE ;  /* 0x000000000000791b */ /* 0x003fe20003800000 */
.L_x_108:
[----:B------:R-:W-:Y:S02]  /*a880*/  ULDC UR4, c[0x0][0x288] ;  /* 0x0000a20000047ab9 */ /* 0x000fe40000000800 */
[----:B------:R-:W-:-:S05]  /*a890*/  IMAD R8, R8, UR4, RZ ;  /* 0x0000000408087c24 */ /* 0x000fca000f8e02ff */
[----:B------:R-:W-:Y:S01]  /*a8a0*/  ISETP.GE.AND P3, PT, R0, R8, PT ;  /* 0x000000080000720c */ /* 0x000fe20003f66270 */
[----:B------:R-:W-:Y:S02]  /*a8b0*/  IMAD.MOV.U32 R13, RZ, RZ, R5 ;  /* 0x000000ffff0d7224 */ /* 0x000fe400078e0005 */
[----:B------:R-:W-:-:S10]  /*a8c0*/  IMAD.MOV.U32 R12, RZ, RZ, 0x1 ;  /* 0x00000001ff0c7424 */ /* 0x000fd400078e00ff */
[----:B------:R-:W-:-:S05]  /*a8d0*/  @!P3 IADD3 R14, P4, R17, R14, RZ ;  /* 0x0000000e110eb210 */ /* 0x000fca0007f9e0ff */
[----:B------:R-:W-:Y:S02]  /*a8e0*/  @!P3 IMAD.X R3, RZ, RZ, R2, P4 ;  /* 0x000000ffff03b224 */ /* 0x000fe400020e0602 */
[----:B------:R-:W-:-:S07]  /*a8f0*/  @!P3 IMAD.MOV.U32 R2, RZ, RZ, R14 ;  /* 0x000000ffff02b224 */ /* 0x000fce00078e000e */
[----:B------:R-:W-:Y:S05]  /*a900*/  WARPSYNC.COLLECTIVE R15, `(.L_x_109) ;  /* 0x000000000f087348 */ /* 0x000fea0003c00000 */
[----:B------:R0:W1:Y:S02]  /*a910*/  SHFL.IDX P6, R14, R13, R12, R11 ;  /* 0x0000000c0d0e7389 */ /* 0x00006400000c000b */
[----:B01----:R-:W-:Y:S01]  /*a920*/  ENDCOLLECTIVE ;  /* 0x000000000000791b */ /* 0x003fe20003800000 */
.L_x_109:
[----:B------:R-:W-:Y:S01]  /*a930*/  @!PT LDS RZ, [RZ] ;  /* 0x00000000fffff984 */ /* 0x000fe20000000800 */
[----:B------:R-:W-:Y:S01]  /*a940*/  @!PT LDS RZ, [RZ] ;  /* 0x00000000fffff984 */ /* 0x000fe20000000800 */
[----:B------:R-:W-:Y:S01]  /*a950*/  @!PT LDS RZ, [RZ] ;  /* 0x00000000fffff984 */ /* 0x000fe20000000800 */
[----:B------:R0:W-:Y:S04]  /*a960*/  @!P3 LDGSTS.E.BYPASS.LTC128B.128 [R28+0xf000], desc[UR52][R2.64], !P0 ;  /* 0x0f000000021cbfae */ /* 0x0001e8000c101d74 */
[----:B------:R0:W-:Y:S04]  /*a970*/  @!P3 LDGSTS.E.BYPASS.LTC128B.128 [R28+0x10800], desc[UR52][R2.64+0x20], !P1 ;  /* 0x10800020021cbfae */ /* 0x0001e8000c901d74 */
[----:B------:R0:W-:Y:S01]  /*a980*/  @!P3 LDGSTS.E.BYPASS.LTC128B.128 [R28+0x12000], desc[UR52][R2.64+0x40], !P2 ;  /* 0x12000040021cbfae */ /* 0x0001e2000d101d74 */
[----:B------:R-:W-:Y:S02]  /*a990*/  IMAD.MOV.U32 R13, RZ, RZ, R4 ;  /* 0x000000ffff0d7224 */ /* 0x000fe400078e0004 */
[----:B------:R-:W-:-:S07]  /*a9a0*/  IMAD.MOV.U32 R5, RZ, RZ, R14 ;  /* 0x000000ffff057224 */ /* 0x000fce00078e000e */
[----:B0-----:R-:W-:Y:S05]  /*a9b0*/  WARPSYNC.COLLECTIVE R15, `(.L_x_110) ;  /* 0x000000000f087348 */ /* 0x001fea0003c00000 */
[----:B------:R1:W2:Y:S02]  /*a9c0*/  SHFL.IDX P6, R14, R13, R12, R11 ;  /* 0x0000000c0d0e7389 */ /* 0x0002a400000c000b */
[----:B012---:R-:W-:Y:S01]  /*a9d0*/  ENDCOLLECTIVE ;  /* 0x000000000000791b */ /* 0x007fe20003800000 */
.L_x_110:
[----:B------:R-:W-:-:S05]  /*a9e0*/  VIADD R3, R0, 0x40 ;  /* 0x0000004000037836 */ /* 0x000fca0000000000 */
[----:B------:R-:W-:Y:S01]  /*a9f0*/  ISETP.GE.AND P4, PT, R3, R8, PT ;  /* 0x000000080300720c */ /* 0x000fe20003f86270 */
[----:B------:R-:W-:Y:S02]  /*aa00*/  IMAD.MOV.U32 R13, RZ, RZ, R7 ;  /* 0x000000ffff0d7224 */ /* 0x000fe400078e0007 */
[----:B------:R-:W-:Y:S02]  /*aa10*/  IMAD.MOV.U32 R12, RZ, RZ, RZ ;  /* 0x000000ffff0c7224 */ /* 0x000fe400078e00ff */
[----:B------:R-:W-:-:S08]  /*aa20*/  IMAD.MOV.U32 R9, RZ, RZ, R14 ;  /* 0x000000ffff097224 */ /* 0x000fd000078e000e */
[----:B------:R-:W-:Y:S05]  /*aa30*/  WARPSYNC.COLLECTIVE R15, `(.L_x_111) ;  /* 0x000000000f087348 */ /* 0x000fea0003c00000 */
[----:B------:R0:W1:Y:S02]  /*aa40*/  SHFL.IDX P6, R14, R13, R12, R11 ;  /* 0x0000000c0d0e7389 */ /* 0x00006400000c000b */
[----:B01----:R-:W-:Y:S01]  /*aa50*/  ENDCOLLECTIVE ;  /* 0x000000000000791b */ /* 0x003fe20003800000 */
.L_x_111:
[----:B------:R-:W-:-:S05]  /*aa60*/  @!P4 IADD3 R9, P3, R17, R9, RZ ;  /* 0x000000091109c210 */ /* 0x000fca0007f7e0ff */
[----:B------:R-:W-:Y:S02]  /*aa70*/  @!P4 IMAD.X R4, RZ, RZ, R5, P3 ;  /* 0x000000ffff04c224 */ /* 0x000fe400018e0605 */
[----:B------:R-:W-:Y:S02]  /*aa80*/  @!P4 IMAD.MOV.U32 R2, RZ, RZ, R9 ;  /* 0x000000ffff02c224 */ /* 0x000fe400078e0009 */
[----:B------:R-:W-:Y:S02]  /*aa90*/  @!P4 IMAD.MOV.U32 R3, RZ, RZ, R4 ;  /* 0x000000ffff03c224 */ /* 0x000fe400078e0004 */
[----:B------:R-:W-:-:S03]  /*aaa0*/  IMAD.MOV.U32 R13, RZ, RZ, R6 ;  /* 0x000000ffff0d7224 */ /* 0x000fc600078e0006 */
[----:B------:R-:W-:Y:S01]  /*aab0*/  @!PT LDS RZ, [RZ] ;  /* 0x00000000fffff984 */ /* 0x000fe20000000800 */
[----:B------:R-:W-:Y:S01]  /*aac0*/  @!PT LDS RZ, [RZ] ;  /* 0x00000000fffff984 */ /* 0x000fe20000000800 */
[----:B------:R-:W-:Y:S01]  /*aad0*/  @!PT LDS RZ, [RZ] ;  /* 0x00000000fffff984 */ /* 0x000fe20000000800 */
[----:B------:R0:W-:Y:S04]  /*aae0*/  @!P4 LDGSTS.E.BYPASS.LTC128B.128 [R28+0xf800], desc[UR52][R2.64], !P0 ;  /* 0x0f800000021ccfae */ /* 0x0001e8000c101d74 */
[----:B------:R0:W-:Y:S01]  /*aaf0*/  @!P4 LDGSTS.E.BYPASS.LTC128B.128 [R28+0x11000], desc[UR52][R2.64+0x20], !P1 ;  /* 0x11000020021ccfae */ /* 0x0001e2000c901d74 */
[----:B------:R-:W-:-:S03]  /*ab00*/  IMAD.MOV.U32 R7, RZ, RZ, R14 ;  /* 0x000000ffff077224 */ /* 0x000fc600078e000e */
[----:B------:R0:W-:Y:S04]  /*ab10*/  @!P4 LDGSTS.E.BYPASS.LTC128B.128 [R28+0x12800], desc[UR52][R2.64+0x40], !P2 ;  /* 0x12800040021ccfae */ /* 0x0001e8000d101d74 */
[----:B0-----:R-:W-:Y:S05]  /*ab20*/  WARPSYNC.COLLECTIVE R15, `(.L_x_112) ;  /* 0x000000000f087348 */ /* 0x001fea0003c00000 */
[----:B------:R1:W2:Y:S02]  /*ab30*/  SHFL.IDX P6, R14, R13, R12, R11 ;  /* 0x0000000c0d0e7389 */ /* 0x0002a400000c000b */
[----:B012---:R-:W-:Y:S01]  /*ab40*/  ENDCOLLECTIVE ;  /* 0x000000000000791b */ /* 0x007fe20003800000 */
.L_x_112:
[----:B------:R-:W-:Y:S05]  /*ab50*/  BRA `(.L_x_113) ;  /* 0xffffffdc00bc7947 */ /* 0x000fea000383ffff */
.L_x_53:
[----:B0-----:R-:W-:-:S04]  /*ab60*/  IMAD.U32 R3, RZ, RZ, UR40 ;  /* 0x00000028ff037e24 */ /* 0x001fc8000f8e00ff */
[----:B------:R0:W1:Y:S03]  /*ab70*/  SYNCS.PHASECHK.TRANS64.TRYWAIT P0, [R3+URZ+0x19c20], R0 ;  /* 0x019c2000030075a7 */ /* 0x000066000800017f */
[----:B-1----:R-:W-:Y:S05]  /*ab80*/  @!P0 NANOSLEEP.SYNCS 0x989680 ;  /* 0x009896800000895d */ /* 0x002fea0003900000 */
[----:B------:R-:W1:Y:S02]  /*ab90*/  @!P0 SYNCS.PHASECHK.TRANS64 P0, [R3+URZ+0x19c20], R0 ;  /* 0x019c2000030085a7 */ /* 0x000e64000800007f */
[----:B-1----:R-:W-:Y:S05]  /*aba0*/  @!P0 BRA `(.L_x_53) ;  /* 0xfffffffc00ec8947 */ /* 0x002fea000383ffff */
[----:B------:R-:W-:Y:S05]  /*abb0*/  BRA `(.L_x_114) ;  /* 0xffffffe000007947 */ /* 0x000fea000383ffff */
.L_x_59:
[----:B-1----:R1:W2:Y:S02]  /*abc0*/  SYNCS.PHASECHK.TRANS64.TRYWAIT P0, [R6+URZ+0x19c80], R2 ;  /* 0x019c8002060075a7 */ /* 0x0022a4000800017f */
[----:B--2---:R-:W-:Y:S05]  /*abd0*/  @!P0 NANOSLEEP.SYNCS 0x989680 ;  /* 0x009896800000895d */ /* 0x004fea0003900000 */
[----:B------:R-:W2:Y:S02]  /*abe0*/  @!P0 SYNCS.PHASECHK.TRANS64 P0, [R6+URZ+0x19c80], R2 ;  /* 0x019c8002060085a7 */ /* 0x000ea4000800007f */
[----:B--2---:R-:W-:Y:S05]  /*abf0*/  @!P0 BRA `(.L_x_59) ;  /* 0xfffffffc00f08947 */ /* 0x004fea000383ffff */
[----:B------:R-:W-:Y:S05]  /*ac00*/  BRA `(.L_x_115) ;  /* 0xffffffe000987947 */ /* 0x000fea000383ffff */
.L_x_66:
[----:B--2---:R2:W3:Y:S02]  /*ac10*/  SYNCS.PHASECHK.TRANS64.TRYWAIT P0, [R6+URZ+0x19c40], R2 ;  /* 0x019c4002060075a7 */ /* 0x0044e4000800017f */
[----:B---3--:R-:W-:Y:S05]  /*ac20*/  @!P0 NANOSLEEP.SYNCS 0x989680 ;  /* 0x009896800000895d */ /* 0x008fea0003900000 */
[----:B------:R-:W3:Y:S02]  /*ac30*/  @!P0 SYNCS.PHASECHK.TRANS64 P0, [R6+URZ+0x19c40], R2 ;  /* 0x019c4002060085a7 */ /* 0x000ee4000800007f */
[----:B---3--:R-:W-:Y:S05]  /*ac40*/  @!P0 BRA `(.L_x_66) ;  /* 0xfffffffc00f08947 */ /* 0x008fea000383ffff */
[----:B------:R-:W-:Y:S05]  /*ac50*/  BRA `(.L_x_116) ;  /* 0xffffffe400947947 */ /* 0x000fea000383ffff */
.L_x_74:
[----:B-1----:R1:W2:Y:S02]  /*ac60*/  SYNCS.PHASECHK.TRANS64.TRYWAIT P0, [R3+URZ+0x19c70], R2 ;  /* 0x019c7002030075a7 */ /* 0x0022a4000800017f */
[----:B--2---:R-:W-:Y:S05]  /*ac70*/  @!P0 NANOSLEEP.SYNCS 0x989680 ;  /* 0x009896800000895d */ /* 0x004fea0003900000 */
[----:B------:R-:W2:Y:S02]  /*ac80*/  @!P0 SYNCS.PHASECHK.TRANS64 P0, [R3+URZ+0x19c70], R2 ;  /* 0x019c7002030085a7 */ /* 0x000ea4000800007f */
[----:B--2---:R-:W-:Y:S05]  /*ac90*/  @!P0 BRA `(.L_x_74) ;  /* 0xfffffffc00f08947 */ /* 0x004fea000383ffff */
[----:B------:R-:W-:Y:S05]  /*aca0*/  BRA `(.L_x_117) ;  /* 0xffffffe800a87947 */ /* 0x000fea000383ffff */
.L_x_76:
[----:B-1----:R1:W2:Y:S02]  /*acb0*/  SYNCS.PHASECHK.TRANS64.TRYWAIT P0, [R3+URZ+0x19c60], R2 ;  /* 0x019c6002030075a7 */ /* 0x0022a4000800017f */
[----:B--2---:R-:W-:Y:S05]  /*acc0*/  @!P0 NANOSLEEP.SYNCS 0x989680 ;  /* 0x009896800000895d */ /* 0x004fea0003900000 */
[----:B------:R-:W2:Y:S02]  /*acd0*/  @!P0 SYNCS.PHASECHK.TRANS64 P0, [R3+URZ+0x19c60], R2 ;  /* 0x019c6002030085a7 */ /* 0x000ea4000800007f */
[----:B--2---:R-:W-:Y:S05]  /*ace0*/  @!P0 BRA `(.L_x_76) ;  /* 0xfffffffc00f08947 */ /* 0x004fea000383ffff */
[----:B------:R-:W-:Y:S05]  /*acf0*/  BRA `(.L_x_118) ;  /* 0xffffffe800b07947 */ /* 0x000fea000383ffff */
.L_x_81:
[----:B0-----:R0:W2:Y:S02]  /*ad00*/  SYNCS.PHASECHK.TRANS64.TRYWAIT P0, [R2+URZ+0x19c70], R3 ;  /* 0x019c7003020075a7 */ /* 0x0010a4000800017f */
[----:B--2---:R-:W-:Y:S05]  /*ad10*/  @!P0 NANOSLEEP.SYNCS 0x989680 ;  /* 0x009896800000895d */ /* 0x004fea0003900000 */
[----:B------:R-:W2:Y:S02]  /*ad20*/  @!P0 SYNCS.PHASECHK.TRANS64 P0, [R2+URZ+0x19c70], R3 ;  /* 0x019c7003020085a7 */ /* 0x000ea4000800007f */
[----:B--2---:R-:W-:Y:S05]  /*ad30*/  @!P0 BRA `(.L_x_81) ;  /* 0xfffffffc00f08947 */ /* 0x004fea000383ffff */
[----:B------:R-:W-:Y:S05]  /*ad40*/  BRA `(.L_x_119) ;  /* 0xffffffec00bc7947 */ /* 0x000fea000383ffff */
.L_x_83:
[----:B0-----:R0:W1:Y:S02]  /*ad50*/  SYNCS.PHASECHK.TRANS64.TRYWAIT P0, [R2+URZ+0x19c60], R3 ;  /* 0x019c6003020075a7 */ /* 0x001064000800017f */
[----:B-1----:R-:W-:Y:S05]  /*ad60*/  @!P0 NANOSLEEP.SYNCS 0x989680 ;  /* 0x009896800000895d */ /* 0x002fea0003900000 */
[----:B------:R-:W1:Y:S02]  /*ad70*/  @!P0 SYNCS.PHASECHK.TRANS64 P0, [R2+URZ+0x19c60], R3 ;  /* 0x019c6003020085a7 */ /* 0x000e64000800007f */
[----:B-1----:R-:W-:Y:S05]  /*ad80*/  @!P0 BRA `(.L_x_83) ;  /* 0xfffffffc00f08947 */ /* 0x002fea000383ffff */
[----:B------:R-:W-:Y:S05]  /*ad90*/  BRA `(.L_x_120) ;  /* 0xffffffec00c47947 */ /* 0x000fea000383ffff */
.L_x_86:
[----:B0-----:R0:W1:Y:S02]  /*ada0*/  SYNCS.PHASECHK.TRANS64.TRYWAIT P0, [R7+URZ+0x19c20], R0 ;  /* 0x019c2000070075a7 */ /* 0x001064000800017f */
[----:B-1----:R-:W-:Y:S05]  /*adb0*/  @!P0 NANOSLEEP.SYNCS 0x989680 ;  /* 0x009896800000895d */ /* 0x002fea0003900000 */
[----:B------:R-:W1:Y:S02]  /*adc0*/  @!P0 SYNCS.PHASECHK.TRANS64 P0, [R7+URZ+0x19c20], R0 ;  /* 0x019c2000070085a7 */ /* 0x000e64000800007f */
[----:B-1----:R-:W-:Y:S05]  /*add0*/  @!P0 BRA `(.L_x_86) ;  /* 0xfffffffc00f08947 */ /* 0x002fea000383ffff */
[----:B------:R-:W-:Y:S05]  /*ade0*/  BRA `(.L_x_121) ;  /* 0xfffffff000d47947 */ /* 0x000fea000383ffff */
.L_x_90:
[----:B0-----:R0:W1:Y:S02]  /*adf0*/  SYNCS.PHASECHK.TRANS64.TRYWAIT P1, [R5+URZ], R4 ;  /* 0x00000004050075a7 */ /* 0x001064000802017f */
[----:B-1----:R-:W-:Y:S05]  /*ae00*/  @!P1 NANOSLEEP.SYNCS 0x989680 ;  /* 0x009896800000995d */ /* 0x002fea0003900000 */
[----:B------:R-:W1:Y:S02]  /*ae10*/  @!P1 SYNCS.PHASECHK.TRANS64 P1, [R5+URZ], R4 ;  /* 0x00000004050095a7 */ /* 0x000e64000802007f */
[----:B-1----:R-:W-:Y:S05]  /*ae20*/  @!P1 BRA `(.L_x_90) ;  /* 0xfffffffc00f09947 */ /* 0x002fea000383ffff */
[----:B------:R-:W-:Y:S05]  /*ae30*/  BRA `(.L_x_122) ;  /* 0xfffffff400287947 */ /* 0x000fea000383ffff */
.L_x_91:
[----:B-1----:R1:W2:Y:S02]  /*ae40*/  SYNCS.PHASECHK.TRANS64.TRYWAIT P1, [R3+URZ], R0 ;  /* 0x00000000030075a7 */ /* 0x0022a4000802017f */
[----:B--2---:R-:W-:Y:S05]  /*ae50*/  @!P1 NANOSLEEP.SYNCS 0x989680 ;  /* 0x009896800000995d */ /* 0x004fea0003900000 */
[----:B------:R-:W2:Y:S02]  /*ae60*/  @!P1 SYNCS.PHASECHK.TRANS64 P1, [R3+URZ], R0 ;  /* 0x00000000030095a7 */ /* 0x000ea4000802007f */
[----:B--2---:R-:W-:Y:S05]  /*ae70*/  @!P1 BRA `(.L_x_91) ;  /* 0xfffffffc00f09947 */ /* 0x004fea000383ffff */
[----:B------:R-:W-:Y:S05]  /*ae80*/  BRA `(.L_x_123) ;  /* 0xfffffff4001c7947 */ /* 0x000fea000383ffff */
.L_x_93:
[----:B-1----:R1:W2:Y:S02]  /*ae90*/  SYNCS.PHASECHK.TRANS64.TRYWAIT P1, [R3+URZ+0x19c60], R4 ;  /* 0x019c6004030075a7 */ /* 0x0022a4000802017f */
[----:B--2---:R-:W-:Y:S05]  /*aea0*/  @!P1 NANOSLEEP.SYNCS 0x989680 ;  /* 0x009896800000995d */ /* 0x004fea0003900000 */
[----:B------:R-:W2:Y:S02]  /*aeb0*/  @!P1 SYNCS.PHASECHK.TRANS64 P1, [R3+URZ+0x19c60], R4 ;  /* 0x019c6004030095a7 */ /* 0x000ea4000802007f */
[----:B--2---:R-:W-:Y:S05]  /*aec0*/  @!P1 BRA `(.L_x_93) ;  /* 0xfffffffc00f09947 */ /* 0x004fea000383ffff */
[----:B------:R-:W-:Y:S05]  /*aed0*/  BRA `(.L_x_124) ;  /* 0xfffffff4001c7947 */ /* 0x000fea000383ffff */
.L_x_95:
[----:B0-----:R0:W2:Y:S02]  /*aee0*/  SYNCS.PHASECHK.TRANS64.TRYWAIT P1, [R5+URZ+0x19c60], R0 ;  /* 0x019c6000050075a7 */ /* 0x0010a4000802017f */
[----:B--2---:R-:W-:Y:S05]  /*aef0*/  @!P1 NANOSLEEP.SYNCS 0x989680 ;  /* 0x009896800000995d */ /* 0x004fea0003900000 */
[----:B------:R-:W2:Y:S02]  /*af00*/  @!P1 SYNCS.PHASECHK.TRANS64 P1, [R5+URZ+0x19c60], R0 ;  /* 0x019c6000050095a7 */ /* 0x000ea4000802007f */
[----:B--2---:R-:W-:Y:S05]  /*af10*/  @!P1 BRA `(.L_x_95) ;  /* 0xfffffffc00f09947 */ /* 0x004fea000383ffff */
[----:B------:R-:W-:Y:S05]  /*af20*/  BRA `(.L_x_125) ;  /* 0xfffffff4001c7947 */ /* 0x000fea000383ffff */
.L_x_97:
[----:B--2---:R2:W3:Y:S02]  /*af30*/  SYNCS.PHASECHK.TRANS64.TRYWAIT P0, [R3+URZ+0x19c80], R4 ;  /* 0x019c8004030075a7 */ /* 0x0044e4000800017f */
[----:B---3--:R-:W-:Y:S05]  /*af40*/  @!P0 NANOSLEEP.SYNCS 0x989680 ;  /* 0x009896800000895d */ /* 0x008fea0003900000 */
[----:B------:R-:W3:Y:S02]  /*af50*/  @!P0 SYNCS.PHASECHK.TRANS64 P0, [R3+URZ+0x19c80], R4 ;  /* 0x019c8004030085a7 */ /* 0x000ee4000800007f */
[----:B---3--:R-:W-:Y:S05]  /*af60*/  @!P0 BRA `(.L_x_97) ;  /* 0xfffffffc00f08947 */ /* 0x008fea000383ffff */
[----:B------:R-:W-:Y:S05]  /*af70*/  BRA `(.L_x_98) ;  /* 0xfffffff400187947 */ /* 0x000fea000383ffff */
.L_x_126:
[----:B------:R-:W-:-:S00]  /*af80*/  BRA `(.L_x_126) ;  /* 0xfffffffc00fc7947 */ /* 0x000fc0000383ffff */
[----:B------:R-:W-:-:S00]  /*af90*/  NOP ;  /* 0x0000000000007918 */ /* 0x000fc00000000000 */
        /* <DEDUP_REMOVED lines=14> */
.L_x_2298:


//--------------------- .text._ZN7cutlass13device_kernelIN5flash11enable_sm90INS1_16FlashAttnFwdSm90INS1_25CollectiveMainloopFwdSm90ILi2EN4cute5tupleIJNS5_1CILi1EEES8_S8_EEENS6_IJNS7_ILi192EEENS7_ILi128EEENS7_ILi96EEEEEELi96ENS_12float_e4m3_tEfNS_4arch4Sm90ELb0ELb0ELb0ELb1ELb0ELb0ELb0ELb1ELb1ELb1ELb0ELb0EEENS1_21CollectiveEpilogueFwdINS6_IJSA_SC_SB_EEES9_NS_10bfloat16_tESG_Li384ELb1ELb1ELb0ELb1EEENS1_36VarlenDynamicPersistentTileSchedulerILi192ELi128ELi384ELi128ELb0ELb1ELb1ELb0ELb1ELb1EEEEEEEEEvNT_6ParamsE --------------------------
	.section	.text._ZN7cutlass13device_kernelIN5flash11enable_sm90INS1_16FlashAttnFwdSm90INS1_25CollectiveMainloopFwdSm90ILi2EN4cute5tupleIJNS5_1CILi1EEES8_S8_EEENS6_IJNS7_ILi192EEENS7_ILi128EEENS7_ILi96EEEEEELi96ENS_12float_e4m3_tEfNS_4arch4Sm90ELb0ELb0ELb0ELb1ELb0ELb0ELb0ELb1ELb1ELb1ELb0ELb0EEENS1_21CollectiveEpilogueFwdINS6_IJSA_SC_SB_EEES9_NS_10bfloat16_tESG_Li384ELb1ELb1ELb0ELb1EEENS1_36VarlenDynamicPersistentTileSchedulerILi192ELi128ELi384ELi128ELb0ELb1ELb1ELb0ELb1ELb1EEEEEEEEEvNT_6ParamsE,"ax",@progbits
	.align	128
.text._ZN7cutlass13device_kernelIN5flash11enable_sm90INS1_16FlashAttnFwdSm90INS1_25CollectiveMainloopFwdSm90ILi2EN4cute5tupleIJNS5_1CILi1EEES8_S8_EEENS6_IJNS7_ILi192EEENS7_ILi128EEENS7_ILi96EEEEEELi96ENS_12float_e4m3_tEfNS_4arch4Sm90ELb0ELb0ELb0ELb1ELb0ELb0ELb0ELb1ELb1ELb1ELb0ELb0EEENS1_21CollectiveEpilogueFwdINS6_IJSA_SC_SB_EEES9_NS_10bfloat16_tESG_Li384ELb1ELb1ELb0ELb1EEENS1_36VarlenDynamicPersistentTileSchedulerILi192ELi128ELi384ELi128ELb0ELb1ELb1ELb0ELb1ELb1EEEEEEEEEvNT_6ParamsE:
        .type           _ZN7cutlass13device_kernelIN5flash11enable_sm90INS1_16FlashAttnFwdSm90INS1_25CollectiveMainloopFwdSm90ILi2EN4cute5tupleIJNS5_1CILi1EEES8_S8_EEENS6_IJNS7_ILi192EEENS7_ILi128EEENS7_ILi96EEEEEELi96ENS_12float_e4m3_tEfNS_4arch4Sm90ELb0ELb0ELb0ELb1ELb0ELb0ELb0ELb1ELb1ELb1ELb0ELb0EEENS1_21CollectiveEpilogueFwdINS6_IJSA_SC_SB_EEES9_NS_10bfloat16_tESG_Li384ELb1ELb1ELb0ELb1EEENS1_36VarlenDynamicPersistentTileSchedulerILi192ELi128ELi384ELi128ELb0ELb1ELb1ELb0ELb1ELb1EEEEEEEEEvNT_6ParamsE,@function
        .size           _ZN7cutlass13device_kernelIN5flash11enable_sm90INS1_16FlashAttnFwdSm90INS1_25CollectiveMainloopFwdSm90ILi2EN4cute5tupleIJNS5_1CILi1EEES8_S8_EEENS6_IJNS7_ILi192EEENS7_ILi128EEENS7_ILi96EEEEEELi96ENS_12float_e4m3_tEfNS_4arch4Sm90ELb0ELb0ELb0ELb1ELb0ELb0ELb0ELb1ELb1ELb1ELb0ELb0EEENS1_21CollectiveEpilogueFwdINS6_IJSA_SC_SB_EEES9_NS_10bfloat16_tESG_Li384ELb1ELb1ELb0ELb1EEENS1_36VarlenDynamicPersistentTileSchedulerILi192ELi128ELi384ELi128ELb0ELb1ELb1ELb0ELb1ELb1EEEEEEEEEvNT_6ParamsE,(.L_x_2299 - _ZN7cutlass13device_kernelIN5flash11enable_sm90INS1_16FlashAttnFwdSm90INS1_25CollectiveMainloopFwdSm90ILi2EN4cute5tupleIJNS5_1CILi1EEES8_S8_EEENS6_IJNS7_ILi192EEENS7_ILi128EEENS7_ILi96EEEEEELi96ENS_12float_e4m3_tEfNS_4arch4Sm90ELb0ELb0ELb0ELb1ELb0ELb0ELb0ELb1ELb1ELb1ELb0ELb0EEENS1_21CollectiveEpilogueFwdINS6_IJSA_SC_SB_EEES9_NS_10bfloat16_tESG_Li384ELb1ELb1ELb0ELb1EEENS1_36VarlenDynamicPersistentTileSchedulerILi192ELi128ELi384ELi128ELb0ELb1ELb1ELb0ELb1ELb1EEEEEEEEEvNT_6ParamsE)
        .other          _ZN7cutlass13device_kernelIN5flash11enable_sm90INS1_16FlashAttnFwdSm90INS1_25CollectiveMainloopFwdSm90ILi2EN4cute5tupleIJNS5_1CILi1EEES8_S8_EEENS6_IJNS7_ILi192EEENS7_ILi128EEENS7_ILi96EEEEEELi96ENS_12float_e4m3_tEfNS_4arch4Sm90ELb0ELb0ELb0ELb1ELb0ELb0ELb0ELb1ELb1ELb1ELb0ELb0EEENS1_21CollectiveEpilogueFwdINS6_IJSA_SC_SB_EEES9_NS_10bfloat16_tESG_Li384ELb1ELb1ELb0ELb1EEENS1_36VarlenDynamicPersistentTileSchedulerILi192ELi128ELi384ELi128ELb0ELb1ELb1ELb0ELb1ELb1EEEEEEEEEvNT_6ParamsE,@"STO_CUDA_ENTRY STV_DEFAULT"
_ZN7cutlass13device_kernelIN5flash11enable_sm90INS1_16FlashAttnFwdSm90INS1_25CollectiveMainloopFwdSm90ILi2EN4cute5tupleIJNS5_1CILi1EEES8_S8_EEENS6_IJNS7_ILi192EEENS7_ILi128EEENS7_ILi96EEEEEELi96ENS_12float_e4m3_tEfNS_4arch4Sm90ELb0ELb0ELb0ELb1ELb0ELb0ELb0ELb1ELb1ELb1ELb0ELb0EEENS1_21CollectiveEpilogueFwdINS6_IJSA_SC_SB_EEES9_NS_10bfloat16_tESG_Li384ELb1ELb1ELb0ELb1EEENS1_36VarlenDynamicPersistentTileSchedulerILi192ELi128ELi384ELi128ELb0ELb1ELb1ELb0ELb1ELb1EEEEEEEEEvNT_6ParamsE:
[----:B------:R-:W0:Y:S02]  /*0000*/  LDC R1, c[0x0][0x28] ;  /* 0x00000a00ff017b82 */ /* 0x000e240000000800 */
[----:B0-----:R-:W-:Y:S01]  /*0010*/  VIADD R1, R1, 0xfffffff0 ;  /* 0xfffffff001017836 */ /* 0x001fe20000000000 */
[----:B------:R-:W0:Y:S01]  /*0020*/  S2R R3, SR_TID.X ;  /* 0x0000000000037919 */ /* 0x000e220000002100 */
[----:B------:R-:W-:Y:S01]  /*0030*/  ELECT P0, URZ, PT ;  /* 0x00000000003f782f */ /* 0x000fe20003800000 */
[----:B------:R-:W-:Y:S01]  /*0040*/  BSSY B0, `(.L_x_127) ;  /* 0x000000e000007945 */ /* 0x000fe20003800000 */
[----:B0-----:R-:W-:-:S05]  /*0050*/  SHF.R.U32.HI R0, RZ, 0x5, R3 ;  /* 0x00000005ff007819 */ /* 0x001fca0000011603 */
[----:B------:R-:W0:Y:S02]  /*0060*/  SHFL.IDX PT, R2, R0, RZ, 0x1f ;  /* 0x00001fff00027589 */ /* 0x000e2400000e0000 */
[----:B0-----:R-:W-:Y:S02]  /*0070*/  ISETP.EQ.AND P0, PT, R2, RZ, P0 ;  /* 0x000000ff0200720c */ /* 0x001fe40000702270 */
[----:B------:R-:W-:-:S11]  /*0080*/  SHF.R.U32.HI R2, RZ, 0x7, R3 ;  /* 0x00000007ff027819 */ /* 0x000fd60000011603 */
[----:B------:R-:W-:Y:S05]  /*0090*/  @!P0 BRA `(.L_x_128) ;  /* 0x0000000000208947 */ /* 0x000fea0003800000 */
        /* <DEDUP_REMOVED lines=8> */
.L_x_128:
[----:B------:R-:W-:Y:S05]  /*0120*/  BSYNC B0 ;  /* 0x0000000000007941 */ /* 0x000fea0003800000 */
.L_x_127:
        /* <DEDUP_REMOVED lines=41> */
.L_x_129:
        /* <DEDUP_REMOVED lines=22> */
.L_x_130:
        /* <DEDUP_REMOVED lines=18> */
.L_x_131:
        /* <DEDUP_REMOVED lines=22> */
.L_x_132:
        /* <DEDUP_REMOVED lines=22> */
.L_x_133:
[----:B------:R-:W-:Y:S01]  /*0900*/  PLOP3.LUT P0, PT, PT, PT, UP0, 0x80, 0x0 ;  /* 0x000000000000781c */ /* 0x000fe20003f0f008 */
[----:B------:R-:W-:Y:S01]  /*0910*/  UMOV UR42, 0x1 ;  /* 0x00000001002a7882 */ /* 0x000fe20000000000 */
[----:B------:R-:W-:Y:S01]  /*0920*/  NOP ;  /* 0x0000000000007918 */ /* 0x000fe20000000000 */
[----:B------:R-:W-:Y:S01]  /*0930*/  USEL UR42, UR42, 0x2, !UP0 ;  /* 0x000000022a2a7887 */ /* 0x000fe2000c000000 */
[----:B------:R-:W-:Y:S01]  /*0940*/  ULDC.64 UR52, c[0x0][0x208] ;  /* 0x0000820000347ab9 */ /* 0x000fe20000000a00 */
[----:B012-4-:R-:W-:Y:S08]  /*0950*/  BAR.SYNC.DEFER_BLOCKING 0x0 ;  /* 0x0000000000007b1d */ /* 0x017ff00000010000 */
[----:B------:R-:W-:Y:S05]  /*0960*/  @!P0 BRA `(.L_x_134) ;  /* 0x0000007800348947 */ /* 0x000fea0003800000 */
.L_x_135:
[----:B------:R-:W-:-:S08]  /*0970*/  NOP ;  /* 0x0000000000007918 */ /* 0x000fd00000000000 */
[----:B------:R-:W0:Y:S02]  /*0980*/  USETMAXREG.TRY_ALLOC.CTAPOOL UP0, 0xa0 ;  /* 0x000000a0000079c8 */ /* 0x000e240008000600 */
[----:B0-----:R-:W-:-:S13]  /*0990*/  PLOP3.LUT P0, PT, PT, PT, UP0, 0x80, 0x0 ;  /* 0x000000000000781c */ /* 0x001fda0003f0f008 */
[----:B------:R-:W-:Y:S05]  /*09a0*/  @!P0 BRA `(.L_x_135) ;  /* 0xfffffffc00f08947 */ /* 0x000fea000383ffff */
[----:B------:R-:W0:Y:S08]  /*09b0*/  S2UR UR5, SR_CgaCtaId ;  /* 0x00000000000579c3 */ /* 0x000e300000008800 */
[----:B------:R-:W-:Y:S06]  /*09c0*/  BAR.ARV 0x8, 0x200 ;  /* 0x0208000000007b1d */ /* 0x000fec0000002000 */
[----:B------:R-:W-:-:S02]  /*09d0*/  UMOV UR4, 0x400 ;  /* 0x0000040000047882 */ /* 0x000fc40000000000 */
[----:B------:R-:W-:Y:S01]  /*09e0*/  BAR.SYNC.DEFER_BLOCKING 0x5, 0x200 ;  /* 0x0148000000007b1d */ /* 0x000fe20000010000 */
[----:B0-----:R-:W-:-:S09]  /*09f0*/  ULEA UR4, UR5, UR4, 0x18 ;  /* 0x0000000405047291 */ /* 0x001fd2000f8ec03f */
[----:B------:R-:W0:Y:S01]  /*0a00*/  LDS.128 R44, [UR4+0x19cd0] ;  /* 0x019cd004ff2c7984 */ /* 0x000e220008000c00 */
[----:B------:R-:W-:Y:S01]  /*0a10*/  ULDC UR4, c[0x0][0xc3c] ;  /* 0x00030f0000047ab9 */ /* 0x000fe20000000800 */
[----:B------:R-:W-:Y:S06]  /*0a20*/  BAR.ARV 0x4, 0x200 ;  /* 0x0108000000007b1d */ /* 0x000fec0000002000 */
[----:B0-----:R-:W-:-:S13]  /*0a30*/  ISETP.GE.AND P0, PT, R47, UR4, PT ;  /* 0x000000042f007c0c */ /* 0x001fda000bf06270 */
[----:B------:R-:W-:Y:S05]  /*0a40*/  @P0 EXIT ;  /* 0x000000000000094d */ /* 0x000fea0003800000 */
[----:B------:R-:W0:Y:S01]  /*0a50*/  S2R R0, SR_TID.X ;  /* 0x0000000000007919 */ /* 0x000e220000002100 */
[----:B------:R-:W-:Y:S01]  /*0a60*/  R2UR UR5, R45 ;  /* 0x000000002d0572ca */ /* 0x000fe200000e0000 */
[----:B------:R-:W-:Y:S01]  /*0a70*/  ULOP3.LUT UR39, UR42, 0x1, URZ, 0xfc, !UPT ;  /* 0x000000012a277892 */ /* 0x000fe2000f8efc3f */
[----:B------:R-:W-:Y:S01]  /*0a80*/  R2UR UR46, R46 ;  /* 0x000000002e2e72ca */ /* 0x000fe200000e0000 */
[----:B------:R-:W-:Y:S01]  /*0a90*/  UMOV UR36, URZ ;  /* 0x0000003f00247c82 */ /* 0x000fe20008000000 */
[----:B------:R-:W-:Y:S01]  /*0aa0*/  UMOV UR37, URZ ;  /* 0x0000003f00257c82 */ /* 0x000fe20008000000 */
[----:B------:R-:W-:Y:S01]  /*0ab0*/  UMOV UR38, URZ ;  /* 0x0000003f00267c82 */ /* 0x000fe20008000000 */
[----:B0-----:R-:W-:-:S05]  /*0ac0*/  VIADD R10, R0, 0xffffff80 ;  /* 0xffffff80000a7836 */ /* 0x001fca0000000000 */
[----:B------:R-:W-:-:S04]  /*0ad0*/  SHF.R.S32.HI R0, RZ, 0x1f, R10 ;  /* 0x0000001fff007819 */ /* 0x000fc8000001140a */
[CC--:B------:R-:W-:Y:S02]  /*0ae0*/  LEA.HI R152, R0.reuse, R10.reuse, RZ, 0x7 ;  /* 0x0000000a00987211 */ /* 0x0c0fe400078f38ff */
[-C--:B------:R-:W-:Y:S02]  /*0af0*/  LEA.HI R2, R0, R10.reuse, RZ, 0x4 ;  /* 0x0000000a00027211 */ /* 0x080fe400078f20ff */
[----:B------:R-:W-:Y:S02]  /*0b00*/  LOP3.LUT R23, R152, 0xffffff80, RZ, 0xc0, !PT ;  /* 0xffffff8098177812 */ /* 0x000fe400078ec0ff */
[-C--:B------:R-:W-:Y:S02]  /*0b10*/  LEA.HI R3, R0, R10.reuse, RZ, 0x5 ;  /* 0x0000000a00037211 */ /* 0x080fe400078f28ff */
[----:B------:R-:W-:Y:S01]  /*0b20*/  SHF.R.S32.HI R5, RZ, 0x4, R2 ;  /* 0x00000004ff057819 */ /* 0x000fe20000011402 */
[----:B------:R-:W-:Y:S01]  /*0b30*/  IMAD.IADD R23, R10, 0x1, -R23 ;  /* 0x000000010a177824 */ /* 0x000fe200078e0a17 */
[----:B------:R-:W-:Y:S01]  /*0b40*/  LEA.HI R0, R0, R10, RZ, 0x2 ;  /* 0x0000000a00007211 */ /* 0x000fe200078f10ff */
[----:B------:R-:W-:Y:S01]  /*0b50*/  IMAD.SHL.U32 R4, R3, 0x10, RZ ;  /* 0x0000001003047824 */ /* 0x000fe200078e00ff */
[----:B------:R-:W-:-:S02]  /*0b60*/  LOP3.LUT R3, R2, 0x7fffff0, RZ, 0xc0, !PT ;  /* 0x07fffff002037812 */ /* 0x000fc400078ec0ff */
[----:B------:R-:W-:Y:S02]  /*0b70*/  SHF.R.S32.HI R6, RZ, 0x1f, R23 ;  /* 0x0000001fff067819 */ /* 0x000fe40000011417 */
[----:B------:R-:W-:Y:S01]  /*0b80*/  LEA.HI R2, R2, R5, RZ, 0x1 ;  /* 0x0000000502027211 */ /* 0x000fe200078f08ff */
[----:B------:R-:W-:Y:S01]  /*0b90*/  IMAD.IADD R3, R10, 0x1, -R3 ;  /* 0x000000010a037824 */ /* 0x000fe200078e0a03 */
[----:B------:R-:W-:Y:S02]  /*0ba0*/  LEA.HI R7, R6, R23, RZ, 0x2 ;  /* 0x0000001706077211 */ /* 0x000fe400078f10ff */
[----:B------:R-:W-:Y:S02]  /*0bb0*/  LOP3.LUT R4, R4, 0xfffffe00, RZ, 0xc0, !PT ;  /* 0xfffffe0004047812 */ /* 0x000fe400078ec0ff */
[--C-:B------:R-:W-:Y:S02]  /*0bc0*/  SHF.R.S32.HI R8, RZ, 0x2, R7.reuse ;  /* 0x00000002ff087819 */ /* 0x100fe40000011407 */
[----:B------:R-:W-:Y:S01]  /*0bd0*/  SHF.R.S32.HI R9, RZ, 0x1f, R7 ;  /* 0x0000001fff097819 */ /* 0x000fe20000011407 */
[----:B------:R-:W-:Y:S01]  /*0be0*/  IMAD R3, R3, 0x20, R4 ;  /* 0x0000002003037824 */ /* 0x000fe200078e0204 */
[----:B------:R-:W-:-:S02]  /*0bf0*/  SHF.R.S32.HI R152, RZ, 0x7, R152 ;  /* 0x00000007ff987819 */ /* 0x000fc40000011498 */
[----:B------:R-:W-:Y:S02]  /*0c00*/  LOP3.LUT R2, R2, 0x1ffffffe, RZ, 0xc0, !PT ;  /* 0x1ffffffe02027812 */ /* 0x000fe400078ec0ff */
[----:B------:R-:W-:Y:S01]  /*0c10*/  LOP3.LUT R19, R0, 0xfffffffc, RZ, 0xc0, !PT ;  /* 0xfffffffc00137812 */ /* 0x000fe200078ec0ff */
[----:B------:R-:W-:Y:S01]  /*0c20*/  IMAD.HI R4, R152, 0x55555556, RZ ;  /* 0x5555555698047827 */ /* 0x000fe200078e02ff */
[----:B------:R-:W-:Y:S02]  /*0c30*/  LEA.HI R9, R9, R8, RZ, 0x3 ;  /* 0x0000000809097211 */ /* 0x000fe400078f18ff */
[----:B------:R-:W-:Y:S01]  /*0c40*/  LEA.HI R6, R6, R23, RZ, 0x5 ;  /* 0x0000001706067211 */ /* 0x000fe200078f28ff */
[----:B------:R-:W-:Y:S01]  /*0c50*/  IMAD.IADD R2, R5, 0x1, -R2 ;  /* 0x0000000105027824 */ /* 0x000fe200078e0a02 */
[----:B------:R-:W-:Y:S01]  /*0c60*/  LOP3.LUT R9, R9, 0xfffffff8, RZ, 0xc0, !PT ;  /* 0xfffffff809097812 */ /* 0x000fe200078ec0ff */
[----:B------:R-:W-:Y:S01]  /*0c70*/  IMAD.IADD R19, R10, 0x1, -R19 ;  /* 0x000000010a137824 */ /* 0x000fe200078e0a13 */
[----:B------:R-:W-:Y:S01]  /*0c80*/  LEA.HI R5, R4, R4, RZ, 0x1 ;  /* 0x0000000404057211 */ /* 0x000fe200078f08ff */
[----:B------:R-:W-:Y:S01]  /*0c90*/  IMAD R156, R2, 0x8, R3 ;  /* 0x00000008029c7824 */ /* 0x000fe200078e0203 */
[----:B------:R-:W-:Y:S01]  /*0ca0*/  SHF.R.S32.HI R6, RZ, 0x5, R6 ;  /* 0x00000005ff067819 */ /* 0x000fe20000011406 */
[----:B------:R-:W-:Y:S01]  /*0cb0*/  IMAD.IADD R9, R8, 0x1, -R9 ;  /* 0x0000000108097824 */ /* 0x000fe200078e0a09 */
[C---:B------:R-:W-:Y:S01]  /*0cc0*/  LEA.HI R2, R19.reuse, R19, RZ, 0x1 ;  /* 0x0000001313027211 */ /* 0x040fe200078f08ff */
[----:B------:R-:W-:Y:S01]  /*0cd0*/  IMAD.SHL.U32 R16, R19, 0x8, RZ ;  /* 0x0000000813107824 */ /* 0x000fe200078e00ff */
[----:B------:R-:W-:Y:S01]  /*0ce0*/  LOP3.LUT R4, R7, 0x7ffffffc, RZ, 0xc0, !PT ;  /* 0x7ffffffc07047812 */ /* 0x000fe200078ec0ff */
[----:B------:R-:W-:Y:S01]  /*0cf0*/  IMAD R5, R5, -0x3, R152 ;  /* 0xfffffffd05057824 */ /* 0x000fe200078e0298 */
[----:B------:R-:W-:Y:S01]  /*0d00*/  LOP3.LUT R2, R2, 0x1ffffffe, RZ, 0xc0, !PT ;  /* 0x1ffffffe02027812 */ /* 0x000fe200078ec0ff */
[----:B------:R-:W-:Y:S01]  /*0d10*/  IMAD R6, R6, 0x10, R9 ;  /* 0x0000001006067824 */ /* 0x000fe200078e0209 */
[----:B------:R-:W-:Y:S01]  /*0d20*/  SHF.R.S32.HI R22, RZ, 0x2, R0 ;  /* 0x00000002ff167819 */ /* 0x000fe20000011400 */
[----:B------:R-:W-:-:S02]  /*0d30*/  VIADD R17, R16, 0x20 ;  /* 0x0000002010117836 */ /* 0x000fc40000000000 */
[----:B------:R-:W-:Y:S02]  /*0d40*/  VIADD R18, R16, 0x40 ;  /* 0x0000004010127836 */ /* 0x000fe40000000000 */
[----:B------:R-:W-:Y:S01]  /*0d50*/  IMAD.MOV.U32 R7, RZ, RZ, -0x2 ;  /* 0xfffffffeff077424 */ /* 0x000fe200078e00ff */
[----:B------:R-:W-:Y:S01]  /*0d60*/  SHF.R.S32.HI R0, RZ, 0x1f, R17 ;  /* 0x0000001fff007819 */ /* 0x000fe20000011411 */
[----:B------:R-:W-:Y:S01]  /*0d70*/  IMAD.IADD R4, R23, 0x1, -R4 ;  /* 0x0000000117047824 */ /* 0x000fe200078e0a04 */
[----:B------:R-:W-:Y:S01]  /*0d80*/  SHF.R.S32.HI R157, RZ, 0x1f, R18 ;  /* 0x0000001fff9d7819 */ /* 0x000fe20000011412 */
[----:B------:R-:W-:Y:S02]  /*0d90*/  IMAD R153, R5, 0x40, R6 ;  /* 0x0000004005997824 */ /* 0x000fe400078e0206 */
[----:B------:R-:W-:Y:S02]  /*0da0*/  IMAD.IADD R2, R19, 0x1, -R2 ;  /* 0x0000000113027824 */ /* 0x000fe400078e0a02 */
[----:B------:R-:W-:-:S02]  /*0db0*/  IMAD R154, R4, R7, 0x80 ;  /* 0x00000080049a7424 */ /* 0x000fc400078e0207 */
[----:B------:R-:W-:-:S07]  /*0dc0*/  IMAD R155, R2, 0x8, R153 ;  /* 0x00000008029b7824 */ /* 0x000fce00078e0299 */
.L_x_171:
[----:B01234-:R-:W0:Y:S01]  /*0dd0*/  LDC.64 R2, c[0x0][0xc88] ;  /* 0x00032200ff027b82 */ /* 0x01fe220000000a00 */
[----:B------:R-:W-:Y:S01]  /*0de0*/  ULDC.64 UR6, c[0x0][0x990] ;  /* 0x0002640000067ab9 */ /* 0x000fe20000000a00 */
[----:B------:R-:W-:Y:S01]  /*0df0*/  ULDC.64 UR8, c[0x0][0x998] ;  /* 0x0002660000087ab9 */ /* 0x000fe20000000a00 */
[----:B0-----:R-:W-:-:S06]  /*0e00*/  IMAD.WIDE R2, R47, 0x4, R2 ;  /* 0x000000042f027825 */ /* 0x001fcc00078e0202 */
[----:B------:R-:W2:Y:S01]  /*0e10*/  LDG.E R2, desc[UR52][R2.64] ;  /* 0x0000003402027981 */ /* 0x000ea2000c1e1900 */
[----:B------:R-:W-:Y:S01]  /*0e20*/  UISETP.NE.U32.AND UP0, UPT, UR6, URZ, UPT ;  /* 0x0000003f0600728c */ /* 0x000fe2000bf05070 */
[----:B------:R-:W-:Y:S01]  /*0e30*/  IMAD.MOV.U32 R11, RZ, RZ, 0x3f800000 ;  /* 0x3f800000ff0b7424 */ /* 0x000fe200078e00ff */
[----:B------:R-:W-:Y:S01]  /*0e40*/  UISETP.NE.U32.AND UP3, UPT, UR8, URZ, UPT ;  /* 0x0000003f0800728c */ /* 0x000fe2000bf65070 */
[----:B------:R-:W-:Y:S01]  /*0e50*/  IMAD.MOV.U32 R0, RZ, RZ, 0x3f800000 ;  /* 0x3f800000ff007424 */ /* 0x000fe200078e00ff */
[----:B------:R-:W-:Y:S02]  /*0e60*/  UISETP.NE.AND.EX UP0, UPT, UR7, URZ, UPT, UP0 ;  /* 0x0000003f0700728c */ /* 0x000fe4000bf05300 */
[----:B------:R-:W-:-:S04]  /*0e70*/  UISETP.NE.AND.EX UP3, UPT, UR9, URZ, UPT, UP3 ;  /* 0x0000003f0900728c */ /* 0x000fc8000bf65330 */
[----:B------:R-:W-:Y:S02]  /*0e80*/  PLOP3.LUT P2, PT, PT, PT, UP0, 0x80, 0x0 ;  /* 0x000000000000781c */ /* 0x000fe40003f4f008 */
[----:B------:R-:W-:-:S03]  /*0e90*/  PLOP3.LUT P3, PT, PT, PT, UP3, 0x80, 0x0 ;  /* 0x000000000000781c */ /* 0x000fc60003f6f038 */
[----:B------:R-:W-:Y:S01]  /*0ea0*/  @UP0 ULDC.64 UR12, c[0x0][0x9a8] ;  /* 0x00026a00000c0ab9 */ /* 0x000fe20000000a00 */
[----:B------:R-:W-:Y:S01]  /*0eb0*/  @UP0 ULDC.64 UR14, c[0x0][0x9b0] ;  /* 0x00026c00000e0ab9 */ /* 0x000fe20000000a00 */
[----:B------:R-:W-:Y:S01]  /*0ec0*/  @UP3 ULDC.64 UR18, c[0x0][0x9b8] ;  /* 0x00026e0000123ab9 */ /* 0x000fe20000000a00 */
[----:B------:R-:W-:Y:S01]  /*0ed0*/  @UP3 ULDC.64 UR20, c[0x0][0x9c0] ;  /* 0x0002700000143ab9 */ /* 0x000fe20000000a00 */
[----:B--2---:R-:W-:-:S13]  /*0ee0*/  R2UR UR40, R2 ;  /* 0x00000000022872ca */ /* 0x004fda00000e0000 */
[----:B------:R-:W-:Y:S02]  /*0ef0*/  USHF.R.S32.HI UR41, URZ, 0x1f, UR40 ;  /* 0x0000001f3f297899 */ /* 0x000fe40008011428 */
[----:B------:R-:W-:Y:S02]  /*0f00*/  @UP0 UIMAD.WIDE.U32 UR10, UR40, UR12, URZ ;  /* 0x0000000c280a02a5 */ /* 0x000fe4000f8e003f */
[----:B------:R-:W-:Y:S02]  /*0f10*/  @UP0 UIMAD UR4, UR41, UR12, URZ ;  /* 0x0000000c290402a4 */ /* 0x000fe4000f8e023f */
[----:B------:R-:W-:Y:S02]  /*0f20*/  @UP3 UIMAD.WIDE.U32 UR16, UR40, UR18, URZ ;  /* 0x00000012281032a5 */ /* 0x000fe4000f8e003f */
[----:B------:R-:W-:Y:S02]  /*0f30*/  @UP0 UIMAD UR12, UR40, UR13, UR4 ;  /* 0x0000000d280c02a4 */ /* 0x000fe4000f8e0204 */
[----:B------:R-:W-:-:S02]  /*0f40*/  @UP0 USHF.R.S32.HI UR4, URZ, 0x1f, UR46 ;  /* 0x0000001f3f040899 */ /* 0x000fc4000801142e */
[----:B------:R-:W-:Y:S02]  /*0f50*/  @UP3 UIMAD UR13, UR41, UR18, URZ ;  /* 0x00000012290d32a4 */ /* 0x000fe4000f8e023f */
[----:B------:R-:W-:Y:S02]  /*0f60*/  @UP0 UIADD3 UR11, UR11, UR12, URZ ;  /* 0x0000000c0b0b0290 */ /* 0x000fe4000fffe03f */
[----:B------:R-:W-:Y:S02]  /*0f70*/  @UP0 UIMAD UR4, UR4, UR14, URZ ;  /* 0x0000000e040402a4 */ /* 0x000fe4000f8e023f */
[----:B------:R-:W-:Y:S02]  /*0f80*/  @UP3 UIMAD UR18, UR40, UR19, UR13 ;  /* 0x00000013281232a4 */ /* 0x000fe4000f8e020d */
[----:B------:R-:W-:Y:S02]  /*0f90*/  @UP3 USHF.R.S32.HI UR19, URZ, 0x1f, UR46 ;  /* 0x0000001f3f133899 */ /* 0x000fe4000801142e */
[----:B------:R-:W-:-:S02]  /*0fa0*/  @UP0 UIMAD UR4, UR46, UR15, UR4 ;  /* 0x0000000f2e0402a4 */ /* 0x000fc4000f8e0204 */
[----:B------:R-:W-:Y:S02]  /*0fb0*/  @UP0 UIMAD.WIDE.U32 UR14, UR46, UR14, UR10 ;  /* 0x0000000e2e0e02a5 */ /* 0x000fe4000f8e000a */
[----:B------:R-:W-:Y:S01]  /*0fc0*/  @UP3 UIADD3 UR17, UR17, UR18, URZ ;  /* 0x0000001211113290 */ /* 0x000fe2000fffe03f */
[----:B------:R-:W-:Y:S01]  /*0fd0*/  ULDC.64 UR10, c[0x0][0xa28] ;  /* 0x00028a00000a7ab9 */ /* 0x000fe20000000a00 */
[----:B------:R-:W-:Y:S01]  /*0fe0*/  ULDC.64 UR12, c[0x0][0xa20] ;  /* 0x00028800000c7ab9 */ /* 0x000fe20000000a00 */
[----:B------:R-:W-:Y:S02]  /*0ff0*/  @UP3 UIMAD UR18, UR19, UR20, URZ ;  /* 0x00000014131232a4 */ /* 0x000fe4000f8e023f */
[----:B------:R-:W-:Y:S02]  /*1000*/  UISETP.NE.U32.AND UP1, UPT, UR10, URZ, UPT ;  /* 0x0000003f0a00728c */ /* 0x000fe4000bf25070 */
[----:B------:R-:W-:Y:S02]  /*1010*/  UISETP.NE.U32.AND UP2, UPT, UR12, URZ, UPT ;  /* 0x0000003f0c00728c */ /* 0x000fe4000bf45070 */
[----:B------:R-:W-:-:S02]  /*1020*/  @UP3 UIMAD UR18, UR46, UR21, UR18 ;  /* 0x000000152e1232a4 */ /* 0x000fc4000f8e0212 */
[----:B------:R-:W-:Y:S02]  /*1030*/  @UP3 UIMAD.WIDE.U32 UR16, UR46, UR20, UR16 ;  /* 0x000000142e1032a5 */ /* 0x000fe4000f8e0010 */
[----:B------:R-:W-:Y:S02]  /*1040*/  UISETP.NE.AND.EX UP1, UPT, UR11, URZ, UPT, UP1 ;  /* 0x0000003f0b00728c */ /* 0x000fe4000bf25310 */
[----:B------:R-:W-:Y:S02]  /*1050*/  UISETP.NE.AND.EX UP2, UPT, UR13, URZ, UPT, UP2 ;  /* 0x0000003f0d00728c */ /* 0x000fe4000bf45320 */
[----:B------:R-:W-:Y:S02]  /*1060*/  @UP0 UIADD3 UR15, UR15, UR4, URZ ;  /* 0x000000040f0f0290 */ /* 0x000fe4000fffe03f */
[----:B------:R-:W-:Y:S01]  /*1070*/  @UP0 ULEA UR6, UP4, UR14, UR6, 0x2 ;  /* 0x000000060e060291 */ /* 0x000fe2000f88103f */
[----:B------:R-:W-:Y:S01]  /*1080*/  PLOP3.LUT P0, PT, PT, PT, UP1, 0x80, 0x0 ;  /* 0x000000000000781c */ /* 0x000fe20003f0f018 */
[----:B------:R-:W-:Y:S01]  /*1090*/  @UP3 UIADD3 UR4, UR17, UR18, URZ ;  /* 0x0000001211043290 */ /* 0x000fe2000fffe03f */
[----:B------:R-:W-:Y:S01]  /*10a0*/  PLOP3.LUT P1, PT, PT, PT, UP2, 0x80, 0x0 ;  /* 0x000000000000781c */ /* 0x000fe20003f2f028 */
[----:B------:R-:W-:-:S02]  /*10b0*/  @UP3 ULEA UR8, UP5, UR16, UR8, 0x2 ;  /* 0x0000000810083291 */ /* 0x000fc4000f8a103f */
[----:B------:R-:W-:Y:S01]  /*10c0*/  @UP0 ULEA.HI.X UR7, UR14, UR7, UR15, 0x2, UP4 ;  /* 0x000000070e070291 */ /* 0x000fe2000a0f140f */
[----:B-----5:R-:W-:Y:S01]  /*10d0*/  IMAD.U32 R6, RZ, RZ, UR6 ;  /* 0x00000006ff067e24 */ /* 0x020fe2000f8e00ff */
[----:B------:R-:W-:Y:S02]  /*10e0*/  @UP3 ULEA.HI.X UR9, UR16, UR9, UR4, 0x2, UP5 ;  /* 0x0000000910093291 */ /* 0x000fe4000a8f1404 */
[----:B------:R-:W-:Y:S01]  /*10f0*/  @UP1 ULEA UR10, UP0, UR40, UR10, 0x2 ;  /* 0x0000000a280a1291 */ /* 0x000fe2000f80103f */
[----:B------:R-:W-:Y:S01]  /*1100*/  IMAD.U32 R8, RZ, RZ, UR8 ;  /* 0x00000008ff087e24 */ /* 0x000fe2000f8e00ff */
[----:B------:R-:W-:Y:S01]  /*1110*/  @UP2 ULEA UR12, UP3, UR40, UR12, 0x2 ;  /* 0x0000000c280c2291 */ /* 0x000fe2000f86103f */
[----:B------:R-:W-:Y:S01]  /*1120*/  IMAD.U32 R7, RZ, RZ, UR7 ;  /* 0x00000007ff077e24 */ /* 0x000fe2000f8e00ff */
[----:B------:R-:W-:Y:S01]  /*1130*/  @UP1 ULEA.HI.X UR11, UR40, UR11, UR41, 0x2, UP0 ;  /* 0x0000000b280b1291 */ /* 0x000fe200080f1429 */
[----:B------:R-:W-:Y:S01]  /*1140*/  IMAD.U32 R9, RZ, RZ, UR9 ;  /* 0x00000009ff097e24 */ /* 0x000fe2000f8e00ff */
[----:B------:R-:W-:-:S02]  /*1150*/  @UP2 ULEA.HI.X UR13, UR40, UR13, UR41, 0x2, UP3 ;  /* 0x0000000d280d2291 */ /* 0x000fc400098f1429 */
[----:B------:R-:W2:Y:S01]  /*1160*/  @P2 LDG.E R11, desc[UR52][R6.64] ;  /* 0x00000034060b2981 */ /* 0x000ea2000c1e1900 */
[----:B------:R-:W-:Y:S01]  /*1170*/  IMAD.U32 R2, RZ, RZ, UR10 ;  /* 0x0000000aff027e24 */ /* 0x000fe2000f8e00ff */
[----:B------:R-:W-:Y:S01]  /*1180*/  ULDC.64 UR6, c[0x0][0x418] ;  /* 0x0001060000067ab9 */ /* 0x000fe20000000a00 */
[----:B------:R-:W-:Y:S01]  /*1190*/  ULDC UR4, c[0x0][0x424] ;  /* 0x0001090000047ab9 */ /* 0x000fe20000000800 */
[----:B------:R0:W2:Y:S01]  /*11a0*/  @P3 LDG.E R0, desc[UR52][R8.64] ;  /* 0x0000003408003981 */ /* 0x0000a2000c1e1900 */
[----:B------:R-:W-:Y:S02]  /*11b0*/  IMAD.U32 R4, RZ, RZ, UR12 ;  /* 0x0000000cff047e24 */ /* 0x000fe4000f8e00ff */
[----:B------:R-:W-:Y:S02]  /*11c0*/  IMAD.U32 R3, RZ, RZ, UR11 ;  /* 0x0000000bff037e24 */ /* 0x000fe4000f8e00ff */
[----:B------:R-:W-:-:S03]  /*11d0*/  IMAD.U32 R5, RZ, RZ, UR13 ;  /* 0x0000000dff057e24 */ /* 0x000fc6000f8e00ff */
[----:B------:R-:W3:Y:S04]  /*11e0*/  @P0 LDG.E R2, desc[UR52][R2.64] ;  /* 0x0000003402020981 */ /* 0x000ee8000c1e1900 */
[----:B------:R-:W4:Y:S01]  /*11f0*/  @P1 LDG.E R4, desc[UR52][R4.64] ;  /* 0x0000003404041981 */ /* 0x000f22000c1e1900 */
[----:B------:R-:W-:Y:S01]  /*1200*/  UISETP.NE.U32.AND UP0, UPT, UR6, URZ, UPT ;  /* 0x0000003f0600728c */ /* 0x000fe2000bf05070 */
[----:B0-----:R-:W-:Y:S01]  /*1210*/  CS2R R8, SRZ ;  /* 0x0000000000087805 */ /* 0x001fe2000001ff00 */
[----:B------:R-:W-:Y:S01]  /*1220*/  UMOV UR48, URZ ;  /* 0x0000003f00307c82 */ /* 0x000fe20008000000 */
[----:B------:R-:W-:Y:S01]  /*1230*/  ULDC UR6, c[0x0][0x2f0] ;  /* 0x0000bc0000067ab9 */ /* 0x000fe20000000800 */
[----:B------:R-:W-:Y:S01]  /*1240*/  UISETP.NE.AND.EX UP0, UPT, UR7, URZ, UPT, UP0 ;  /* 0x0000003f0700728c */ /* 0x000fe2000bf05300 */
[----:B------:R-:W-:Y:S01]  /*1250*/  IMAD.MOV.U32 R135, RZ, RZ, RZ ;  /* 0x000000ffff877224 */ /* 0x000fe200078e00ff */
[----:B------:R-:W-:Y:S01]  /*1260*/  UMOV UR44, UR5 ;  /* 0x00000005002c7c82 */ /* 0x000fe20008000000 */
[----:B------:R-:W-:Y:S01]  /*1270*/  ULDC UR7, c[0x0][0x988] ;  /* 0x0002620000077ab9 */ /* 0x000fe20000000800 */
[----:B------:R-:W-:Y:S01]  /*1280*/  USEL UR4, UR4, 0x1, UP0 ;  /* 0x0000000104047887 */ /* 0x000fe20008000000 */
[----:B------:R-:W-:-:S02]  /*1290*/  CS2R R6, SRZ ;  /* 0x0000000000067805 */ /* 0x000fc4000001ff00 */
[----:B------:R-:W-:Y:S02]  /*12a0*/  CS2R R12, SRZ ;  /* 0x00000000000c7805 */ /* 0x000fe4000001ff00 */
[----:B------:R-:W-:Y:S01]  /*12b0*/  CS2R R14, SRZ ;  /* 0x00000000000e7805 */ /* 0x000fe2000001ff00 */
[----:B------:R-:W-:Y:S01]  /*12c0*/  UIMAD UR4, UR4, UR6, URZ ;  /* 0x00000006040472a4 */ /* 0x000fe2000f8e023f */
        /* <DEDUP_REMOVED lines=11> */
[----:B------:R-:W-:Y:S01]  /*1380*/  CS2R R48, SRZ ;  /* 0x0000000000307805 */ /* 0x000fe2000001ff00 */
[----:B------:R-:W-:Y:S02]  /*1390*/  IMAD.MOV.U32 R50, RZ, RZ, RZ ;  /* 0x000000ffff327224 */ /* 0x000fe400078e00ff */
[----:B--2---:R-:W-:Y:S01]  /*13a0*/  FMUL.FTZ R0, R11, R0 ;  /* 0x000000000b007220 */ /* 0x004fe20000410000 */
[----:B------:R-:W-:-:S03]  /*13b0*/  CS2R R10, SRZ ;  /* 0x00000000000a7805 */ /* 0x000fc6000001ff00 */
[----:B------:R-:W-:Y:S01]  /*13c0*/  FMUL.FTZ R0, R0, UR7 ;  /* 0x0000000700007c20 */ /* 0x000fe20008410000 */
[----:B---3--:R-:W-:-:S04]  /*13d0*/  @P0 R2UR UR48, R2 ;  /* 0x00000000023002ca */ /* 0x008fc800000e0000 */
[----:B------:R-:W-:Y:S01]  /*13e0*/  R2UR UR43, R0 ;  /* 0x00000000002b72ca */ /* 0x000fe200000e0000 */
[----:B------:R-:W-:Y:S01]  /*13f0*/  IMAD.MOV.U32 R0, RZ, RZ, RZ ;  /* 0x000000ffff007224 */ /* 0x000fe200078e00ff */
[----:B----4-:R-:W-:Y:S02]  /*1400*/  @P1 R2UR UR4, R4 ;  /* 0x00000000040412ca */ /* 0x010fe400000e0000 */
[----:B------:R-:W-:Y:S01]  /*1410*/  PLOP3.LUT P0, PT, PT, PT, PT, 0x80, 0x0 ;  /* 0x000000000000781c */ /* 0x000fe20003f0f070 */
[----:B------:R-:W-:-:S12]  /*1420*/  @P1 BRA `(.L_x_136) ;  /* 0x0000000000341947 */ /* 0x000fd80003800000 */
[----:B------:R-:W-:Y:S02]  /*1430*/  ULDC.64 UR6, c[0x0][0xa08] ;  /* 0x0002820000067ab9 */ /* 0x000fe40000000a00 */
[----:B------:R-:W-:-:S04]  /*1440*/  ISETP.NE.U32.AND P1, PT, RZ, UR6, PT ;  /* 0x00000006ff007c0c */ /* 0x000fc8000bf25070 */
[----:B------:R-:W-:-:S13]  /*1450*/  ISETP.NE.AND.EX P1, PT, RZ, UR7, PT, P1 ;  /* 0x00000007ff007c0c */ /* 0x000fda000bf25310 */
[----:B------:R-:W-:Y:S05]  /*1460*/  @!P1 BRA `(.L_x_136) ;  /* 0x0000000000249947 */ /* 0x000fea0003800000 */
[----:B------:R-:W-:Y:S02]  /*1470*/  ULDC.64 UR4, c[0x0][0xa08] ;  /* 0x0002820000047ab9 */ /* 0x000fe40000000a00 */
[----:B------:R-:W-:-:S06]  /*1480*/  UIMAD.WIDE UR4, UR40, 0x4, UR4 ;  /* 0x00000004280478a5 */ /* 0x000fcc000f8e0204 */
[----:B------:R-:W-:Y:S02]  /*1490*/  IMAD.U32 R2, RZ, RZ, UR4 ;  /* 0x00000004ff027e24 */ /* 0x000fe4000f8e00ff */
[----:B------:R-:W-:-:S05]  /*14a0*/  IMAD.U32 R3, RZ, RZ, UR5 ;  /* 0x00000005ff037e24 */ /* 0x000fca000f8e00ff */
[----:B------:R-:W2:Y:S04]  /*14b0*/  LDG.E R5, desc[UR52][R2.64] ;  /* 0x0000003402057981 */ /* 0x000ea8000c1e1900 */
[----:B------:R-:W3:Y:S01]  /*14c0*/  LDG.E R4, desc[UR52][R2.64+0x4] ;  /* 0x0000043402047981 */ /* 0x000ee2000c1e1900 */
[----:B--2---:R-:W-:Y:S02]  /*14d0*/  R2UR UR4, R5 ;  /* 0x00000000050472ca */ /* 0x004fe400000e0000 */
[----:B---3--:R-:W-:-:S13]  /*14e0*/  R2UR UR5, R4 ;  /* 0x00000000040572ca */ /* 0x008fda00000e0000 */
[----:B------:R-:W-:-:S12]  /*14f0*/  UIADD3 UR4, -UR4, UR5, URZ ;  /* 0x0000000504047290 */ /* 0x000fd8000fffe13f */
.L_x_136:
[----:B------:R-:W-:Y:S01]  /*1500*/  UIADD3 UR48, -UR48, UR4, URZ ;  /* 0x0000000430307290 */ /* 0x000fe2000fffe13f */
[----:B------:R-:W-:Y:S01]  /*1510*/  CS2R R52, SRZ ;  /* 0x0000000000347805 */ /* 0x000fe2000001ff00 */
[----:B------:R-:W-:Y:S01]  /*1520*/  UMOV UR45, UR46 ;  /* 0x0000002e002d7c82 */ /* 0x000fe20008000000 */
[----:B------:R-:W-:Y:S01]  /*1530*/  IMAD.MOV.U32 R51, RZ, RZ, RZ ;  /* 0x000000ffff337224 */ /* 0x000fe200078e00ff */
[----:B------:R-:W-:Y:S01]  /*1540*/  UISETP.GE.AND UP0, UPT, UR48, 0x1, UPT ;  /* 0x000000013000788c */ /* 0x000fe2000bf06270 */
[----:B------:R-:W-:Y:S01]  /*1550*/  CS2R R54, SRZ ;  /* 0x0000000000367805 */ /* 0x000fe2000001ff00 */
[----:B------:R-:W-:Y:S01]  /*1560*/  UIADD3 UR4, UR48, 0x7f, URZ ;  /* 0x0000007f30047890 */ /* 0x000fe2000fffe03f */
[----:B------:R-:W-:Y:S02]  /*1570*/  CS2R R56, SRZ ;  /* 0x0000000000387805 */ /* 0x000fe4000001ff00 */
[----:B------:R-:W-:Y:S02]  /*1580*/  CS2R R58, SRZ ;  /* 0x00000000003a7805 */ /* 0x000fe4000001ff00 */
[----:B------:R-:W-:-:S02]  /*1590*/  CS2R R60, SRZ ;  /* 0x00000000003c7805 */ /* 0x000fc4000001ff00 */
[----:B------:R-:W-:Y:S01]  /*15a0*/  PLOP3.LUT P1, PT, PT, PT, UP0, 0x80, 0x0 ;  /* 0x000000000000781c */ /* 0x000fe20003f2f008 */
[----:B------:R-:W-:Y:S01]  /*15b0*/  USHF.R.S32.HI UR5, URZ, 0x1f, UR4 ;  /* 0x0000001f3f057899 */ /* 0x000fe20008011404 */
[----:B------:R-:W-:Y:S02]  /*15c0*/  IMAD.MOV.U32 R62, RZ, RZ, RZ ;  /* 0x000000ffff3e7224 */ /* 0x000fe400078e00ff */
[----:B------:R-:W-:Y:S01]  /*15d0*/  IMAD.MOV.U32 R64, RZ, RZ, RZ ;  /* 0x000000ffff407224 */ /* 0x000fe200078e00ff */
[----:B------:R-:W-:-:S08]  /*15e0*/  ULEA.HI UR47, UR5, UR4, URZ, 0x7 ;  /* 0x00000004052f7291 */ /* 0x000fd0000f8f383f */
[----:B------:R-:W-:Y:S05]  /*15f0*/  @!P1 BRA `(.L_x_137) ;  /* 0x0000004800a49947 */ /* 0x000fea0003800000 */
[----:B------:R-:W0:Y:S01]  /*1600*/  SHFL.IDX PT, R0, R152, RZ, 0x1f ;  /* 0x00001fff98007589 */ /* 0x000e2200000e0000 */
[----:B------:R-:W1:Y:S01]  /*1610*/  S2UR UR8, SR_CgaCtaId ;  /* 0x00000000000879c3 */ /* 0x000e620000008800 */
[----:B------:R-:W-:Y:S01]  /*1620*/  UMOV UR7, 0x400 ;  /* 0x0000040000077882 */ /* 0x000fe20000000000 */
[----:B------:R-:W-:Y:S01]  /*1630*/  USHF.R.S32.HI UR47, URZ, 0x7, UR47 ;  /* 0x000000073f2f7899 */ /* 0x000fe2000801142f */
[----:B0-----:R-:W-:Y:S01]  /*1640*/  R2UR UR6, R0 ;  /* 0x00000000000672ca */ /* 0x001fe200000e0000 */
[----:B-1----:R-:W-:-:S12]  /*1650*/  ULEA UR7, UR8, UR7, 0x18 ;  /* 0x0000000708077291 */ /* 0x002fd8000f8ec03f */
[----:B------:R-:W-:Y:S02]  /*1660*/  UIMAD.WIDE UR4, UR6, 0x55555556, URZ ;  /* 0x55555556060478a5 */ /* 0x000fe4000f8e023f */
[----:B------:R-:W-:Y:S02]  /*1670*/  UIADD3 UR4, UR7, 0xf000, URZ ;  /* 0x0000f00007047890 */ /* 0x000fe4000fffe03f */
[----:B------:R-:W-:Y:S02]  /*1680*/  ULEA.HI UR5, UR5, UR5, URZ, 0x1 ;  /* 0x0000000505057291 */ /* 0x000fe4000f8f083f */
[----:B------:R-:W-:Y:S02]  /*1690*/  ULOP3.LUT UP0, URZ, UR4, 0x3ff, URZ, 0xc0, !UPT ;  /* 0x000003ff043f7892 */ /* 0x000fe4000f80c03f */
[----:B------:R-:W-:-:S04]  /*16a0*/  UIMAD UR5, UR5, -0x3, UR6 ;  /* 0xfffffffd050578a4 */ /* 0x000fc8000f8e0206 */
[----:B------:R-:W-:Y:S01]  /*16b0*/  PLOP3.LUT P0, PT, PT, PT, UP0, 0x80, 0x0 ;  /* 0x000000000000781c */ /* 0x000fe20003f0f008 */
[----:B------:R-:W-:-:S04]  /*16c0*/  ULEA UR5, UR5, UR4, 0xb ;  /* 0x0000000405057291 */ /* 0x000fc8000f8e583f */
[----:B------:R-:W-:-:S04]  /*16d0*/  USHF.R.U32.HI UR5, URZ, 0x4, UR5 ;  /* 0x000000043f057899 */ /* 0x000fc80008011605 */
[----:B------:R-:W-:-:S04]  /*16e0*/  ULOP3.LUT UR49, UR5, 0x3fff, URZ, 0xc0, !UPT ;  /* 0x00003fff05317892 */ /* 0x000fc8000f8ec03f */
[----:B------:R-:W-:Y:S08]  /*16f0*/  @!P0 BRA `(.L_x_138) ;  /* 0x0000000000408947 */ /* 0x000ff00003800000 */
        /* <DEDUP_REMOVED lines=16> */
.L_x_138:
[----:B------:R-:W0:Y:S01]  /*1800*/  S2UR UR5, SR_CgaCtaId ;  /* 0x00000000000579c3 */ /* 0x000e220000008800 */
[----:B------:R-:W-:Y:S01]  /*1810*/  ULEA.HI UR4, UR36, UR36, URZ, 0x1 ;  /* 0x0000002424047291 */ /* 0x000fe2000f8f083f */
[----:B------:R-:W-:-:S03]  /*1820*/  MOV R3, 0x400 ;  /* 0x0000040000037802 */ /* 0x000fc60000000f00 */
[----:B------:R-:W-:-:S04]  /*1830*/  ULOP3.LUT UR4, UR4, 0xfffffffe, URZ, 0xc0, !UPT ;  /* 0xfffffffe04047892 */ /* 0x000fc8000f8ec03f */
[----:B------:R-:W-:-:S06]  /*1840*/  UIADD3 UR4, UR36, -UR4, URZ ;  /* 0x8000000424047290 */ /* 0x000fcc000fffe03f */
[----:B------:R-:W-:Y:S02]  /*1850*/  IMAD.U32 R4, RZ, RZ, UR4 ;  /* 0x00000004ff047e24 */ /* 0x000fe4000f8e00ff */
[----:B0-----:R-:W-:-:S05]  /*1860*/  IMAD.U32 R2, RZ, RZ, UR5 ;  /* 0x00000005ff027e24 */ /* 0x001fca000f8e00ff */
[----:B------:R-:W-:Y:S02]  /*1870*/  LEA R0, R2, R3, 0x18 ;  /* 0x0000000302007211 */ /* 0x000fe400078ec0ff */
[----:B------:R-:W-:Y:S01]  /*1880*/  SHF.L.U32 R3, R4, 0x1f, RZ ;  /* 0x0000001f04037819 */ /* 0x000fe200000006ff */
[----:B------:R-:W-:-:S03]  /*1890*/  IMAD.U32 R4, RZ, RZ, UR39 ;  /* 0x00000027ff047e24 */ /* 0x000fc6000f8e00ff */
[----:B------:R-:W0:Y:S02]  /*18a0*/  SYNCS.PHASECHK.TRANS64.TRYWAIT P1, [R0+URZ+0x19c00], R3 ;  /* 0x019c0003000075a7 */ /* 0x000e24000802017f */
[----:B------:R-:W-:Y:S01]  /*18b0*/  ISETP.NE.AND P0, PT, R4, 0x3, PT ;  /* 0x000000030400780c */ /* 0x000fe20003f05270 */
[----:B0-----:R-:W-:-:S12]  /*18c0*/  @!P1 BRA `(.L_x_139) ;  /* 0x000000b8008c9947 */ /* 0x001fd80003800000 */
.L_x_271:
[----:B------:R-:W-:Y:S05]  /*18d0*/  @!P0 BRA `(.L_x_140) ;  /* 0x0000000000048947 */ /* 0x000fea0003800000 */
[----:B------:R-:W-:Y:S01]  /*18e0*/  BPT.TRAP 0x1 ;  /* 0x000000040000795c */ /* 0x000fe20000300000 */
.L_x_140:
[----:B0-----:R-:W-:Y:S02]  /*18f0*/  IMAD.U32 R3, RZ, RZ, UR38 ;  /* 0x00000026ff037e24 */ /* 0x001fe4000f8e00ff */
[----:B------:R-:W-:Y:S02]  /*1900*/  IMAD.U32 R5, RZ, RZ, UR37 ;  /* 0x00000025ff057e24 */ /* 0x000fe4000f8e00ff */
[----:B------:R-:W-:-:S03]  /*1910*/  IMAD R4, R3, 0x8, R0 ;  /* 0x0000000803047824 */ /* 0x000fc600078e0200 */
[----:B------:R-:W-:-:S04]  /*1920*/  SHF.L.U32 R3, R5, 0x1f, RZ ;  /* 0x0000001f05037819 */ /* 0x000fc800000006ff */
[----:B------:R0:W1:Y:S01]  /*1930*/  SYNCS.PHASECHK.TRANS64.TRYWAIT P1, [R4+URZ+0x19c30], R3 ;  /* 0x019c3003040075a7 */ /* 0x000062000802017f */
[----:B------:R-:W-:Y:S05]  /*1940*/  @!P0 BRA `(.L_x_141) ;  /* 0x0000000000048947 */ /* 0x000fea0003800000 */
[----:B------:R-:W-:Y:S01]  /*1950*/  BPT.TRAP 0x1 ;  /* 0x000000040000795c */ /* 0x000fe20000300000 */
.L_x_141:
[----:B------:R-:W2:Y:S01]  /*1960*/  LDL.LU R5, [R1] ;  /* 0x0000000001057983 */ /* 0x000ea20000300800 */
[----:B------:R-:W3:Y:S02]  /*1970*/  S2R R6, SR_TID.X ;  /* 0x0000000000067919 */ /* 0x000ee40000002100 */
[----:B---3--:R-:W-:Y:S01]  /*1980*/  LOP3.LUT P2, RZ, R6, 0x7f, RZ, 0xc0, !PT ;  /* 0x0000007f06ff7812 */ /* 0x008fe2000784c0ff */
[----:B------:R-:W-:Y:S01]  /*1990*/  IMAD.MOV.U32 R135, RZ, RZ, RZ ;  /* 0x000000ffff877224 */ /* 0x000fe200078e00ff */
[----:B--2---:R-:W-:-:S11]  /*19a0*/  LOP3.LUT R5, R5, 0xffffffef, RZ, 0xc0, !PT ;  /* 0xffffffef05057812 */ /* 0x004fd600078ec0ff */
[----:B------:R-:W-:-:S05]  /*19b0*/  @P2 LOP3.LUT R5, R5, 0x10, RZ, 0xfc, !PT ;  /* 0x0000001005052812 */ /* 0x000fca00078efcff */
[----:B------:R2:W-:Y:S01]  /*19c0*/  STL [R1], R5 ;  /* 0x0000000501007387 */ /* 0x0005e20000100800 */
[----:B-1----:R-:W-:Y:S05]  /*19d0*/  @P1 BRA `(.L_x_142) ;  /* 0x0000000000081947 */ /* 0x002fea0003800000 */
[----:B------:R-:W1:Y:S02]  /*19e0*/  SYNCS.PHASECHK.TRANS64.TRYWAIT P1, [R4+URZ+0x19c30], R3 ;  /* 0x019c3003040075a7 */ /* 0x000e64000802017f */
[----:B-1----:R-:W-:Y:S05]  /*19f0*/  @!P1 BRA `(.L_x_143) ;  /* 0x000000b800549947 */ /* 0x002fea0003800000 */
.L_x_142:
[----:B------:R-:W-:Y:S05]  /*1a00*/  WARPSYNC.ALL ;  /* 0x0000000000007948 */ /* 0x000fea0003800000 */
[----:B------:R-:W-:Y:S01]  /*1a10*/  R2UR UR4, R0 ;  /* 0x00000000000472ca */ /* 0x000fe200000e0000 */
[----:B------:R-:W-:Y:S01]  /*1a20*/  ULOP3.LUT UR12, UR49, 0x10000, URZ, 0xfc, !UPT ;  /* 0x00010000310c7892 */ /* 0x000fe2000f8efc3f */
[----:B------:R-:W-:Y:S01]  /*1a30*/  WARPGROUP.ARRIVE ;  /* 0x00000000000079c5 */ /* 0x000fe20000000000 */
[----:B------:R-:W-:Y:S01]  /*1a40*/  UMOV UR13, 0xc0000010 ;  /* 0xc0000010000d7882 */ /* 0x000fe20000000000 */
[----:B------:R-:W-:Y:S01]  /*1a50*/  UMOV UR15, 0xc0000010 ;  /* 0xc0000010000f7882 */ /* 0x000fe20000000000 */
[----:B------:R-:W-:Y:S01]  /*1a60*/  UMOV UR5, 0xc0000010 ;  /* 0xc000001000057882 */ /* 0x000fe20000000000 */
[----:B------:R-:W-:Y:S01]  /*1a70*/  UMOV UR7, 0xc0000010 ;  /* 0xc000001000077882 */ /* 0x000fe20000000000 */
[----:B------:R-:W-:Y:S01]  /*1a80*/  UIADD3 UR8, UR12, 0x300, URZ ;  /* 0x000003000c087890 */ /* 0x000fe2000fffe03f */
[----:B--2---:R-:W-:Y:S01]  /*1a90*/  VIADD R5, R154, UR48 ;  /* 0x000000309a057c36 */ /* 0x004fe20008000000 */
[----:B------:R-:W-:Y:S01]  /*1aa0*/  UMOV UR9, 0xc0000010 ;  /* 0xc000001000097882 */ /* 0x000fe20000000000 */
[----:B------:R-:W-:Y:S01]  /*1ab0*/  UMOV UR11, 0xc0000010 ;  /* 0xc0000010000b7882 */ /* 0x000fe20000000000 */
[----:B------:R-:W-:Y:S01]  /*1ac0*/  IMAD.U32 R6, RZ, RZ, UR47 ;  /* 0x0000002fff067e24 */ /* 0x000fe2000f8e00ff */
[----:B------:R-:W-:Y:S01]  /*1ad0*/  P2R R7, PR, RZ, 0x1 ;  /* 0x00000001ff077803 */ /* 0x000fe20000000000 */
[----:B------:R-:W-:Y:S01]  /*1ae0*/  UIADD3 UR4, UR4, 0x13800, URZ ;  /* 0x0001380004047890 */ /* 0x000fe2000fffe03f */
[----:B------:R-:W-:Y:S01]  /*1af0*/  IMAD.U32 R10, RZ, RZ, UR43 ;  /* 0x0000002bff0a7e24 */ /* 0x000fe2000f8e00ff */
[----:B------:R-:W2:Y:S01]  /*1b00*/  S2R R88, SR_TID.X ;  /* 0x0000000000587919 */ /* 0x000ea20000002100 */
[----:B------:R-:W-:Y:S01]  /*1b10*/  IMAD R5, R6, -0x80, R5 ;  /* 0xffffff8006057824 */ /* 0x000fe200078e0205 */
[----:B------:R-:W-:Y:S01]  /*1b20*/  USHF.R.U32.HI UR4, URZ, 0x4, UR4 ;  /* 0x000000043f047899 */ /* 0x000fe20008011604 */
[--C-:B------:R-:W-:Y:S01]  /*1b30*/  IMAD.MOV.U32 R134, RZ, RZ, R135.reuse ;  /* 0x000000ffff867224 */ /* 0x100fe200078e0087 */
[----:B------:R-:W-:Y:S01]  /*1b40*/  UISETP.GE.AND UP0, UPT, UR48, 0x81, UPT ;  /* 0x000000813000788c */ /* 0x000fe2000bf06270 */
[--C-:B------:R-:W-:Y:S01]  /*1b50*/  IMAD.MOV.U32 R133, RZ, RZ, R135.reuse ;  /* 0x000000ffff857224 */ /* 0x100fe200078e0087 */
[----:B------:R-:W-:Y:S01]  /*1b60*/  ULOP3.LUT UR4, UR4, 0x3fff, URZ, 0xc0, !UPT ;  /* 0x00003fff04047892 */ /* 0x000fe2000f8ec03f */
[C---:B------:R-:W-:Y:S01]  /*1b70*/  ISETP.GT.AND P3, PT, R5.reuse, RZ, PT ;  /* 0x000000ff0500720c */ /* 0x040fe20003f64270 */
[--C-:B------:R-:W-:Y:S01]  /*1b80*/  IMAD.MOV.U32 R132, RZ, RZ, R135.reuse ;  /* 0x000000ffff847224 */ /* 0x100fe200078e0087 */
[C---:B------:R-:W-:Y:S01]  /*1b90*/  ISETP.GT.AND P1, PT, R5.reuse, 0x1, PT ;  /* 0x000000010500780c */ /* 0x040fe20003f24270 */
[----:B------:R-:W-:Y:S01]  /*1ba0*/  ULOP3.LUT UR16, UR4, 0x10000, URZ, 0xfc, !UPT ;  /* 0x0001000004107892 */ /* 0x000fe2000f8efc3f */
[C---:B------:R-:W-:Y:S01]  /*1bb0*/  ISETP.GT.AND P2, PT, R5.reuse, 0x8, PT ;  /* 0x000000080500780c */ /* 0x040fe20003f44270 */
[----:B------:R-:W-:Y:S01]  /*1bc0*/  UIADD3 UR4, UR12, 0x180, URZ ;  /* 0x000001800c047890 */ /* 0x000fe2000fffe03f */
[C---:B------:R-:W-:Y:S01]  /*1bd0*/  ISETP.GT.AND P5, PT, R5.reuse, 0x9, PT ;  /* 0x000000090500780c */ /* 0x040fe20003fa4270 */
[----:B------:R-:W-:Y:S01]  /*1be0*/  UIMAD UR14, UR38, 0x300, UR16 ;  /* 0x00000300260e78a4 */ /* 0x000fe2000f8e0210 */
[C---:B------:R-:W-:Y:S01]  /*1bf0*/  ISETP.GT.AND P4, PT, R5.reuse, 0x10, PT ;  /* 0x000000100500780c */ /* 0x040fe20003f84270 */
[--C-:B------:R-:W-:Y:S01]  /*1c00*/  IMAD.MOV.U32 R131, RZ, RZ, R135.reuse ;  /* 0x000000ffff837224 */ /* 0x100fe200078e0087 */
[C---:B------:R-:W-:Y:S01]  /*1c10*/  ISETP.GT.AND P0, PT, R5.reuse, 0x59, PT ;  /* 0x000000590500780c */ /* 0x040fe20003f04270 */
[----:B------:R-:W-:Y:S01]  /*1c20*/  UIADD3 UR6, UR14, 0x100, URZ ;  /* 0x000001000e067890 */ /* 0x000fe2000fffe03f */
[----:B------:R-:W-:Y:S01]  /*1c30*/  ISETP.GT.AND P6, PT, R5, 0x60, PT ;  /* 0x000000600500780c */ /* 0x000fe20003fc4270 */
[----:B------:R-:W-:Y:S01]  /*1c40*/  UIADD3 UR10, UR14, 0x200, URZ ;  /* 0x000002000e0a7890 */ /* 0x000fe2000fffe03f */
[----:B------:R-:W-:-:S02]  /*1c50*/  IMAD.MOV.U32 R130, RZ, RZ, R135 ;  /* 0x000000ffff827224 */ /* 0x000fc400078e0087 */
[----:B------:R-:W-:Y:S01]  /*1c60*/  QGMMA.64x128x32.F32.E4M3.E4M3 R24, gdesc[UR12], RZ, !UPT, gsb0 ;  /* 0x01e000000c1879f3 */ /* 0x000fe2000c0008ff */
        /* <DEDUP_REMOVED lines=51> */
[----:B01----:R-:W-:-:S02]  /*1fa0*/  FMNMX.FTZ R3, R26, R27, !PT ;  /* 0x0000001b1a037209 */ /* 0x003fc40007810000 */
        /* <DEDUP_REMOVED lines=108> */
[----:B------:R-:W-:Y:S02]  /*2670*/  ISETP.GT.AND P0, PT, R5, 0x60, PT ;  /* 0x000000600500780c */ /* 0x000fe40003f04270 */
[----:B------:R-:W-:Y:S01]  /*2680*/  P2R R9, PR, RZ, 0x4 ;  /* 0x00000004ff097803 */ /* 0x000fe20000000000 */
[----:B------:R-:W0:Y:S01]  /*2690*/  SHFL.BFLY PT, R3, R6, 0x2, 0x1f ;  /* 0x0c401f0006037f89 */ /* 0x000e2200000e0000 */
[----:B------:R-:W-:Y:S02]  /*26a0*/  FSEL R72, R72, -INF , P0 ;  /* 0xff80000048487808 */ /* 0x000fe40000000000 */
[----:B------:R-:W-:Y:S02]  /*26b0*/  ISETP.NE.AND P0, PT, R12, RZ, PT ;  /* 0x000000ff0c00720c */ /* 0x000fe40003f05270 */
[----:B------:R-:W-:Y:S02]  /*26c0*/  P2R R11, PR, RZ, 0x2 ;  /* 0x00000002ff0b7803 */ /* 0x000fe40000000000 */
[----:B------:R-:W-:-:S02]  /*26d0*/  FSEL R73, R73, -INF , P0 ;  /* 0xff80000049497808 */ /* 0x000fc40000000000 */
[----:B------:R-:W-:Y:S02]  /*26e0*/  ISETP.NE.AND P0, PT, R7, RZ, PT ;  /* 0x000000ff0700720c */ /* 0x000fe40003f05270 */
[----:B------:R-:W-:Y:S02]  /*26f0*/  FMNMX.FTZ R7, R24, R25, !PT ;  /* 0x0000001918077209 */ /* 0x000fe40007810000 */
[----:B------:R-:W-:Y:S02]  /*2700*/  ISETP.GT.AND P1, PT, R5, 0x59, PT ;  /* 0x000000590500780c */ /* 0x000fe40003f24270 */
[----:B------:R-:W-:Y:S02]  /*2710*/  FSEL R80, R80, -INF , P3 ;  /* 0xff80000050507808 */ /* 0x000fe40001800000 */
[----:B------:R-:W-:Y:S02]  /*2720*/  FSEL R69, R69, -INF , P1 ;  /* 0xff80000045457808 */ /* 0x000fe40000800000 */
[----:B------:R-:W-:-:S02]  /*2730*/  ISETP.NE.AND P1, PT, R11, RZ, PT ;  /* 0x000000ff0b00720c */ /* 0x000fc40003f25270 */
[----:B------:R-:W-:Y:S02]  /*2740*/  FSEL R81, R81, -INF , P4 ;  /* 0xff80000051517808 */ /* 0x000fe40002000000 */
[----:B------:R-:W-:Y:S02]  /*2750*/  FSEL R76, R76, -INF , P1 ;  /* 0xff8000004c4c7808 */ /* 0x000fe40000800000 */
[----:B0-----:R-:W-:Y:S02]  /*2760*/  FMNMX.FTZ R8, R6, R3, !PT ;  /* 0x0000000306087209 */ /* 0x001fe40007810000 */
[----:B------:R-:W-:Y:S02]  /*2770*/  FSEL R84, R84, -INF , P5 ;  /* 0xff80000054547808 */ /* 0x000fe40002800000 */
[----:B------:R-:W-:Y:S01]  /*2780*/  FSEL R85, R85, -INF , P6 ;  /* 0xff80000055557808 */ /* 0x000fe20003000000 */
[----:B------:R-:W0:Y:S02]  /*2790*/  SHFL.BFLY PT, R3, R8, 0x1, 0x1f ;  /* 0x0c201f0008037f89 */ /* 0x000e2400000e0000 */
[----:B0-----:R-:W-:-:S04]  /*27a0*/  FMNMX.FTZ R3, R8, R3, !PT ;  /* 0x0000000308037209 */ /* 0x001fc80007810000 */
[C---:B------:R-:W-:Y:S01]  /*27b0*/  FSETP.NEU.FTZ.AND P2, PT, R3.reuse, -INF , PT ;  /* 0xff8000000300780b */ /* 0x040fe20003f5d000 */
[----:B------:R-:W-:-:S01]  /*27c0*/  FFMA.FTZ R15, R3, R10, -8 ;  /* 0xc1000000030f7423 */ /* 0x000fc2000001000a */
[----:B------:R-:W-:-:S04]  /*27d0*/  FMNMX.FTZ R10, R28, R7, !PT ;  /* 0x000000071c0a7209 */ /* 0x000fc80007810000 */
[----:B------:R-:W-:Y:S02]  /*27e0*/  FMNMX.FTZ R7, R29, R10, !PT ;  /* 0x0000000a1d077209 */ /* 0x000fe40007810000 */
[----:B------:R-:W-:Y:S02]  /*27f0*/  FSEL R15, R15, RZ, P2 ;  /* 0x000000ff0f0f7208 */ /* 0x000fe40001000000 */
[----:B------:R-:W-:Y:S02]  /*2800*/  FMNMX.FTZ R12, R32, R7, !PT ;  /* 0x00000007200c7209 */ /* 0x000fe40007810000 */
[----:B------:R-:W-:Y:S01]  /*2810*/  ISETP.NE.AND P2, PT, R9, RZ, PT ;  /* 0x000000ff0900720c */ /* 0x000fe20003f45270 */
[--C-:B------:R-:W-:Y:S01]  /*2820*/  FFMA.FTZ R5, R26, UR43, -R15.reuse ;  /* 0x0000002b1a057c23 */ /* 0x100fe2000801080f */
[----:B------:R-:W-:Y:S01]  /*2830*/  FMNMX.FTZ R7, R33, R12, !PT ;  /* 0x0000000c21077209 */ /* 0x000fe20007810000 */
[--C-:B------:R-:W-:Y:S01]  /*2840*/  FFMA.FTZ R8, R30, UR43, -R15.reuse ;  /* 0x0000002b1e087c23 */ /* 0x100fe2000801080f */
[----:B------:R-:W-:-:S01]  /*2850*/  FFMA.FTZ R10, R34, UR43, -R15 ;  /* 0x0000002b220a7c23 */ /* 0x000fc2000801080f */
[----:B------:R-:W-:Y:S01]  /*2860*/  FSEL R77, R77, -INF , P2 ;  /* 0xff8000004d4d7808 */ /* 0x000fe20001000000 */
[----:B------:R-:W-:-:S01]  /*2870*/  FFMA.FTZ R6, R27, UR43, -R15 ;  /* 0x0000002b1b067c23 */ /* 0x000fc2000801080f */
[----:B------:R-:W-:Y:S01]  /*2880*/  FMNMX.FTZ R12, R36, R7, !PT ;  /* 0x00000007240c7209 */ /* 0x000fe20007810000 */
[----:B------:R-:W-:-:S01]  /*2890*/  FFMA.FTZ R21, R43, UR43, -R15 ;  /* 0x0000002b2b157c23 */ /* 0x000fc2000801080f */
[--C-:B------:R-:W-:Y:S01]  /*28a0*/  FFMA.FTZ R43, R67, UR43, -R15.reuse ;  /* 0x0000002b432b7c23 */ /* 0x100fe2000801080f */
[----:B------:R-:W-:Y:S01]  /*28b0*/  MUFU.EX2 R5, R5 ;  /* 0x0000000500057308 */ /* 0x000fe20000000800 */
        /* <DEDUP_REMOVED lines=8> */
[----:B------:R-:W-:Y:S01]  /*2940*/  FMNMX.FTZ R7, R41, R14, !PT ;  /* 0x0000000e29077209 */ /* 0x000fe20007810000 */
[--C-:B------:R-:W-:Y:S01]  /*2950*/  FFMA.FTZ R13, R39, UR43, -R15.reuse ;  /* 0x0000002b270d7c23 */ /* 0x100fe2000801080f */
[----:B--2---:R-:W-:Y:S01]  /*2960*/  LOP3.LUT P2, RZ, R88, 0x7f, RZ, 0xc0, !PT ;  /* 0x0000007f58ff7812 */ /* 0x004fe2000784c0ff */
[--C-:B------:R-:W-:Y:S01]  /*2970*/  FFMA.FTZ R39, R59, UR43, -R15.reuse ;  /* 0x0000002b3b277c23 */ /* 0x100fe2000801080f */
[----:B------:R-:W-:Y:S01]  /*2980*/  FMNMX.FTZ R14, R44, R7, !PT ;  /* 0x000000072c0e7209 */ /* 0x000fe20007810000 */
[--C-:B------:R-:W-:Y:S01]  /*2990*/  FFMA.FTZ R59, R79, UR43, -R15.reuse ;  /* 0x0000002b4f3b7c23 */ /* 0x100fe2000801080f */
[----:B------:R-:W-:-:S01]  /*29a0*/  FFMA.FTZ R35, R55, UR43, -R15 ;  /* 0x0000002b37237c23 */ /* 0x000fc2000801080f */
        /* <DEDUP_REMOVED lines=8> */
[----:B------:R-:W0:Y:S01]  /*2a30*/  MUFU.EX2 R9, R9 ;  /* 0x0000000900097308 */ /* 0x000e220000000800 */
[----:B------:R-:W-:Y:S01]  /*2a40*/  FMNMX.FTZ R7, R49, R20, !PT ;  /* 0x0000001431077209 */ /* 0x000fe20007810000 */
[----:B------:R-:W-:Y:S01]  /*2a50*/  FFMA.FTZ R63, R83, UR43, -R15 ;  /* 0x0000002b533f7c23 */ /* 0x000fe2000801080f */
[----:B------:R-:W-:-:S02]  /*2a60*/  IMAD.MOV.U32 R88, RZ, RZ, R135 ;  /* 0x000000ffff587224 */ /* 0x000fc400078e0087 */
[----:B------:R-:W-:-:S03]  /*2a70*/  FMNMX.FTZ R20, R52, R7, !PT ;  /* 0x0000000734147209 */ /* 0x000fc60007810000 */
[----:B------:R-:W-:Y:S01]  /*2a80*/  MUFU.EX2 R10, R10 ;  /* 0x0000000a000a7308 */ /* 0x000fe20000000800 */
[----:B------:R-:W-:Y:S01]  /*2a90*/  FMNMX.FTZ R7, R53, R20, !PT ;  /* 0x0000001435077209 */ /* 0x000fe20007810000 */
[--C-:B------:R-:W-:Y:S01]  /*2aa0*/  FFMA.FTZ R20, R46, UR43, -R15.reuse ;  /* 0x0000002b2e147c23 */ /* 0x100fe2000801080f */
[----:B------:R-:W-:-:S02]  /*2ab0*/  FFMA.FTZ R46, R70, UR43, -R15 ;  /* 0x0000002b462e7c23 */ /* 0x000fc4000801080f */
[----:B------:R-:W-:-:S03]  /*2ac0*/  FMNMX.FTZ R26, R56, R7, !PT ;  /* 0x00000007381a7209 */ /* 0x000fc60007810000 */
[----:B------:R-:W-:Y:S01]  /*2ad0*/  MUFU.EX2 R11, R11 ;  /* 0x0000000b000b7308 */ /* 0x000fe20000000800 */
[----:B------:R-:W-:Y:S02]  /*2ae0*/  FMNMX.FTZ R7, R57, R26, !PT ;  /* 0x0000001a39077209 */ /* 0x000fe40007810000 */
[----:B0-----:R-:W-:Y:S02]  /*2af0*/  F2FP.SATFINITE.E4M3.F32.PACK_AB_MERGE_C R137, R9, R8, RZ ;  /* 0x000000080989723e */ /* 0x001fe400048070ff */
[----:B------:R-:W-:Y:S02]  /*2b00*/  FMNMX.FTZ R26, R60, R7, !PT ;  /* 0x000000073c1a7209 */ /* 0x000fe40007810000 */
[----:B------:R-:W-:Y:S01]  /*2b10*/  F2FP.SATFINITE.E4M3.F32.PACK_AB_MERGE_C R137, R6, R5, R137 ;  /* 0x000000050689723e */ /* 0x000fe20004807089 */
[----:B------:R-:W-:Y:S01]  /*2b20*/  MUFU.EX2 R12, R12 ;  /* 0x0000000c000c7308 */ /* 0x000fe20000000800 */
[----:B------:R-:W-:Y:S01]  /*2b30*/  FMNMX.FTZ R7, R61, R26, !PT ;  /* 0x0000001a3d077209 */ /* 0x000fe20007810000 */
[----:B------:R-:W-:-:S03]  /*2b40*/  FFMA.FTZ R26, R50, UR43, -R15 ;  /* 0x0000002b321a7c23 */ /* 0x000fc6000801080f */
[----:B------:R-:W-:-:S03]  /*2b50*/  FMNMX.FTZ R30, R64, R7, !PT ;  /* 0x00000007401e7209 */ /* 0x000fc60007810000 */
[----:B------:R-:W0:Y:S01]  /*2b60*/  MUFU.EX2 R13, R13 ;  /* 0x0000000d000d7308 */ /* 0x000e220000000800 */
[----:B------:R-:W-:-:S04]  /*2b70*/  FMNMX.FTZ R7, R65, R30, !PT ;  /* 0x0000001e41077209 */ /* 0x000fc80007810000 */
        /* <DEDUP_REMOVED lines=13> */
[--C-:B------:R-:W-:Y:S01]  /*2c50*/  FFMA.FTZ R34, R58, UR43, -R15.reuse ;  /* 0x0000002b3a227c23 */ /* 0x100fe2000801080f */
[----:B------:R-:W-:-:S02]  /*2c60*/  FFMA.FTZ R58, R82, UR43, -R15 ;  /* 0x0000002b523a7c23 */ /* 0x000fc4000801080f */
[----:B------:R-:W-:-:S03]  /*2c70*/  FMNMX.FTZ R38, R80, R7, !PT ;  /* 0x0000000750267209 */ /* 0x000fc60007810000 */
[----:B------:R-:W0:Y:S01]  /*2c80*/  MUFU.EX2 R27, R27 ;  /* 0x0000001b001b7308 */ /* 0x000e220000000800 */
[----:B------:R-:W-:-:S04]  /*2c90*/  FMNMX.FTZ R7, R81, R38, !PT ;  /* 0x0000002651077209 */ /* 0x000fc80007810000 */
[----:B------:R-:W-:-:S03]  /*2ca0*/  FMNMX.FTZ R38, R84, R7, !PT ;  /* 0x0000000754267209 */ /* 0x000fc60007810000 */
[----:B------:R-:W-:Y:S01]  /*2cb0*/  MUFU.EX2 R26, R26 ;  /* 0x0000001a001a7308 */ /* 0x000fe20000000800 */
[----:B------:R-:W-:Y:S01]  /*2cc0*/  FMNMX.FTZ R7, R85, R38, !PT ;  /* 0x0000002655077209 */ /* 0x000fe20007810000 */
[----:B------:R-:W-:Y:S01]  /*2cd0*/  FFMA.FTZ R38, R66, UR43, -R15 ;  /* 0x0000002b42267c23 */ /* 0x000fe2000801080f */
[----:B------:R-:W-:-:S03]  /*2ce0*/  IMAD.U32 R66, RZ, RZ, UR43 ;  /* 0x0000002bff427e24 */ /* 0x000fc6000f8e00ff */
[----:B------:R-:W1:Y:S02]  /*2cf0*/  SHFL.BFLY PT, R50, R7, 0x2, 0x1f ;  /* 0x0c401f0007327f89 */ /* 0x000e6400000e0000 */
[----:B------:R-:W-:Y:S01]  /*2d00*/  MUFU.EX2 R31, R31 ;  /* 0x0000001f001f7308 */ /* 0x000fe20000000800 */
[----:B0-----:R-:W-:-:S04]  /*2d10*/  F2FP.SATFINITE.E4M3.F32.PACK_AB_MERGE_C R141, R27, R20, RZ ;  /* 0x000000141b8d723e */ /* 0x001fc800048070ff */
[----:B------:R-:W-:-:S03]  /*2d20*/  F2FP.SATFINITE.E4M3.F32.PACK_AB_MERGE_C R141, R21, R14, R141 ;  /* 0x0000000e158d723e */ /* 0x000fc6000480708d */
[----:B------:R-:W-:Y:S08]  /*2d30*/  MUFU.EX2 R30, R30 ;  /* 0x0000001e001e7308 */ /* 0x000ff00000000800 */
[----:B------:R-:W0:Y:S01]  /*2d40*/  MUFU.EX2 R35, R35 ;  /* 0x0000002300237308 */ /* 0x000e220000000800 */
[----:B-1----:R-:W-:Y:S01]  /*2d50*/  FMNMX.FTZ R62, R7, R50, !PT ;  /* 0x00000032073e7209 */ /* 0x002fe20007810000 */
[----:B------:R-:W-:-:S06]  /*2d60*/  FFMA.FTZ R50, R74, UR43, -R15 ;  /* 0x0000002b4a327c23 */ /* 0x000fcc000801080f */
[----:B------:R-:W-:Y:S01]  /*2d70*/  MUFU.EX2 R34, R34 ;  /* 0x0000002200227308 */ /* 0x000fe20000000800 */
[----:B------:R-:W1:Y:S07]  /*2d80*/  SHFL.BFLY PT, R7, R62, 0x1, 0x1f ;  /* 0x0c201f003e077f89 */ /* 0x000e6e00000e0000 */
[----:B------:R-:W-:Y:S01]  /*2d90*/  MUFU.EX2 R39, R39 ;  /* 0x0000002700277308 */ /* 0x000fe20000000800 */
[----:B0-----:R-:W-:-:S04]  /*2da0*/  F2FP.SATFINITE.E4M3.F32.PACK_AB_MERGE_C R143, R35, R30, RZ ;  /* 0x0000001e238f723e */ /* 0x001fc800048070ff */
[----:B------:R-:W-:-:S03]  /*2db0*/  F2FP.SATFINITE.E4M3.F32.PACK_AB_MERGE_C R143, R31, R26, R143 ;  /* 0x0000001a1f8f723e */ /* 0x000fc6000480708f */
[----:B------:R-:W-:Y:S08]  /*2dc0*/  MUFU.EX2 R42, R42 ;  /* 0x0000002a002a7308 */ /* 0x000ff00000000800 */
[----:B------:R-:W-:Y:S01]  /*2dd0*/  MUFU.EX2 R47, R47 ;  /* 0x0000002f002f7308 */ /* 0x000fe20000000800 */
[----:B-1----:R-:W-:Y:S01]  /*2de0*/  FMNMX.FTZ R7, R62, R7, !PT ;  /* 0x000000073e077209 */ /* 0x002fe20007810000 */
[--C-:B------:R-:W-:Y:S01]  /*2df0*/  FFMA.FTZ R62, R86, UR43, -R15.reuse ;  /* 0x0000002b563e7c23 */ /* 0x100fe2000801080f */
[----:B------:R-:W-:-:S02]  /*2e00*/  FFMA.FTZ R15, R87, UR43, -R15 ;  /* 0x0000002b570f7c23 */ /* 0x000fc4000801080f */
[C---:B------:R-:W-:Y:S01]  /*2e10*/  FSETP.NEU.FTZ.AND P1, PT, R7.reuse, -INF , PT ;  /* 0xff8000000700780b */ /* 0x040fe20003f3d000 */
[----:B------:R-:W-:-:S02]  /*2e20*/  FFMA.FTZ R66, R7, R66, -8 ;  /* 0xc100000007427423 */ /* 0x000fc40000010042 */
[----:B------:R-:W-:Y:S03]  /*2e30*/  MUFU.EX2 R38, R38 ;  /* 0x0000002600267308 */ /* 0x000fe60000000800 */
[----:B------:R-:W-:Y:S02]  /*2e40*/  FSEL R66, R66, RZ, P1 ;  /* 0x000000ff42427208 */ /* 0x000fe40000800000 */
        /* <DEDUP_REMOVED lines=13> */
[--C-:B------:R-:W-:Y:S01]  /*2f20*/  FFMA.FTZ R48, R57, UR43, -R66.reuse ;  /* 0x0000002b39307c23 */ /* 0x100fe20008010842 */
[----:B------:R-:W-:-:S01]  /*2f30*/  FFMA.FTZ R45, R56, UR43, -R66 ;  /* 0x0000002b382d7c23 */ /* 0x000fc20008010842 */
[----:B------:R-:W-:Y:S01]  /*2f40*/  FADD.FTZ R57, R5, R6 ;  /* 0x0000000605397221 */ /* 0x000fe20000010000 */
[----:B------:R-:W-:-:S01]  /*2f50*/  FFMA.FTZ R37, R37, UR43, -R66 ;  /* 0x0000002b25257c23 */ /* 0x000fc20008010842 */
[----:B------:R-:W0:Y:S01]  /*2f60*/  MUFU.EX2 R25, R25 ;  /* 0x0000001900197308 */ /* 0x000e220000000800 */
[----:B------:R-:W-:-:S01]  /*2f70*/  FFMA.FTZ R33, R41, UR43, -R66 ;  /* 0x0000002b29217c23 */ /* 0x000fc20008010842 */
[----:B------:R-:W-:Y:S01]  /*2f80*/  FADD.FTZ R74, R8, R57 ;  /* 0x00000039084a7221 */ /* 0x000fe20000010000 */
[----:B------:R-:W-:-:S01]  /*2f90*/  FFMA.FTZ R61, R61, UR43, -R66 ;  /* 0x0000002b3d3d7c23 */ /* 0x000fc20008010842 */
[--C-:B------:R-:W-:Y:S01]  /*2fa0*/  FFMA.FTZ R41, R49, UR43, -R66.reuse ;  /* 0x0000002b31297c23 */ /* 0x100fe20008010842 */
[----:B------:R-:W-:-:S01]  /*2fb0*/  FFMA.FTZ R44, R44, UR43, -R66 ;  /* 0x0000002b2c2c7c23 */ /* 0x000fc20008010842 */
[----:B------:R-:W-:Y:S01]  /*2fc0*/  FADD.FTZ R79, R9, R74 ;  /* 0x0000004a094f7221 */ /* 0x000fe20000010000 */
[----:B------:R-:W-:-:S01]  /*2fd0*/  FFMA.FTZ R49, R53, UR43, -R66 ;  /* 0x0000002b35317c23 */ /* 0x000fc20008010842 */
[----:B------:R-:W1:Y:S01]  /*2fe0*/  MUFU.EX2 R67, R67 ;  /* 0x0000004300437308 */ /* 0x000e620000000800 */
[----:B------:R-:W-:-:S01]  /*2ff0*/  FFMA.FTZ R53, R60, UR43, -R66 ;  /* 0x0000002b3c357c23 */ /* 0x000fc20008010842 */
[----:B------:R-:W-:Y:S01]  /*3000*/  FADD.FTZ R74, R10, R79 ;  /* 0x0000004f0a4a7221 */ /* 0x000fe20000010000 */
[----:B------:R-:W-:-:S01]  /*3010*/  FFMA.FTZ R64, R64, UR43, -R66 ;  /* 0x0000002b40407c23 */ /* 0x000fc20008010842 */
[--C-:B------:R-:W-:Y:S01]  /*3020*/  FFMA.FTZ R52, R52, UR43, -R66.reuse ;  /* 0x0000002b34347c23 */ /* 0x100fe20008010842 */
[----:B------:R-:W-:-:S01]  /*3030*/  FFMA.FTZ R65, R65, UR43, -R66 ;  /* 0x0000002b41417c23 */ /* 0x000fc20008010842 */
[--C-:B------:R-:W-:Y:S01]  /*3040*/  FFMA.FTZ R68, R68, UR43, -R66.reuse ;  /* 0x0000002b44447c23 */ /* 0x100fe20008010842 */
[----:B------:R-:W-:-:S01]  /*3050*/  FFMA.FTZ R69, R69, UR43, -R66 ;  /* 0x0000002b45457c23 */ /* 0x000fc20008010842 */
[----:B------:R-:W2:Y:S01]  /*3060*/  MUFU.EX2 R70, R70 ;  /* 0x0000004600467308 */ /* 0x000ea20000000800 */
[----:B0-----:R-:W-:-:S01]  /*3070*/  FADD.FTZ R56, R24, R25 ;  /* 0x0000001918387221 */ /* 0x001fc20000010000 */
[--C-:B------:R-:W-:Y:S01]  /*3080*/  FFMA.FTZ R73, R73, UR43, -R66.reuse ;  /* 0x0000002b49497c23 */ /* 0x100fe20008010842 */
[----:B------:R-:W-:-:S01]  /*3090*/  FFMA.FTZ R76, R76, UR43, -R66 ;  /* 0x0000002b4c4c7c23 */ /* 0x000fc20008010842 */
[--C-:B------:R-:W-:Y:S01]  /*30a0*/  FFMA.FTZ R77, R77, UR43, -R66.reuse ;  /* 0x0000002b4d4d7c23 */ /* 0x100fe20008010842 */
[----:B------:R-:W-:-:S01]  /*30b0*/  FFMA.FTZ R80, R80, UR43, -R66 ;  /* 0x0000002b50507c23 */ /* 0x000fc20008010842 */
[--C-:B------:R-:W-:Y:S01]  /*30c0*/  FFMA.FTZ R81, R81, UR43, -R66.reuse ;  /* 0x0000002b51517c23 */ /* 0x100fe20008010842 */
[----:B------:R-:W-:-:S01]  /*30d0*/  FFMA.FTZ R84, R84, UR43, -R66 ;  /* 0x0000002b54547c23 */ /* 0x000fc20008010842 */
[----:B------:R-:W0:Y:S01]  /*30e0*/  MUFU.EX2 R28, R28 ;  /* 0x0000001c001c7308 */ /* 0x000e220000000800 */
[----:B-1----:R-:W-:-:S07]  /*30f0*/  FADD.FTZ R57, R67, R56 ;  /* 0x0000003843397221 */ /* 0x002fce0000010000 */
[----:B------:R-:W1:Y:S01]  /*3100*/  MUFU.EX2 R29, R29 ;  /* 0x0000001d001d7308 */ /* 0x000e620000000800 */
[----:B--2---:R-:W-:-:S01]  /*3110*/  FADD.FTZ R57, R70, R57 ;  /* 0x0000003946397221 */ /* 0x004fc20000010000 */
[----:B------:R-:W-:-:S04]  /*3120*/  F2FP.SATFINITE.E4M3.F32.PACK_AB_MERGE_C R67, R70, R67, RZ ;  /* 0x000000434643723e */ /* 0x000fc800048070ff */
[----:B------:R-:W-:Y:S02]  /*3130*/  F2FP.SATFINITE.E4M3.F32.PACK_AB_MERGE_C R136, R25, R24, R67 ;  /* 0x000000181988723e */ /* 0x000fe40004807043 */
[----:B------:R-:W2:Y:S01]  /*3140*/  MUFU.EX2 R36, R36 ;  /* 0x0000002400247308 */ /* 0x000ea20000000800 */
[----:B0-----:R-:W-:-:S07]  /*3150*/  FADD.FTZ R56, R28, R57 ;  /* 0x000000391c387221 */ /* 0x001fce0000010000 */
[----:B------:R-:W0:Y:S01]  /*3160*/  MUFU.EX2 R37, R37 ;  /* 0x0000002500257308 */ /* 0x000e220000000800 */
[----:B-1----:R-:W-:-:S07]  /*3170*/  FADD.FTZ R57, R29, R56 ;  /* 0x000000381d397221 */ /* 0x002fce0000010000 */
[----:B------:R-:W1:Y:S08]  /*3180*/  MUFU.EX2 R32, R32 ;  /* 0x0000002000207308 */ /* 0x000e700000000800 */
[----:B------:R-:W3:Y:S08]  /*3190*/  MUFU.EX2 R33, R33 ;  /* 0x0000002100217308 */ /* 0x000ef00000000800 */
[----:B------:R4:W-:Y:S08]  /*31a0*/  MUFU.EX2 R60, R61 ;  /* 0x0000003d003c7308 */ /* 0x0009f00000000800 */
[----:B------:R5:W-:Y:S01]  /*31b0*/  MUFU.EX2 R75, R49 ;  /* 0x00000031004b7308 */ /* 0x000be20000000800 */
[----:B----4-:R-:W-:-:S04]  /*31c0*/  FADD.FTZ R61, R11, R74 ;  /* 0x0000004a0b3d7221 */ /* 0x010fc80000010000 */
[----:B------:R-:W-:-:S03]  /*31d0*/  FADD.FTZ R56, R12, R61 ;  /* 0x0000003d0c387221 */ /* 0x000fc60000010000 */
[----:B------:R-:W4:Y:S01]  /*31e0*/  MUFU.EX2 R44, R44 ;  /* 0x0000002c002c7308 */ /* 0x000f220000000800 */
[----:B-----5:R-:W-:Y:S02]  /*31f0*/  @!P2 VIADD R49, R4, 0x19c40 ;  /* 0x00019c400431a836 */ /* 0x020fe40000000000 */
[----:B------:R-:W-:Y:S01]  /*3200*/  FADD.FTZ R61, R13, R56 ;  /* 0x000000380d3d7221 */ /* 0x000fe20000010000 */
[----:B------:R-:W-:-:S01]  /*3210*/  FFMA.FTZ R56, R72, UR43, -R66 ;  /* 0x0000002b48387c23 */ /* 0x000fc20008010842 */
[----:B------:R-:W-:Y:S02]  /*3220*/  FFMA.FTZ R66, R85, UR43, -R66 ;  /* 0x0000002b55427c23 */ /* 0x000fe40008010842 */
[----:B------:R-:W-:-:S01]  /*3230*/  FADD.FTZ R72, R14, R61 ;  /* 0x0000003d0e487221 */ /* 0x000fc20000010000 */
[----:B------:R-:W-:Y:S01]  /*3240*/  @!P2 PRMT R49, RZ, 0x654, R49 ;  /* 0x00000654ff31a816 */ /* 0x000fe20000000031 */
[----:B------:R2:W-:Y:S02]  /*3250*/  MUFU.EX2 R4, R64 ;  /* 0x0000004000047308 */ /* 0x0005e40000000800 */
[----:B------:R-:W-:-:S01]  /*3260*/  FADD.FTZ R61, R21, R72 ;  /* 0x00000048153d7221 */ /* 0x000fc20000010000 */
[----:B------:R5:W-:Y:S03]  /*3270*/  @!P2 SYNCS.ARRIVE.TRANS64.RED.A1T0 RZ, [R49+URZ], RZ ;  /* 0x000000ff31ffa9a7 */ /* 0x000be6000810043f */
[----:B------:R-:W-:-:S02]  /*3280*/  FADD.FTZ R72, R20, R61 ;  /* 0x0000003d14487221 */ /* 0x000fc40000010000 */
[----:B------:R-:W5:Y:S01]  /*3290*/  MUFU.EX2 R71, R71 ;  /* 0x0000004700477308 */ /* 0x000f620000000800 */
[----:B--2---:R-:W-:-:S01]  /*32a0*/  FADD.FTZ R64, R36, R57 ;  /* 0x0000003924407221 */ /* 0x004fc20000010000 */
[----:B------:R-:W-:Y:S01]  /*32b0*/  FADD.FTZ R61, R27, R72 ;  /* 0x000000481b3d7221 */ /* 0x000fe20000010000 */
[C---:B0-----:R-:W-:Y:S02]  /*32c0*/  F2FP.SATFINITE.E4M3.F32.PACK_AB_MERGE_C R36, R37.reuse, R36, RZ ;  /* 0x000000242524723e */ /* 0x041fe400048070ff */
[----:B------:R-:W-:Y:S01]  /*32d0*/  FADD.FTZ R57, R37, R64 ;  /* 0x0000004025397221 */ /* 0x000fe20000010000 */
[----:B------:R-:W-:-:S01]  /*32e0*/  FADD.FTZ R72, R26, R61 ;  /* 0x0000003d1a487221 */ /* 0x000fc20000010000 */
[----:B------:R-:W-:Y:S01]  /*32f0*/  F2FP.SATFINITE.E4M3.F32.PACK_AB_MERGE_C R138, R29, R28, R36 ;  /* 0x0000001c1d8a723e */ /* 0x000fe20004807024 */
[----:B------:R-:W0:Y:S01]  /*3300*/  MUFU.EX2 R40, R40 ;  /* 0x0000002800287308 */ /* 0x000e220000000800 */
[----:B-1----:R-:W-:-:S04]  /*3310*/  FADD.FTZ R64, R32, R57 ;  /* 0x0000003920407221 */ /* 0x002fc80000010000 */
[----:B---3--:R-:W-:-:S03]  /*3320*/  FADD.FTZ R57, R33, R64 ;  /* 0x0000004021397221 */ /* 0x008fc60000010000 */
[----:B------:R-:W1:Y:S01]  /*3330*/  MUFU.EX2 R41, R41 ;  /* 0x0000002900297308 */ /* 0x000e620000000800 */
[----:B----4-:R-:W-:-:S01]  /*3340*/  FADD.FTZ R64, R44, R57 ;  /* 0x000000392c407221 */ /* 0x010fc20000010000 */
[----:B-----5:R-:W-:-:S03]  /*3350*/  F2FP.SATFINITE.E4M3.F32.PACK_AB_MERGE_C R44, R71, R44, RZ ;  /* 0x0000002c472c723e */ /* 0x020fc600048070ff */
[----:B------:R-:W-:Y:S01]  /*3360*/  FADD.FTZ R57, R71, R64 ;  /* 0x0000004047397221 */ /* 0x000fe20000010000 */
[----:B------:R-:W-:Y:S02]  /*3370*/  F2FP.SATFINITE.E4M3.F32.PACK_AB_MERGE_C R140, R33, R32, R44 ;  /* 0x00000020218c723e */ /* 0x000fe4000480702c */
[----:B------:R-:W2:Y:S01]  /*3380*/  MUFU.EX2 R52, R52 ;  /* 0x0000003400347308 */ /* 0x000ea20000000800 */
[----:B0-----:R-:W-:-:S01]  /*3390*/  FADD.FTZ R64, R40, R57 ;  /* 0x0000003928407221 */ /* 0x001fc20000010000 */
[----:B------:R-:W-:-:S04]  /*33a0*/  FADD.FTZ R57, R31, R72 ;  /* 0x000000481f397221 */ /* 0x000fc80000010000 */
[----:B------:R-:W-:Y:S02]  /*33b0*/  FADD.FTZ R12, R30, R57 ;  /* 0x000000391e0c7221 */ /* 0x000fe40000010000 */
[----:B------:R-:W0:Y:S01]  /*33c0*/  MUFU.EX2 R45, R45 ;  /* 0x0000002d002d7308 */ /* 0x000e220000000800 */
[----:B-1----:R-:W-:-:S01]  /*33d0*/  FADD.FTZ R9, R41, R64 ;  /* 0x0000004029097221 */ /* 0x002fc20000010000 */
[----:B------:R-:W-:-:S04]  /*33e0*/  FADD.FTZ R35, R35, R12 ;  /* 0x0000000c23237221 */ /* 0x000fc80000010000 */
[----:B------:R-:W-:Y:S02]  /*33f0*/  FADD.FTZ R12, R34, R35 ;  /* 0x00000023220c7221 */ /* 0x000fe40000010000 */
[----:B------:R-:W1:Y:S01]  /*3400*/  MUFU.EX2 R48, R48 ;  /* 0x0000003000307308 */ /* 0x000e620000000800 */
[----:B--2---:R-:W-:-:S01]  /*3410*/  FADD.FTZ R8, R52, R9 ;  /* 0x0000000934087221 */ /* 0x004fc20000010000 */
[----:B------:R-:W-:Y:S01]  /*3420*/  FADD.FTZ R13, R39, R12 ;  /* 0x0000000c270d7221 */ /* 0x000fe20000010000 */
[C---:B------:R-:W-:Y:S02]  /*3430*/  F2FP.SATFINITE.E4M3.F32.PACK_AB_MERGE_C R52, R75.reuse, R52, RZ ;  /* 0x000000344b34723e */ /* 0x040fe400048070ff */
[----:B------:R-:W-:Y:S01]  /*3440*/  FADD.FTZ R8, R75, R8 ;  /* 0x000000084b087221 */ /* 0x000fe20000010000 */
[----:B------:R-:W-:-:S01]  /*3450*/  FADD.FTZ R12, R42, R13 ;  /* 0x0000000d2a0c7221 */ /* 0x000fc20000010000 */
[----:B------:R-:W-:Y:S01]  /*3460*/  F2FP.SATFINITE.E4M3.F32.PACK_AB_MERGE_C R42, R47, R42, RZ ;  /* 0x0000002a2f2a723e */ /* 0x000fe200048070ff */
[----:B------:R-:W2:Y:S01]  /*3470*/  MUFU.EX2 R53, R53 ;  /* 0x0000003500357308 */ /* 0x000ea20000000800 */
[----:B0-----:R-:W-:-:S01]  /*3480*/  FADD.FTZ R9, R45, R8 ;  /* 0x000000082d097221 */ /* 0x001fc20000010000 */
[----:B------:R-:W-:Y:S01]  /*3490*/  FADD.FTZ R47, R47, R12 ;  /* 0x0000000c2f2f7221 */ /* 0x000fe20000010000 */
[----:B------:R-:W-:-:S02]  /*34a0*/  F2FP.SATFINITE.E4M3.F32.PACK_AB_MERGE_C R145, R39, R34, R42 ;  /* 0x000000222791723e */ /* 0x000fc4000480702a */
[----:B------:R-:W-:-:S03]  /*34b0*/  F2FP.SATFINITE.E4M3.F32.PACK_AB_MERGE_C R142, R41, R40, R52 ;  /* 0x00000028298e723e */ /* 0x000fc60004807034 */
[----:B------:R-:W0:Y:S01]  /*34c0*/  MUFU.EX2 R49, R65 ;  /* 0x0000004100317308 */ /* 0x000e220000000800 */
[----:B-1----:R-:W-:-:S07]  /*34d0*/  FADD.FTZ R8, R48, R9 ;  /* 0x0000000930087221 */ /* 0x002fce0000010000 */
[----:B------:R-:W1:Y:S01]  /*34e0*/  MUFU.EX2 R46, R46 ;  /* 0x0000002e002e7308 */ /* 0x000e620000000800 */
[----:B--2---:R-:W-:-:S01]  /*34f0*/  FADD.FTZ R5, R53, R8 ;  /* 0x0000000835057221 */ /* 0x004fc20000010000 */
[----:B------:R-:W-:Y:S01]  /*3500*/  FADD.FTZ R8, R38, R47 ;  /* 0x0000002f26087221 */ /* 0x000fe20000010000 */
[C---:B------:R-:W-:Y:S02]  /*3510*/  F2FP.SATFINITE.E4M3.F32.PACK_AB_MERGE_C R53, R60.reuse, R53, RZ ;  /* 0x000000353c35723e */ /* 0x040fe400048070ff */
[----:B------:R-:W-:Y:S01]  /*3520*/  FADD.FTZ R5, R60, R5 ;  /* 0x000000053c057221 */ /* 0x000fe20000010000 */
[----:B------:R-:W-:-:S01]  /*3530*/  FADD.FTZ R9, R43, R8 ;  /* 0x000000082b097221 */ /* 0x000fc20000010000 */
[----:B------:R-:W-:Y:S01]  /*3540*/  F2FP.SATFINITE.E4M3.F32.PACK_AB_MERGE_C R144, R48, R45, R53 ;  /* 0x0000002d3090723e */ /* 0x000fe20004807035 */
[----:B------:R-:W2:Y:S01]  /*3550*/  MUFU.EX2 R68, R68 ;  /* 0x0000004400447308 */ /* 0x000ea20000000800 */
[----:B------:R-:W-:-:S04]  /*3560*/  FADD.FTZ R6, R4, R5 ;  /* 0x0000000504067221 */ /* 0x000fc80000010000 */
[----:B0-----:R-:W-:-:S03]  /*3570*/  FADD.FTZ R5, R49, R6 ;  /* 0x0000000631057221 */ /* 0x001fc60000010000 */
[----:B------:R-:W0:Y:S01]  /*3580*/  MUFU.EX2 R51, R51 ;  /* 0x0000003300337308 */ /* 0x000e220000000800 */
[----:B-1----:R-:W-:-:S07]  /*3590*/  FADD.FTZ R8, R46, R9 ;  /* 0x000000092e087221 */ /* 0x002fce0000010000 */
[----:B------:R-:W1:Y:S01]  /*35a0*/  MUFU.EX2 R69, R69 ;  /* 0x0000004500457308 */ /* 0x000e620000000800 */
[----:B--2---:R-:W-:-:S07]  /*35b0*/  FADD.FTZ R6, R68, R5 ;  /* 0x0000000544067221 */ /* 0x004fce0000010000 */
[----:B------:R-:W-:Y:S01]  /*35c0*/  MUFU.EX2 R54, R54 ;  /* 0x0000003600367308 */ /* 0x000fe20000000800 */
[C---:B0-----:R-:W-:Y:S01]  /*35d0*/  F2FP.SATFINITE.E4M3.F32.PACK_AB_MERGE_C R46, R51.reuse, R46, RZ ;  /* 0x0000002e332e723e */ /* 0x041fe200048070ff */
[----:B------:R-:W-:-:S03]  /*35e0*/  FADD.FTZ R51, R51, R8 ;  /* 0x0000000833337221 */ /* 0x000fc60000010000 */
[----:B------:R-:W-:-:S03]  /*35f0*/  F2FP.SATFINITE.E4M3.F32.PACK_AB_MERGE_C R147, R43, R38, R46 ;  /* 0x000000262b93723e */ /* 0x000fc6000480702e */
        /* <DEDUP_REMOVED lines=11> */
[----:B------:R-:W2:Y:S01]  /*36b0*/  MUFU.EX2 R76, R76 ;  /* 0x0000004c004c7308 */ /* 0x000ea20000000800 */
[C---:B0-----:R-:W-:Y:S01]  /*36c0*/  F2FP.SATFINITE.E4M3.F32.PACK_AB_MERGE_C R149, R55.reuse, R50, R5 ;  /* 0x000000323795723e */ /* 0x041fe20004807005 */
[----:B------:R-:W-:-:S04]  /*36d0*/  FADD.FTZ R55, R55, R8 ;  /* 0x0000000837377221 */ /* 0x000fc80000010000 */
[----:B------:R-:W-:Y:S02]  /*36e0*/  FADD.FTZ R54, R54, R55 ;  /* 0x0000003736367221 */ /* 0x000fe40000010000 */
[----:B------:R-:W0:Y:S01]  /*36f0*/  MUFU.EX2 R77, R77 ;  /* 0x0000004d004d7308 */ /* 0x000e220000000800 */
[----:B-1----:R-:W-:-:S01]  /*3700*/  FADD.FTZ R9, R73, R6 ;  /* 0x0000000649097221 */ /* 0x002fc20000010000 */
[----:B------:R-:W-:-:S06]  /*3710*/  FADD.FTZ R59, R59, R54 ;  /* 0x000000363b3b7221 */ /* 0x000fcc0000010000 */
[----:B------:R-:W-:Y:S01]  /*3720*/  MUFU.EX2 R62, R62 ;  /* 0x0000003e003e7308 */ /* 0x000fe20000000800 */
[----:B--2---:R-:W-:-:S07]  /*3730*/  FADD.FTZ R6, R76, R9 ;  /* 0x000000094c067221 */ /* 0x004fce0000010000 */
[----:B------:R-:W1:Y:S01]  /*3740*/  MUFU.EX2 R15, R15 ;  /* 0x0000000f000f7308 */ /* 0x000e620000000800 */
[C---:B0-----:R-:W-:Y:S01]  /*3750*/  F2FP.SATFINITE.E4M3.F32.PACK_AB_MERGE_C R76, R77.reuse, R76, RZ ;  /* 0x0000004c4d4c723e */ /* 0x041fe200048070ff */
[----:B------:R-:W-:-:S03]  /*3760*/  FADD.FTZ R77, R77, R6 ;  /* 0x000000064d4d7221 */ /* 0x000fc60000010000 */
[----:B------:R-:W-:-:S03]  /*3770*/  F2FP.SATFINITE.E4M3.F32.PACK_AB_MERGE_C R148, R73, R56, R76 ;  /* 0x000000384994723e */ /* 0x000fc6000480704c */
[----:B------:R-:W0:Y:S08]  /*3780*/  MUFU.EX2 R58, R58 ;  /* 0x0000003a003a7308 */ /* 0x000e300000000800 */
[----:B------:R-:W2:Y:S01]  /*3790*/  MUFU.EX2 R80, R80 ;  /* 0x0000005000507308 */ /* 0x000ea20000000800 */
[----:B-1----:R-:W-:-:S07]  /*37a0*/  F2FP.SATFINITE.E4M3.F32.PACK_AB_MERGE_C R9, R15, R62, RZ ;  /* 0x0000003e0f09723e */ /* 0x002fce00048070ff */
[----:B------:R-:W1:Y:S01]  /*37b0*/  MUFU.EX2 R63, R63 ;  /* 0x0000003f003f7308 */ /* 0x000e620000000800 */
[----:B0-----:R-:W-:-:S07]  /*37c0*/  FADD.FTZ R8, R58, R59 ;  /* 0x0000003b3a087221 */ /* 0x001fce0000010000 */
[----:B------:R-:W0:Y:S01]  /*37d0*/  MUFU.EX2 R81, R81 ;  /* 0x0000005100517308 */ /* 0x000e220000000800 */
[----:B--2---:R-:W-:-:S07]  /*37e0*/  FADD.FTZ R6, R80, R77 ;  /* 0x0000004d50067221 */ /* 0x004fce0000010000 */
[----:B------:R-:W-:Y:S01]  /*37f0*/  MUFU.EX2 R84, R84 ;  /* 0x0000005400547308 */ /* 0x000fe20000000800 */
[C---:B-1----:R-:W-:Y:S01]  /*3800*/  F2FP.SATFINITE.E4M3.F32.PACK_AB_MERGE_C R151, R63.reuse, R58, R9 ;  /* 0x0000003a3f97723e */ /* 0x042fe20004807009 */
[----:B------:R-:W-:-:S06]  /*3810*/  FADD.FTZ R63, R63, R8 ;  /* 0x000000083f3f7221 */ /* 0x000fcc0000010000 */
[----:B------:R-:W1:Y:S01]  /*3820*/  MUFU.EX2 R5, R66 ;  /* 0x0000004200057308 */ /* 0x000e620000000800 */
[----:B0-----:R-:W-:-:S01]  /*3830*/  FADD.FTZ R9, R81, R6 ;  /* 0x0000000651097221 */ /* 0x001fc20000010000 */
[----:B------:R-:W-:-:S04]  /*3840*/  FADD.FTZ R6, R62, R63 ;  /* 0x0000003f3e067221 */ /* 0x000fc80000010000 */
[----:B------:R-:W-:Y:S01]  /*3850*/  FADD.FTZ R6, R15, R6 ;  /* 0x000000060f067221 */ /* 0x000fe20000010000 */
[----:B-1----:R-:W-:Y:S01]  /*3860*/  F2FP.SATFINITE.E4M3.F32.PACK_AB_MERGE_C R4, R5, R84, RZ ;  /* 0x000000540504723e */ /* 0x002fe200048070ff */
        /* <DEDUP_REMOVED lines=33> */
.L_x_154:
[----:B------:R-:W-:-:S04]  /*3a80*/  UISETP.NE.AND UP0, UPT, UR18, 0x1, UPT ;  /* 0x000000011200788c */ /* 0x000fc8000bf05270 */
[----:B------:R-:W-:-:S04]  /*3a90*/  USEL UR37, URZ, 0x1, UP0 ;  /* 0x000000013f257887 */ /* 0x000fc80008000000 */
[----:B------:R-:W-:Y:S01]  /*3aa0*/  ULOP3.LUT UR37, UR17, UR37, URZ, 0x3c, !UPT ;  /* 0x0000002511257292 */ /* 0x000fe2000f8e3c3f */
[----:B------:R-:W-:Y:S11]  /*3ab0*/  @!P0 BRA `(.L_x_145) ;  /* 0x0000000000048947 */ /* 0x000ff60003800000 */
[----:B------:R-:W-:Y:S01]  /*3ac0*/  BPT.TRAP 0x1 ;  /* 0x000000040000795c */ /* 0x000fe20000300000 */
.L_x_145:
[----:B------:R-:W0:Y:S01]  /*3ad0*/  S2UR UR6, SR_CgaCtaId ;  /* 0x00000000000679c3 */ /* 0x000e220000008800 */
[----:B------:R-:W-:Y:S01]  /*3ae0*/  UIADD3 UR38, UR18, 0x1, URZ ;  /* 0x0000000112267890 */ /* 0x000fe2000fffe03f */
[----:B------:R-:W-:Y:S01]  /*3af0*/  MOV R3, 0x400 ;  /* 0x0000040000037802 */ /* 0x000fe20000000f00 */
[----:B------:R-:W-:Y:S02]  /*3b00*/  IMAD.U32 R4, RZ, RZ, UR37 ;  /* 0x00000025ff047e24 */ /* 0x000fe4000f8e00ff */
[----:B------:R-:W-:-:S04]  /*3b10*/  UISETP.NE.AND UP0, UPT, UR38, 0x2, UPT ;  /* 0x000000022600788c */ /* 0x000fc8000bf05270 */
[----:B------:R-:W-:-:S06]  /*3b20*/  USEL UR38, UR38, URZ, UP0 ;  /* 0x0000003f26267287 */ /* 0x000fcc0008000000 */
[----:B------:R-:W-:Y:S02]  /*3b30*/  IMAD.U32 R7, RZ, RZ, UR38 ;  /* 0x00000026ff077e24 */ /* 0x000fe4000f8e00ff */
[----:B0-----:R-:W-:-:S05]  /*3b40*/  IMAD.U32 R2, RZ, RZ, UR6 ;  /* 0x00000006ff027e24 */ /* 0x001fca000f8e00ff */
[----:B------:R-:W-:Y:S02]  /*3b50*/  LEA R0, R2, R3, 0x18 ;  /* 0x0000000302007211 */ /* 0x000fe400078ec0ff */
[----:B------:R-:W-:-:S03]  /*3b60*/  SHF.L.U32 R3, R4, 0x1f, RZ ;  /* 0x0000001f04037819 */ /* 0x000fc600000006ff */
[----:B------:R-:W-:-:S04]  /*3b70*/  IMAD R4, R7, 0x8, R0 ;  /* 0x0000000807047824 */ /* 0x000fc800078e0200 */
[----:B------:R0:W1:Y:S01]  /*3b80*/  SYNCS.PHASECHK.TRANS64.TRYWAIT P1, [R4+URZ+0x19c30], R3 ;  /* 0x019c3003040075a7 */ /* 0x000062000802017f */
[----:B------:R-:W-:Y:S05]  /*3b90*/  @!P0 BRA `(.L_x_146) ;  /* 0x0000000000048947 */ /* 0x000fea0003800000 */
[----:B------:R-:W-:Y:S01]  /*3ba0*/  BPT.TRAP 0x1 ;  /* 0x000000040000795c */ /* 0x000fe20000300000 */
.L_x_146:
[----:B-1----:R-:W-:Y:S05]  /*3bb0*/  @P1 BRA `(.L_x_147) ;  /* 0x0000000000081947 */ /* 0x002fea0003800000 */
[----:B------:R-:W1:Y:S02]  /*3bc0*/  SYNCS.PHASECHK.TRANS64.TRYWAIT P1, [R4+URZ+0x19c30], R3 ;  /* 0x019c3003040075a7 */ /* 0x000e64000802017f */
[----:B-1----:R-:W-:Y:S05]  /*3bd0*/  @!P1 BRA `(.L_x_148) ;  /* 0x0000009400f09947 */ /* 0x002fea0003800000 */
.L_x_147:
        /* <DEDUP_REMOVED lines=17> */
.L_x_149:
[----:B------:R-:W-:Y:S01]  /*3cf0*/  R2UR UR11, R0 ;  /* 0x00000000000b72ca */ /* 0x000fe200000e0000 */
[----:B01----:R-:W-:-:S05]  /*3d00*/  IMAD.U32 R3, RZ, RZ, UR17 ;  /* 0x00000011ff037e24 */ /* 0x003fca000f8e00ff */
[----:B------:R-:W-:-:S07]  /*3d10*/  SHF.L.U32 R3, R3, 0x1f, RZ ;  /* 0x0000001f03037819 */ /* 0x000fce00000006ff */
[----:B------:R-:W-:-:S09]  /*3d20*/  ULEA UR11, UR18, UR11, 0x3 ;  /* 0x0000000b120b7291 */ /* 0x000fd2000f8e183f */
[----:B------:R0:W1:Y:S01]  /*3d30*/  SYNCS.PHASECHK.TRANS64.TRYWAIT P1, [UR11+0x19c50], R3 ;  /* 0x019c5003ff0075a7 */ /* 0x000062000802014b */
[----:B------:R-:W-:Y:S05]  /*3d40*/  @!P0 BRA `(.L_x_150) ;  /* 0x0000000000048947 */ /* 0x000fea0003800000 */
[----:B------:R-:W-:Y:S01]  /*3d50*/  BPT.TRAP 0x1 ;  /* 0x000000040000795c */ /* 0x000fe20000300000 */
.L_x_150:
[----:B-1----:R-:W-:Y:S05]  /*3d60*/  @P1 BRA `(.L_x_151) ;  /* 0x0000000000081947 */ /* 0x002fea0003800000 */
[----:B------:R-:W1:Y:S02]  /*3d70*/  SYNCS.PHASECHK.TRANS64.TRYWAIT P1, [UR11+0x19c50], R3 ;  /* 0x019c5003ff0075a7 */ /* 0x000e64000802014b */
[----:B-1----:R-:W-:Y:S05]  /*3d80*/  @!P1 BRA `(.L_x_152) ;  /* 0x0000009400989947 */ /* 0x002fea0003800000 */
.L_x_151:
[----:B------:R-:W-:Y:S01]  /*3d90*/  R2UR UR6, R0 ;  /* 0x00000000000672ca */ /* 0x000fe200000e0000 */
[----:B------:R-:W-:Y:S01]  /*3da0*/  WARPGROUP.ARRIVE ;  /* 0x00000000000079c5 */ /* 0x000fe20000000000 */
[----:B------:R-:W-:Y:S01]  /*3db0*/  UMOV UR7, 0x40000040 ;  /* 0x4000004000077882 */ /* 0x000fe20000000000 */
[----:B-1----:R-:W-:-:S04]  /*3dc0*/  FMNMX.FTZ R10, R24, R8, !PT ;  /* 0x00000008180a7209 */ /* 0x002fc80007810000 */
[----:B0-----:R-:W-:Y:S02]  /*3dd0*/  FMNMX.FTZ R3, R25, R10, !PT ;  /* 0x0000000a19037209 */ /* 0x001fe40007810000 */
[----:B------:R-:W-:-:S04]  /*3de0*/  FMNMX.FTZ R10, R26, R9, !PT ;  /* 0x000000091a0a7209 */ /* 0x000fc80007810000 */
[----:B------:R-:W-:Y:S01]  /*3df0*/  UIADD3 UR6, UR6, 0x3000, URZ ;  /* 0x0000300006067890 */ /* 0x000fe2000fffe03f */
[----:B------:R-:W-:Y:S02]  /*3e00*/  FMNMX.FTZ R7, R27, R10, !PT ;  /* 0x0000000a1b077209 */ /* 0x000fe40007810000 */
[----:B------:R-:W-:Y:S01]  /*3e10*/  FMNMX.FTZ R10, R28, R3, !PT ;  /* 0x000000031c0a7209 */ /* 0x000fe20007810000 */
        /* <DEDUP_REMOVED lines=66> */
[----:B------:R-:W-:-:S03]  /*4240*/  FMNMX.FTZ R12, R87, R12, !PT ;  /* 0x0000000c570c7209 */ /* 0x000fc60007810000 */
[----:B------:R-:W0:Y:S04]  /*4250*/  SHFL.BFLY PT, R3, R10, 0x2, 0x1f ;  /* 0x0c401f000a037f89 */ /* 0x000e2800000e0000 */
[----:B------:R-:W1:Y:S01]  /*4260*/  SHFL.BFLY PT, R7, R12, 0x2, 0x1f ;  /* 0x0c401f000c077f89 */ /* 0x000e6200000e0000 */
[----:B------:R-:W-:Y:S02]  /*4270*/  WARPGROUP.DEPBAR.LE gsb0, 0x0 ;  /* 0x00008000000079c5 */ /* 0x000fe40000010000 */
[----:B------:R-:W-:-:S06]  /*4280*/  WARPGROUP.ARRIVE ;  /* 0x00000000000079c5 */ /* 0x000fcc0000000000 */
[----:B------:R-:W2:Y:S01]  /*4290*/  S2R R139, SR_TID.X ;  /* 0x00000000008b7919 */ /* 0x000ea20000002100 */
[----:B------:R-:W-:Y:S01]  /*42a0*/  QGMMA.64x96x32.F32.E4M3.E4M3 R88, R140, gdesc[UR4], R88, gsb0 ;  /* 0x016000048c587df3 */ /* 0x000fe20008000858 */
[----:B------:R-:W-:Y:S01]  /*42b0*/  UIADD3 UR6, UR10, 0x4, URZ ;  /* 0x000000040a067890 */ /* 0x000fe2000fffe03f */
[----:B------:R-:W-:Y:S01]  /*42c0*/  UMOV UR7, 0x40000040 ;  /* 0x4000004000077882 */ /* 0x000fe20000000000 */
[----:B0-----:R-:W-:Y:S01]  /*42d0*/  FMNMX.FTZ R11, R10, R3, !PT ;  /* 0x000000030a0b7209 */ /* 0x001fe20007810000 */
[----:B------:R-:W-:Y:S01]  /*42e0*/  IMAD.U32 R10, RZ, RZ, UR43 ;  /* 0x0000002bff0a7e24 */ /* 0x000fe2000f8e00ff */
[----:B-1----:R-:W-:-:S03]  /*42f0*/  FMNMX.FTZ R13, R12, R7, !PT ;  /* 0x000000070c0d7209 */ /* 0x002fc60007810000 */
[----:B------:R-:W0:Y:S04]  /*4300*/  SHFL.BFLY PT, R14, R11, 0x1, 0x1f ;  /* 0x0c201f000b0e7f89 */ /* 0x000e2800000e0000 */
[----:B------:R-:W1:Y:S01]  /*4310*/  SHFL.BFLY PT, R20, R13, 0x1, 0x1f ;  /* 0x0c201f000d147f89 */ /* 0x000e6200000e0000 */
[----:B--2---:R-:W-:Y:S02]  /*4320*/  LOP3.LUT P1, RZ, R139, 0x7f, RZ, 0xc0, !PT ;  /* 0x0000007f8bff7812 */ /* 0x004fe4000782c0ff */
[----:B0-----:R-:W-:Y:S02]  /*4330*/  FMNMX.FTZ R7, R11, R14, !PT ;  /* 0x0000000e0b077209 */ /* 0x001fe40007810000 */
[----:B-1----:R-:W-:-:S03]  /*4340*/  FMNMX.FTZ R3, R13, R20, !PT ;  /* 0x000000140d037209 */ /* 0x002fc60007810000 */
[C---:B------:R-:W-:Y:S01]  /*4350*/  FFMA.FTZ R10, R7.reuse, R10, -8 ;  /* 0xc1000000070a7423 */ /* 0x040fe2000001000a */
[----:B------:R-:W-:-:S03]  /*4360*/  FADD.FTZ R8, -R7, R8 ;  /* 0x0000000807087221 */ /* 0x000fc60000010100 */
[--C-:B------:R-:W-:Y:S01]  /*4370*/  FFMA.FTZ R14, R29, UR43, -R10.reuse ;  /* 0x0000002b1d0e7c23 */ /* 0x100fe2000801080a */
[----:B------:R-:W-:-:S01]  /*4380*/  FFMA.FTZ R29, R44, UR43, -R10 ;  /* 0x0000002b2c1d7c23 */ /* 0x000fc2000801080a */
[--C-:B------:R-:W-:Y:S01]  /*4390*/  FFMA.FTZ R44, R57, UR43, -R10.reuse ;  /* 0x0000002b392c7c23 */ /* 0x100fe2000801080a */
[----:B------:R-:W-:-:S01]  /*43a0*/  FFMA.FTZ R57, R72, UR43, -R10 ;  /* 0x0000002b48397c23 */ /* 0x000fc2000801080a */
[----:B------:R-:W-:Y:S02]  /*43b0*/  IMAD.U32 R72, RZ, RZ, UR43 ;  /* 0x0000002bff487e24 */ /* 0x000fe4000f8e00ff */
[----:B------:R-:W-:-:S01]  /*43c0*/  FADD.FTZ R9, -R3, R9 ;  /* 0x0000000903097221 */ /* 0x000fc20000010100 */
[----:B------:R-:W-:Y:S01]  /*43d0*/  FMUL.FTZ R8, R8, UR43 ;  /* 0x0000002b08087c20 */ /* 0x000fe20008410000 */
[----:B------:R-:W-:-:S01]  /*43e0*/  FFMA.FTZ R11, R24, UR43, -R10 ;  /* 0x0000002b180b7c23 */ /* 0x000fc2000801080a */
[----:B------:R-:W-:Y:S01]  /*43f0*/  FFMA.FTZ R72, R3, R72, -8 ;  /* 0xc100000003487423 */ /* 0x000fe20000010048 */
[----:B------:R-:W-:Y:S01]  /*4400*/  FMUL.FTZ R9, R9, UR43 ;  /* 0x0000002b09097c20 */ /* 0x000fe20008410000 */
[--C-:B------:R-:W-:Y:S01]  /*4410*/  FFMA.FTZ R12, R25, UR43, -R10.reuse ;  /* 0x0000002b190c7c23 */ /* 0x100fe2000801080a */
[----:B------:R-:W-:-:S01]  /*4420*/  FFMA.FTZ R13, R28, UR43, -R10 ;  /* 0x0000002b1c0d7c23 */ /* 0x000fc2000801080a */
[--C-:B------:R-:W-:Y:S01]  /*4430*/  FFMA.FTZ R26, R26, UR43, -R72.reuse ;  /* 0x0000002b1a1a7c23 */ /* 0x100fe20008010848 */
        /* <DEDUP_REMOVED lines=9> */
[----:B------:R-:W0:Y:S01]  /*44d0*/  MUFU.EX2 R11, R11 ;  /* 0x0000000b000b7308 */ /* 0x000e220000000800 */
[----:B------:R-:W-:-:S01]  /*44e0*/  FFMA.FTZ R33, R48, UR43, -R10 ;  /* 0x0000002b30217c23 */ /* 0x000fc2000801080a */
[----:B------:R-:W-:Y:S01]  /*44f0*/  FFMA.FTZ R48, R61, UR43, -R10 ;  /* 0x0000002b3d307c23 */ /* 0x000fe2000801080a */
        /* <DEDUP_REMOVED lines=10> */
[----:B------:R-:W-:-:S01]  /*45a0*/  FFMA.FTZ R28, R41, UR43, -R10 ;  /* 0x0000002b291c7c23 */ /* 0x000fc2000801080a */
[--C-:B------:R-:W-:Y:S01]  /*45b0*/  FFMA.FTZ R43, R43, UR43, -R72.reuse ;  /* 0x0000002b2b2b7c23 */ /* 0x100fe20008010848 */
[----:B------:R-:W-:-:S01]  /*45c0*/  FFMA.FTZ R46, R46, UR43, -R72 ;  /* 0x0000002b2e2e7c23 */ /* 0x000fc20008010848 */
[----:B------:R-:W1:Y:S01]  /*45d0*/  MUFU.EX2 R26, R26 ;  /* 0x0000001a001a7308 */ /* 0x000e620000000800 */
[----:B0-----:R-:W-:-:S01]  /*45e0*/  FFMA.FTZ R5, R8, R5, R11 ;  /* 0x0000000508057223 */ /* 0x001fc2000001000b */
[--C-:B------:R-:W-:Y:S01]  /*45f0*/  FFMA.FTZ R47, R47, UR43, -R72.reuse ;  /* 0x0000002b2f2f7c23 */ /* 0x100fe20008010848 */
        /* <DEDUP_REMOVED lines=15> */
[--C-:B------:R-:W-:Y:S01]  /*46f0*/  FFMA.FTZ R62, R62, UR43, -R72.reuse ;  /* 0x0000002b3e3e7c23 */ /* 0x100fe20008010848 */
[----:B------:R-:W-:-:S01]  /*4700*/  FFMA.FTZ R63, R63, UR43, -R72 ;  /* 0x0000002b3f3f7c23 */ /* 0x000fc20008010848 */
[----:B------:R-:W-:Y:S01]  /*4710*/  FFMA.FTZ R66, R66, UR43, -R72 ;  /* 0x0000002b42427c23 */ /* 0x000fe20008010848 */
[----:B------:R-:W-:-:S01]  /*4720*/  FFMA.FTZ R52, R65, UR43, -R10 ;  /* 0x0000002b41347c23 */ /* 0x000fc2000801080a */
[----:B------:R-:W-:Y:S01]  /*4730*/  FFMA.FTZ R67, R67, UR43, -R72 ;  /* 0x0000002b43437c23 */ /* 0x000fe20008010848 */
[----:B------:R-:W-:-:S01]  /*4740*/  FFMA.FTZ R53, R68, UR43, -R10 ;  /* 0x0000002b44357c23 */ /* 0x000fc2000801080a */
[----:B------:R-:W1:Y:S01]  /*4750*/  MUFU.EX2 R13, R13 ;  /* 0x0000000d000d7308 */ /* 0x000e620000000800 */
[----:B0-----:R-:W-:-:S01]  /*4760*/  FADD.FTZ R76, R12, R5 ;  /* 0x000000050c4c7221 */ /* 0x001fc20000010000 */
[----:B------:R-:W-:Y:S01]  /*4770*/  FFMA.FTZ R70, R70, UR43, -R72 ;  /* 0x0000002b46467c23 */ /* 0x000fe20008010848 */
[----:B------:R-:W-:-:S01]  /*4780*/  FFMA.FTZ R56, R69, UR43, -R10 ;  /* 0x0000002b45387c23 */ /* 0x000fc2000801080a */
[----:B------:R-:W-:-:S02]  /*4790*/  WARPGROUP.DEPBAR.LE gsb0, 0x0 ;  /* 0x00008000000079c5 */ /* 0x000fc40000010000 */
[----:B------:R-:W-:Y:S01]  /*47a0*/  WARPGROUP.ARRIVE ;  /* 0x00000000000079c5 */ /* 0x000fe20000000000 */
[----:B------:R-:W-:Y:S01]  /*47b0*/  FFMA.FTZ R71, R71, UR43, -R72 ;  /* 0x0000002b47477c23 */ /* 0x000fe20008010848 */
[----:B------:R-:W0:Y:S01]  /*47c0*/  MUFU.EX2 R30, R30 ;  /* 0x0000001e001e7308 */ /* 0x000e220000000800 */
[----:B--2---:R-:W-:-:S01]  /*47d0*/  FADD.FTZ R5, R27, R6 ;  /* 0x000000061b057221 */ /* 0x004fc20000010000 */
[--C-:B------:R-:W-:Y:S01]  /*47e0*/  FFMA.FTZ R65, R80, UR43, -R10.reuse ;  /* 0x0000002b50417c23 */ /* 0x100fe2000801080a */
[----:B------:R-:W-:-:S01]  /*47f0*/  FFMA.FTZ R68, R81, UR43, -R10 ;  /* 0x0000002b51447c23 */ /* 0x000fc2000801080a */
[----:B------:R-:W-:Y:S01]  /*4800*/  QGMMA.64x96x32.F32.E4M3.E4M3 R88, R144, gdesc[UR4], R88, gsb0 ;  /* 0x0160000490587df3 */ /* 0x000fe20008000858 */
[----:B------:R-:W-:Y:S01]  /*4810*/  UIADD3 UR6, UR10, 0x6, URZ ;  /* 0x000000060a067890 */ /* 0x000fe2000fffe03f */
[----:B------:R-:W-:Y:S01]  /*4820*/  FFMA.FTZ R69, R84, UR43, -R10 ;  /* 0x0000002b54457c23 */ /* 0x000fe2000801080a */
[----:B------:R-:W-:Y:S01]  /*4830*/  UMOV UR7, 0x40000040 ;  /* 0x4000004000077882 */ /* 0x000fe20000000000 */
[----:B------:R-:W2:Y:S01]  /*4840*/  MUFU.EX2 R14, R14 ;  /* 0x0000000e000e7308 */ /* 0x000ea20000000800 */
[----:B-1----:R-:W-:-:S01]  /*4850*/  FADD.FTZ R73, R13, R76 ;  /* 0x0000004c0d497221 */ /* 0x002fc20000010000 */
[----:B------:R-:W-:Y:S01]  /*4860*/  FFMA.FTZ R86, R86, UR43, -R72 ;  /* 0x0000002b56567c23 */ /* 0x000fe20008010848 */
[----:B------:R-:W-:-:S05]  /*4870*/  FFMA.FTZ R10, R85, UR43, -R10 ;  /* 0x0000002b550a7c23 */ /* 0x000fca000801080a */
        /* <DEDUP_REMOVED lines=26> */
[----:B------:R-:W-:Y:S02]  /*4a20*/  WARPGROUP.DEPBAR.LE gsb0, 0x0 ;  /* 0x00008000000079c5 */ /* 0x000fe40000010000 */
[----:B------:R-:W-:-:S04]  /*4a30*/  WARPGROUP.ARRIVE ;  /* 0x00000000000079c5 */ /* 0x000fc80000000000 */
[----:B------:R-:W0:Y:S01]  /*4a40*/  MUFU.EX2 R29, R29 ;  /* 0x0000001d001d7308 */ /* 0x000e220000000800 */
[----:B--2---:R-:W-:-:S01]  /*4a50*/  FADD.FTZ R76, R28, R73 ;  /* 0x000000491c4c7221 */ /* 0x004fc20000010000 */
[----:B------:R-:W-:Y:S06]  /*4a60*/  QGMMA.64x96x32.F32.E4M3.E4M3 R88, R148, gdesc[UR4], R88, gsb0 ;  /* 0x0160000494587df3 */ /* 0x000fec0008000858 */
        /* <DEDUP_REMOVED lines=8> */
[--C-:B------:R-:W-:Y:S01]  /*4af0*/  FFMA.FTZ R73, R74, UR43, -R72.reuse ;  /* 0x0000002b4a497c23 */ /* 0x100fe20008010848 */
        /* <DEDUP_REMOVED lines=21> */
[----:B0-----:R-:W-:-:S01]  /*4c50*/  FADD.FTZ R77, R41, R76 ;  /* 0x0000004c294d7221 */ /* 0x001fc20000010000 */
[----:B------:R-:W-:Y:S01]  /*4c60*/  FFMA.FTZ R76, R79, UR43, -R72 ;  /* 0x0000002b4f4c7c23 */ /* 0x000fe20008010848 */
[----:B------:R-:W-:-:S05]  /*4c70*/  WARPGROUP.DEPBAR.LE gsb0, 0x0 ;  /* 0x00008000000079c5 */ /* 0x000fca0000010000 */
        /* <DEDUP_REMOVED lines=28> */
[----:B------:R-:W-:-:S05]  /*4e40*/  @!P1 VIADD R5, R4, 0x19c40 ;  /* 0x00019c4004059836 */ /* 0x000fca0000000000 */
[----:B------:R-:W-:Y:S01]  /*4e50*/  @!P1 PRMT R5, RZ, 0x654, R5 ;  /* 0x00000654ff059816 */ /* 0x000fe20000000005 */
[----:B------:R-:W2:Y:S01]  /*4e60*/  MUFU.EX2 R57, R57 ;  /* 0x0000003900397308 */ /* 0x000ea20000000800 */
[----:B-1----:R-:W-:-:S02]  /*4e70*/  FADD.FTZ R80, R56, R79 ;  /* 0x0000004f38507221 */ /* 0x002fc40000010000 */
[----:B------:R1:W-:Y:S05]  /*4e80*/  @!P1 SYNCS.ARRIVE.TRANS64.RED.A1T0 RZ, [R5+URZ], RZ ;  /* 0x000000ff05ff99a7 */ /* 0x0003ea000810043f */
[----:B------:R-:W3:Y:S01]  /*4e90*/  MUFU.EX2 R73, R73 ;  /* 0x0000004900497308 */ /* 0x000ee20000000800 */
[----:B0-----:R-:W-:-:S07]  /*4ea0*/  FADD.FTZ R6, R71, R6 ;  /* 0x0000000647067221 */ /* 0x001fce0000010000 */
[----:B------:R-:W0:Y:S01]  /*4eb0*/  MUFU.EX2 R60, R60 ;  /* 0x0000003c003c7308 */ /* 0x000e220000000800 */
[----:B--2---:R-:W-:-:S07]  /*4ec0*/  FADD.FTZ R79, R57, R80 ;  /* 0x00000050394f7221 */ /* 0x004fce0000010000 */
[----:B------:R-:W2:Y:S01]  /*4ed0*/  MUFU.EX2 R74, R74 ;  /* 0x0000004a004a7308 */ /* 0x000ea20000000800 */
[----:B---3--:R-:W-:-:S07]  /*4ee0*/  FADD.FTZ R81, R73, R6 ;  /* 0x0000000649517221 */ /* 0x008fce0000010000 */
[----:B------:R-:W3:Y:S01]  /*4ef0*/  MUFU.EX2 R61, R61 ;  /* 0x0000003d003d7308 */ /* 0x000ee20000000800 */
[----:B0-----:R-:W-:-:S01]  /*4f00*/  FADD.FTZ R6, R60, R79 ;  /* 0x0000004f3c067221 */ /* 0x001fc20000010000 */
[----:B------:R-:W-:-:S06]  /*4f10*/  FFMA.FTZ R79, R87, UR43, -R72 ;  /* 0x0000002b574f7c23 */ /* 0x000fcc0008010848 */
[----:B------:R-:W0:Y:S01]  /*4f20*/  MUFU.EX2 R75, R75 ;  /* 0x0000004b004b7308 */ /* 0x000e220000000800 */
[----:B--2---:R-:W-:-:S07]  /*4f30*/  FADD.FTZ R80, R74, R81 ;  /* 0x000000514a507221 */ /* 0x004fce0000010000 */
[----:B------:R-:W2:Y:S01]  /*4f40*/  MUFU.EX2 R64, R64 ;  /* 0x0000004000407308 */ /* 0x000ea20000000800 */
[----:B---3--:R-:W-:-:S07]  /*4f50*/  FADD.FTZ R81, R61, R6 ;  /* 0x000000063d517221 */ /* 0x008fce0000010000 */
[----:B------:R-:W3:Y:S01]  /*4f60*/  MUFU.EX2 R76, R76 ;  /* 0x0000004c004c7308 */ /* 0x000ee20000000800 */
[----:B0-----:R-:W-:-:S07]  /*4f70*/  FADD.FTZ R83, R75, R80 ;  /* 0x000000504b537221 */ /* 0x001fce0000010000 */
[----:B------:R-:W1:Y:S01]  /*4f80*/  MUFU.EX2 R65, R65 ;  /* 0x0000004100417308 */ /* 0x000e620000000800 */
[----:B--2---:R-:W-:-:S07]  /*4f90*/  FADD.FTZ R6, R64, R81 ;  /* 0x0000005140067221 */ /* 0x004fce0000010000 */
[----:B------:R-:W0:Y:S01]  /*4fa0*/  MUFU.EX2 R77, R77 ;  /* 0x0000004d004d7308 */ /* 0x000e220000000800 */
[----:B---3--:R-:W-:-:S07]  /*4fb0*/  FADD.FTZ R72, R76, R83 ;  /* 0x000000534c487221 */ /* 0x008fce0000010000 */
        /* <DEDUP_REMOVED lines=12> */
[----:B-1----:R-:W-:-:S03]  /*5080*/  FADD.FTZ R5, R10, R5 ;  /* 0x000000050a057221 */ /* 0x002fc60000010000 */
[----:B0-----:R-:W-:Y:S01]  /*5090*/  FADD.FTZ R6, R79, R6 ;  /* 0x000000064f067221 */ /* 0x001fe20000010000 */
[----:B------:R-:W-:Y:S06]  /*50a0*/  @!P0 BRA `(.L_x_153) ;  /* 0x0000000000048947 */ /* 0x000fec0003800000 */
[----:B------:R-:W-:Y:S01]  /*50b0*/  BPT.TRAP 0x1 ;  /* 0x000000040000795c */ /* 0x000fe20000300000 */
.L_x_153:
[----:B------:R-:W-:Y:S01]  /*50c0*/  R2UR UR7, R2 ;  /* 0x00000000020772ca */ /* 0x000fe200000e0000 */
[----:B------:R-:W-:Y:S01]  /*50d0*/  UIADD3 UR6, UR11, 0x19c60, URZ ;  /* 0x00019c600b067890 */ /* 0x000fe2000fffe03f */
[----:B------:R-:W-:Y:S01]  /*50e0*/  ISETP.LT.AND P1, PT, RZ, UR47, PT ;  /* 0x0000002fff007c0c */ /* 0x000fe2000bf21270 */
[----:B------:R-:W-:Y:S01]  /*50f0*/  UMOV UR17, UR37 ;  /* 0x0000002500117c82 */ /* 0x000fe20008000000 */
[----:B------:R-:W-:Y:S01]  /*5100*/  F2FP.SATFINITE.E4M3.F32.PACK_AB_MERGE_C R13, R14, R13, RZ ;  /* 0x0000000d0e0d723e */ /* 0x000fe200048070ff */
[----:B------:R-:W-:Y:S01]  /*5110*/  UMOV UR18, UR38 ;  /* 0x0000002600127c82 */ /* 0x000fe20008000000 */
[----:B------:R-:W-:Y:S01]  /*5120*/  F2FP.SATFINITE.E4M3.F32.PACK_AB_MERGE_C R30, R31, R30, RZ ;  /* 0x0000001e1f1e723e */ /* 0x000fe200048070ff */
[-C--:B------:R-:W-:Y:S01]  /*5130*/  FMUL.FTZ R88, R88, R8.reuse ;  /* 0x0000000858587220 */ /* 0x080fe20000410000 */
[----:B------:R-:W-:Y:S01]  /*5140*/  F2FP.SATFINITE.E4M3.F32.PACK_AB_MERGE_C R21, R24, R21, RZ ;  /* 0x000000151815723e */ /* 0x000fe200048070ff */
[----:B------:R-:W-:Y:S01]  /*5150*/  FMUL.FTZ R89, R89, R8 ;  /* 0x0000000859597220 */ /* 0x000fe20000410000 */
[----:B------:R-:W-:Y:S01]  /*5160*/  F2FP.SATFINITE.E4M3.F32.PACK_AB_MERGE_C R38, R39, R38, RZ ;  /* 0x000000262726723e */ /* 0x000fe200048070ff */
[----:B------:R-:W-:Y:S01]  /*5170*/  FMUL.FTZ R92, R92, R8 ;  /* 0x000000085c5c7220 */ /* 0x000fe20000410000 */
[----:B------:R-:W-:Y:S01]  /*5180*/  F2FP.SATFINITE.E4M3.F32.PACK_AB_MERGE_C R29, R32, R29, RZ ;  /* 0x0000001d201d723e */ /* 0x000fe200048070ff */
[----:B------:R-:W-:Y:S01]  /*5190*/  UPRMT UR6, UR7, 0x654, UR6 ;  /* 0x0000065407067896 */ /* 0x000fe20008000006 */
[----:B------:R-:W-:Y:S01]  /*51a0*/  F2FP.SATFINITE.E4M3.F32.PACK_AB_MERGE_C R46, R47, R46, RZ ;  /* 0x0000002e2f2e723e */ /* 0x000fe200048070ff */
[----:B------:R-:W-:Y:S01]  /*51b0*/  UIADD3 UR7, UR47, -0x1, URZ ;  /* 0xffffffff2f077890 */ /* 0x000fe2000fffe03f */
[----:B------:R-:W-:Y:S01]  /*51c0*/  F2FP.SATFINITE.E4M3.F32.PACK_AB_MERGE_C R37, R40, R37, RZ ;  /* 0x000000252825723e */ /* 0x000fe200048070ff */
[----:B------:R-:W-:Y:S01]  /*51d0*/  FMUL.FTZ R93, R93, R8 ;  /* 0x000000085d5d7220 */ /* 0x000fe20000410000 */
[----:B------:R-:W-:Y:S01]  /*51e0*/  F2FP.SATFINITE.E4M3.F32.PACK_AB_MERGE_C R54, R55, R54, RZ ;  /* 0x000000363736723e */ /* 0x000fe200048070ff */
[-C--:B------:R-:W-:Y:S01]  /*51f0*/  FMUL.FTZ R96, R96, R8.reuse ;  /* 0x0000000860607220 */ /* 0x080fe20000410000 */
[----:B------:R-:W-:Y:S01]  /*5200*/  F2FP.SATFINITE.E4M3.F32.PACK_AB_MERGE_C R45, R48, R45, RZ ;  /* 0x0000002d302d723e */ /* 0x000fe200048070ff */
[----:B------:R-:W-:Y:S01]  /*5210*/  FMUL.FTZ R97, R97, R8 ;  /* 0x0000000861617220 */ /* 0x000fe20000410000 */
[----:B------:R-:W-:Y:S01]  /*5220*/  F2FP.SATFINITE.E4M3.F32.PACK_AB_MERGE_C R62, R63, R62, RZ ;  /* 0x0000003e3f3e723e */ /* 0x000fe200048070ff */
[----:B------:R-:W-:Y:S01]  /*5230*/  SYNCS.ARRIVE.TRANS64.RED.A1T0 RZ, [UR6], RZ ;  /* 0x000000ffffff79a7 */ /* 0x000fe20008100406 */
[----:B------:R-:W-:Y:S01]  /*5240*/  F2FP.SATFINITE.E4M3.F32.PACK_AB_MERGE_C R53, R56, R53, RZ ;  /* 0x000000353835723e */ /* 0x000fe200048070ff */
[----:B------:R-:W-:Y:S01]  /*5250*/  UMOV UR47, UR7 ;  /* 0x00000007002f7c82 */ /* 0x000fe20008000000 */
[----:B------:R-:W-:Y:S01]  /*5260*/  F2FP.SATFINITE.E4M3.F32.PACK_AB_MERGE_C R70, R71, R70, RZ ;  /* 0x000000464746723e */ /* 0x000fe200048070ff */
[-C--:B------:R-:W-:Y:S01]  /*5270*/  FMUL.FTZ R100, R100, R8.reuse ;  /* 0x0000000864647220 */ /* 0x080fe20000410000 */
[----:B------:R-:W-:Y:S01]  /*5280*/  F2FP.SATFINITE.E4M3.F32.PACK_AB_MERGE_C R61, R64, R61, RZ ;  /* 0x0000003d403d723e */ /* 0x000fe200048070ff */
[-C--:B------:R-:W-:Y:S01]  /*5290*/  FMUL.FTZ R101, R101, R8.reuse ;  /* 0x0000000865657220 */ /* 0x080fe20000410000 */
[----:B------:R-:W-:Y:S01]  /*52a0*/  F2FP.SATFINITE.E4M3.F32.PACK_AB_MERGE_C R75, R76, R75, RZ ;  /* 0x0000004b4c4b723e */ /* 0x000fe200048070ff */
[-C--:B------:R-:W-:Y:S01]  /*52b0*/  FMUL.FTZ R104, R104, R8.reuse ;  /* 0x0000000868687220 */ /* 0x080fe20000410000 */
[----:B------:R-:W-:Y:S01]  /*52c0*/  F2FP.SATFINITE.E4M3.F32.PACK_AB_MERGE_C R10, R10, R69, RZ ;  /* 0x000000450a0a723e */ /* 0x000fe200048070ff */
[----:B------:R-:W-:Y:S01]  /*52d0*/  FMUL.FTZ R105, R105, R8 ;  /* 0x0000000869697220 */ /* 0x000fe20000410000 */
        /* <DEDUP_REMOVED lines=58> */
.L_x_144:
[----:B------:R-:W-:Y:S06]  /*5680*/  BAR.ARV 0x8, 0x200 ;  /* 0x0208000000007b1d */ /* 0x000fec0000002000 */
[----:B------:R-:W-:Y:S05]  /*5690*/  @!P0 BRA `(.L_x_155) ;  /* 0x0000000000048947 */ /* 0x000fea0003800000 */
[----:B------:R-:W-:Y:S01]  /*56a0*/  BPT.TRAP 0x1 ;  /* 0x000000040000795c */ /* 0x000fe20000300000 */
.L_x_155:
[----:B------:R-:W-:Y:S02]  /*56b0*/  IMAD.U32 R4, RZ, RZ, UR37 ;  /* 0x00000025ff047e24 */ /* 0x000fe4000f8e00ff */
[----:B------:R-:W-:-:S03]  /*56c0*/  IMAD.U32 R15, RZ, RZ, UR38 ;  /* 0x00000026ff0f7e24 */ /* 0x000fc6000f8e00ff */
[----:B------:R-:W-:Y:S01]  /*56d0*/  SHF.L.U32 R4, R4, 0x1f, RZ ;  /* 0x0000001f04047819 */ /* 0x000fe200000006ff */
[----:B------:R-:W-:-:S04]  /*56e0*/  IMAD R15, R15, 0x8, R0 ;  /* 0x000000080f0f7824 */ /* 0x000fc800078e0200 */
[----:B------:R0:W1:Y:S01]  /*56f0*/  SYNCS.PHASECHK.TRANS64.TRYWAIT P1, [R15+URZ+0x19c50], R4 ;  /* 0x019c50040f0075a7 */ /* 0x000062000802017f */
[----:B------:R-:W-:Y:S05]  /*5700*/  @!P0 BRA `(.L_x_156) ;  /* 0x0000000000048947 */ /* 0x000fea0003800000 */
[----:B------:R-:W-:Y:S01]  /*5710*/  BPT.TRAP 0x1 ;  /* 0x000000040000795c */ /* 0x000fe20000300000 */
.L_x_156:
[----:B------:R-:W-:Y:S01]  /*5720*/  VIADD R0, R0, 0x3000 ;  /* 0x0000300000007836 */ /* 0x000fe20000000000 */
[----:B-1----:R-:W-:Y:S06]  /*5730*/  @P1 BRA `(.L_x_157) ;  /* 0x0000000000081947 */ /* 0x002fec0003800000 */
[----:B------:R-:W1:Y:S02]  /*5740*/  SYNCS.PHASECHK.TRANS64.TRYWAIT P1, [R15+URZ+0x19c50], R4 ;  /* 0x019c50040f0075a7 */ /* 0x000e64000802017f */
[----:B-1----:R-:W-:Y:S05]  /*5750*/  @!P1 BRA `(.L_x_158) ;  /* 0x0000007c003c9947 */ /* 0x002fea0003800000 */
.L_x_157:
[----:B------:R-:W-:Y:S05]  /*5760*/  WARPSYNC.ALL ;  /* 0x0000000000007948 */ /* 0x000fea0003800000 */
[----:B------:R-:W-:Y:S01]  /*5770*/  ULDC.64 UR10, c[0x0][0x9a0] ;  /* 0x00026800000a7ab9 */ /* 0x000fe20000000a00 */
[----:B------:R-:W-:Y:S01]  /*5780*/  SHF.R.U32.HI R0, RZ, 0x4, R0 ;  /* 0x00000004ff007819 */ /* 0x000fe20000011600 */
[----:B------:R-:W-:Y:S01]  /*5790*/  UISETP.NE.U32.AND UP0, UPT, UR10, URZ, UPT ;  /* 0x0000003f0a00728c */ /* 0x000fe2000bf05070 */
[----:B------:R-:W-:Y:S01]  /*57a0*/  IMAD.U32 R9, RZ, RZ, UR38 ;  /* 0x00000026ff097e24 */ /* 0x000fe2000f8e00ff */
[----:B------:R-:W-:Y:S01]  /*57b0*/  WARPGROUP.ARRIVE ;  /* 0x00000000000079c5 */ /* 0x000fe20000000000 */
[----:B------:R-:W-:Y:S01]  /*57c0*/  LOP3.LUT R0, R0, 0x3fff, RZ, 0xc0, !PT ;  /* 0x00003fff00007812 */ /* 0x000fe200078ec0ff */
[----:B------:R-:W-:Y:S01]  /*57d0*/  UISETP.NE.AND.EX UP0, UPT, UR11, URZ, UPT, UP0 ;  /* 0x0000003f0b00728c */ /* 0x000fe2000bf05300 */
[----:B01----:R-:W-:-:S02]  /*57e0*/  IMAD.MOV.U32 R4, RZ, RZ, 0x3f800000 ;  /* 0x3f800000ff047424 */ /* 0x003fc400078e00ff */
[----:B------:R-:W-:-:S03]  /*57f0*/  LOP3.LUT R0, R0, 0x10000, RZ, 0xfc, !PT ;  /* 0x0001000000007812 */ /* 0x000fc600078efcff */
[----:B------:R-:W-:Y:S02]  /*5800*/  PLOP3.LUT P1, PT, PT, PT, UP0, 0x80, 0x0 ;  /* 0x000000000000781c */ /* 0x000fe40003f2f008 */
[----:B------:R-:W-:Y:S02]  /*5810*/  IMAD R8, R9, 0x300, R0 ;  /* 0x0000030009087824 */ /* 0x000fe400078e0200 */
[----:B------:R-:W-:Y:S01]  /*5820*/  IMAD.MOV.U32 R9, RZ, RZ, 0x40000040 ;  /* 0x40000040ff097424 */ /* 0x000fe200078e00ff */
[----:B------:R-:W-:Y:S01]  /*5830*/  @UP0 ULDC.64 UR8, c[0x0][0x9c8] ;  /* 0x0002720000080ab9 */ /* 0x000fe20000000a00 */
[----:B------:R-:W-:Y:S01]  /*5840*/  @UP0 ULDC.64 UR12, c[0x0][0x9d0] ;  /* 0x00027400000c0ab9 */ /* 0x000fe20000000a00 */
[----:B------:R-:W-:Y:S02]  /*5850*/  @UP0 UIMAD UR6, UR41, UR8, URZ ;  /* 0x00000008290602a4 */ /* 0x000fe4000f8e023f */
[----:B------:R-:W-:Y:S01]  /*5860*/  @UP0 UIMAD.WIDE.U32 UR4, UR40, UR8, URZ ;  /* 0x00000008280402a5 */ /* 0x000fe2000f8e003f */
[----:B------:R-:W-:Y:S01]  /*5870*/  R2UR UR7, R9 ;  /* 0x00000000090772ca */ /* 0x000fe200000e0000 */
[----:B------:R-:W-:-:S02]  /*5880*/  @UP0 UIMAD UR8, UR40, UR9, UR6 ;  /* 0x00000009280802a4 */ /* 0x000fc4000f8e0206 */
[----:B------:R-:W-:Y:S01]  /*5890*/  @UP0 USHF.R.S32.HI UR9, URZ, 0x1f, UR46 ;  /* 0x0000001f3f090899 */ /* 0x000fe2000801142e */
[----:B------:R-:W-:Y:S01]  /*58a0*/  R2UR UR6, R8 ;  /* 0x00000000080672ca */ /* 0x000fe200000e0000 */
[----:B------:R-:W-:Y:S02]  /*58b0*/  @UP0 UIADD3 UR5, UR5, UR8, URZ ;  /* 0x0000000805050290 */ /* 0x000fe4000fffe03f */
[----:B------:R-:W-:Y:S02]  /*58c0*/  @UP0 UIMAD UR8, UR9, UR12, URZ ;  /* 0x0000000c090802a4 */ /* 0x000fe4000f8e023f */
[----:B------:R-:W-:Y:S02]  /*58d0*/  @UP0 UIMAD.WIDE.U32 UR4, UR46, UR12, UR4 ;  /* 0x0000000c2e0402a5 */ /* 0x000fe4000f8e0004 */
[----:B------:R-:W-:-:S04]  /*58e0*/  @UP0 UIMAD UR8, UR46, UR13, UR8 ;  /* 0x0000000d2e0802a4 */ /* 0x000fc8000f8e0208 */
[----:B------:R-:W-:-:S09]  /*58f0*/  @UP0 UIADD3 UR5, UR5, UR8, URZ ;  /* 0x0000000805050290 */ /* 0x000fd2000fffe03f */
[----:B------:R-:W-:Y:S01]  /*5900*/  QGMMA.64x96x32.F32.E4M3.E4M3 R88, R136, gdesc[UR4], R88, gsb0 ;  /* 0x0160000488587df3 */ /* 0x000fe20008000858 */
[----:B------:R-:W-:-:S04]  /*5910*/  @UP0 ULEA UR6, UP1, UR4, UR10, 0x2 ;  /* 0x0000000a04060291 */ /* 0x000fc8000f82103f */
[----:B------:R-:W-:-:S03]  /*5920*/  @UP0 ULEA.HI.X UR5, UR4, UR11, UR5, 0x2, UP1 ;  /* 0x0000000b04050291 */ /* 0x000fc600088f1405 */
[----:B------:R-:W-:Y:S02]  /*5930*/  @UP0 UMOV UR4, UR6 ;  /* 0x0000000600040c82 */ /* 0x000fe40008000000 */
[----:B------:R-:W-:Y:S02]  /*5940*/  IMAD.U32 R12, RZ, RZ, UR4 ;  /* 0x00000004ff0c7e24 */ /* 0x000fe4000f8e00ff */
[----:B------:R-:W-:-:S05]  /*5950*/  IMAD.U32 R13, RZ, RZ, UR5 ;  /* 0x00000005ff0d7e24 */ /* 0x000fca000f8e00ff */
[----:B------:R0:W2:Y:S01]  /*5960*/  @P1 LDG.E R4, desc[UR52][R12.64] ;  /* 0x000000340c041981 */ /* 0x0000a2000c1e1900 */
[----:B------:R-:W-:Y:S02]  /*5970*/  VIADD R10, R8, 0x2 ;  /* 0x00000002080a7836 */ /* 0x000fe40000000000 */
[----:B------:R-:W-:-:S03]  /*5980*/  IMAD.MOV.U32 R11, RZ, RZ, 0x40000040 ;  /* 0x40000040ff0b7424 */ /* 0x000fc600078e00ff */
[----:B------:R-:W-:Y:S02]  /*5990*/  R2UR UR6, R10 ;  /* 0x000000000a0672ca */ /* 0x000fe400000e0000 */
[----:B------:R-:W-:Y:S01]  /*59a0*/  R2UR UR7, R11 ;  /* 0x000000000b0772ca */ /* 0x000fe200000e0000 */
[----:B------:R-:W-:Y:S02]  /*59b0*/  VIADD R10, R8, 0x4 ;  /* 0x00000004080a7836 */ /* 0x000fe40000000000 */
[----:B------:R-:W-:Y:S01]  /*59c0*/  IMAD.MOV.U32 R11, RZ, RZ, 0x40000040 ;  /* 0x40000040ff0b7424 */ /* 0x000fe200078e00ff */
[----:B------:R-:W-:Y:S02]  /*59d0*/  WARPGROUP.DEPBAR.LE gsb0, 0x0 ;  /* 0x00008000000079c5 */ /* 0x000fe40000010000 */
[----:B------:R-:W-:-:S07]  /*59e0*/  WARPGROUP.ARRIVE ;  /* 0x00000000000079c5 */ /* 0x000fce0000000000 */
[----:B------:R-:W-:Y:S01]  /*59f0*/  QGMMA.64x96x32.F32.E4M3.E4M3 R88, R140, gdesc[UR4], R88, gsb0 ;  /* 0x016000048c587df3 */ /* 0x000fe20008000858 */
[----:B------:R-:W-:Y:S02]  /*5a00*/  R2UR UR6, R10 ;  /* 0x000000000a0672ca */ /* 0x000fe400000e0000 */
[----:B------:R-:W-:Y:S01]  /*5a10*/  R2UR UR7, R11 ;  /* 0x000000000b0772ca */ /* 0x000fe200000e0000 */
[----:B------:R-:W-:Y:S01]  /*5a20*/  VIADD R8, R8, 0x6 ;  /* 0x0000000608087836 */ /* 0x000fe20000000000 */
[----:B------:R-:W1:Y:S01]  /*5a30*/  SHFL.BFLY PT, R0, R5, 0x2, 0x1f ;  /* 0x0c401f0005007f89 */ /* 0x000e6200000e0000 */
[----:B------:R-:W-:-:S03]  /*5a40*/  IMAD.MOV.U32 R9, RZ, RZ, 0x40000040 ;  /* 0x40000040ff097424 */ /* 0x000fc600078e00ff */
[----:B------:R-:W3:Y:S01]  /*5a50*/  SHFL.BFLY PT, R11, R6, 0x2, 0x1f ;  /* 0x0c401f00060b7f89 */ /* 0x000ee200000e0000 */
[----:B------:R-:W-:Y:S02]  /*5a60*/  WARPGROUP.DEPBAR.LE gsb0, 0x0 ;  /* 0x00008000000079c5 */ /* 0x000fe40000010000 */
[----:B------:R-:W-:-:S06]  /*5a70*/  WARPGROUP.ARRIVE ;  /* 0x00000000000079c5 */ /* 0x000fcc0000000000 */
[----:B------:R-:W-:Y:S01]  /*5a80*/  QGMMA.64x96x32.F32.E4M3.E4M3 R88, R144, gdesc[UR4], R88, gsb0 ;  /* 0x0160000490587df3 */ /* 0x000fe20008000858 */
[----:B------:R-:W-:Y:S02]  /*5a90*/  R2UR UR6, R8 ;  /* 0x00000000080672ca */ /* 0x000fe400000e0000 */
[----:B------:R-:W-:Y:S01]  /*5aa0*/  R2UR UR7, R9 ;  /* 0x00000000090772ca */ /* 0x000fe200000e0000 */
[----:B-1----:R-:W-:-:S01]  /*5ab0*/  FADD.FTZ R0, R0, R5 ;  /* 0x0000000500007221 */ /* 0x002fc20000010000 */
[----:B---3--:R-:W-:-:S04]  /*5ac0*/  FADD.FTZ R11, R11, R6 ;  /* 0x000000060b0b7221 */ /* 0x008fc80000010000 */
[----:B------:R-:W0:Y:S04]  /*5ad0*/  SHFL.BFLY PT, R9, R0, 0x1, 0x1f ;  /* 0x0c201f0000097f89 */ /* 0x000e2800000e0000 */
        /* <DEDUP_REMOVED lines=25> */
[----:B--2---:R-:W-:Y:S01]  /*5c70*/  FMUL.FTZ R5, R5, R4 ;  /* 0x0000000405057220 */ /* 0x004fe20000410000 */
[----:B------:R-:W-:Y:S02]  /*5c80*/  IMAD.MOV.U32 R8, RZ, RZ, -0x800000 ;  /* 0xff800000ff087424 */ /* 0x000fe400078e00ff */
[----:B------:R-:W-:Y:S01]  /*5c90*/  @P2 FFMA.FTZ R0, R6, R7, R9 ;  /* 0x0000000706002223 */ /* 0x000fe20000010009 */
[----:B------:R-:W-:-:S01]  /*5ca0*/  @P3 FFMA.FTZ R8, R21, R3, R10 ;  /* 0x0000000315083223 */ /* 0x000fc2000001000a */
[----:B---3--:R-:W-:Y:S01]  /*5cb0*/  FMUL.FTZ R4, R11, R4 ;  /* 0x000000040b047220 */ /* 0x008fe20000410000 */
[----:B------:R-:W-:-:S02]  /*5cc0*/  WARPGROUP.DEPBAR.LE gsb0, 0x0 ;  /* 0x00008000000079c5 */ /* 0x000fc40000010000 */
[----:B------:R-:W-:Y:S05]  /*5cd0*/  @!P0 BRA `(.L_x_159) ;  /* 0x0000000000048947 */ /* 0x000fea0003800000 */
[----:B------:R-:W-:Y:S01]  /*5ce0*/  BPT.TRAP 0x1 ;  /* 0x000000040000795c */ /* 0x000fe20000300000 */
.L_x_159:
[----:B------:R-:W-:Y:S01]  /*5cf0*/  VIADD R3, R15, 0x19c60 ;  /* 0x00019c600f037836 */ /* 0x000fe20000000000 */
[----:B------:R-:W-:Y:S01]  /*5d00*/  UIADD3 UR38, UR38, 0x1, URZ ;  /* 0x0000000126267890 */ /* 0x000fe2000fffe03f */
[-C--:B------:R-:W-:Y:S01]  /*5d10*/  FMUL.FTZ R64, R88, R5.reuse ;  /* 0x0000000558407220 */ /* 0x080fe20000410000 */
[-C--:B------:R-:W-:Y:S01]  /*5d20*/  FMUL.FTZ R60, R89, R5.reuse ;  /* 0x00000005593c7220 */ /* 0x080fe20000410000 */
[-C--:B------:R-:W-:Y:S01]  /*5d30*/  FMUL.FTZ R61, R92, R5.reuse ;  /* 0x000000055c3d7220 */ /* 0x080fe20000410000 */
[----:B------:R-:W-:Y:S01]  /*5d40*/  PRMT R3, R2, 0x654, R3 ;  /* 0x0000065402037816 */ /* 0x000fe20000000003 */
[----:B------:R-:W-:Y:S01]  /*5d50*/  UISETP.NE.AND UP0, UPT, UR38, 0x2, UPT ;  /* 0x000000022600788c */ /* 0x000fe2000bf05270 */
[-C--:B------:R-:W-:Y:S01]  /*5d60*/  FMUL.FTZ R57, R93, R5.reuse ;  /* 0x000000055d397220 */ /* 0x080fe20000410000 */
[-C--:B------:R-:W-:Y:S01]  /*5d70*/  FMUL.FTZ R56, R96, R5.reuse ;  /* 0x0000000560387220 */ /* 0x080fe20000410000 */
[----:B------:R0:W-:Y:S01]  /*5d80*/  SYNCS.ARRIVE.TRANS64.RED.A1T0 RZ, [R3+URZ], RZ ;  /* 0x000000ff03ff79a7 */ /* 0x0001e2000810043f */
[----:B------:R-:W-:Y:S01]  /*5d90*/  USEL UR4, URZ, 0x1, UP0 ;  /* 0x000000013f047887 */ /* 0x000fe20008000000 */
        /* <DEDUP_REMOVED lines=38> */
[----:B------:R-:W-:Y:S01]  /*6000*/  PLOP3.LUT P0, PT, PT, PT, PT, 0x8, 0x0 ;  /* 0x000000000000781c */ /* 0x000fe20003f0e170 */
[-C--:B------:R-:W-:Y:S01]  /*6010*/  FMUL.FTZ R13, R127, R4.reuse ;  /* 0x000000047f0d7220 */ /* 0x080fe20000410000 */
[-C--:B------:R-:W-:Y:S01]  /*6020*/  FMUL.FTZ R12, R130, R4.reuse ;  /* 0x00000004820c7220 */ /* 0x080fe20000410000 */
[-C--:B------:R-:W-:Y:S01]  /*6030*/  FMUL.FTZ R6, R131, R4.reuse ;  /* 0x0000000483067220 */ /* 0x080fe20000410000 */
[-C--:B------:R-:W-:Y:S01]  /*6040*/  FMUL.FTZ R9, R134, R4.reuse ;  /* 0x0000000486097220 */ /* 0x080fe20000410000 */
[----:B------:R-:W-:Y:S01]  /*6050*/  FMUL.FTZ R135, R135, R4 ;  /* 0x0000000487877220 */ /* 0x000fe20000410000 */
[----:B------:R-:W-:-:S02]  /*6060*/  UIADD3 UR36, UR36, 0x1, URZ ;  /* 0x0000000124247890 */ /* 0x000fc4000fffe03f */
[----:B------:R-:W-:Y:S02]  /*6070*/  USEL UR38, UR38, URZ, UP0 ;  /* 0x0000003f26267287 */ /* 0x000fe40008000000 */
[----:B0-----:R-:W-:-:S12]  /*6080*/  ULOP3.LUT UR37, UR37, UR4, URZ, 0x3c, !UPT ;  /* 0x0000000425257292 */ /* 0x001fd8000f8e3c3f */
.L_x_137:
[----:B------:R-:W0:Y:S01]  /*6090*/  S2R R3, SR_CgaCtaId ;  /* 0x0000000000037919 */ /* 0x000e220000008800 */
[----:B------:R-:W-:Y:S01]  /*60a0*/  MOV R2, 0x400 ;  /* 0x0000040000027802 */ /* 0x000fe20000000f00 */
[----:B------:R-:W-:Y:S01]  /*60b0*/  BSSY B0, `(.L_x_160) ;  /* 0x0000214000007945 */ /* 0x000fe20003800000 */
[----:B------:R-:W-:Y:S02]  /*60c0*/  BAR.SYNC.DEFER_BLOCKING 0x5, 0x200 ;  /* 0x0148000000007b1d */ /* 0x000fe40000010000 */
[----:B0-----:R-:W-:-:S05]  /*60d0*/  LEA R2, R3, R2, 0x18 ;  /* 0x0000000203027211 */ /* 0x001fca00078ec0ff */
[----:B------:R-:W0:Y:S02]  /*60e0*/  LDS.128 R44, [R2+0x19cd0] ;  /* 0x019cd000022c7984 */ /* 0x000e240000000c00 */
[----:B0-----:R-:W-:Y:S02]  /*60f0*/  R2UR UR5, R45 ;  /* 0x000000002d0572ca */ /* 0x001fe400000e0000 */
[----:B------:R-:W-:Y:S01]  /*6100*/  R2UR UR46, R46 ;  /* 0x000000002e2e72ca */ /* 0x000fe200000e0000 */
[----:B------:R-:W-:Y:S06]  /*6110*/  BAR.ARV 0x4, 0x200 ;  /* 0x0108000000007b1d */ /* 0x000fec0000002000 */
[----:B------:R-:W-:Y:S08]  /*6120*/  @P0 BRA `(.L_x_161) ;  /* 0x0000001400a40947 */ /* 0x000ff00003800000 */
[----:B------:R-:W0:Y:S01]  /*6130*/  S2R R63, SR_TID.X ;  /* 0x00000000003f7919 */ /* 0x000e220000002100 */
[----:B------:R-:W-:Y:S01]  /*6140*/  ULDC.64 UR6, c[0x4][0x38] ;  /* 0x01000e0000067ab9 */ /* 0x000fe20000000a00 */
[----:B0-----:R-:W-:-:S05]  /*6150*/  IMAD.SHL.U32 R3, R63, 0x4, RZ ;  /* 0x000000043f037824 */ /* 0x001fca00078e00ff */
[----:B------:R-:W-:-:S04]  /*6160*/  LOP3.LUT R3, R3, 0xc, RZ, 0xc0, !PT ;  /* 0x0000000c03037812 */ /* 0x000fc800078ec0ff */
[----:B------:R-:W-:-:S05]  /*6170*/  IADD3 R4, P0, R3, UR6, RZ ;  /* 0x0000000603047c10 */ /* 0x000fca000ff1e0ff */
[----:B------:R-:W-:Y:S01]  /*6180*/  IMAD.X R5, RZ, RZ, UR7, P0 ;  /* 0x00000007ff057e24 */ /* 0x000fe200080e06ff */
[----:B------:R-:W-:Y:S01]  /*6190*/  F2FP.BF16.F32.PACK_AB R40, R37, R40 ;  /* 0x000000282528723e */ /* 0x000fe200000010ff */
[----:B------:R-:W-:-:S03]  /*61a0*/  ULDC.64 UR6, c[0x0][0xc00] ;  /* 0x0003000000067ab9 */ /* 0x000fc60000000a00 */
[----:B------:R0:W2:Y:S01]  /*61b0*/  LDG.E.CONSTANT R3, desc[UR52][R4.64] ;  /* 0x0000003404037981 */ /* 0x0000a2000c1e9900 */
[----:B------:R-:W-:Y:S01]  /*61c0*/  F2FP.BF16.F32.PACK_AB R53, R53, R56 ;  /* 0x000000383535723e */ /* 0x000fe200000010ff */
[----:B------:R-:W-:Y:S01]  /*61d0*/  UISETP.NE.U32.AND UP0, UPT, UR6, URZ, UPT ;  /* 0x0000003f0600728c */ /* 0x000fe2000bf05070 */
[----:B------:R-:W-:Y:S01]  /*61e0*/  F2FP.BF16.F32.PACK_AB R52, R49, R52 ;  /* 0x000000343134723e */ /* 0x000fe200000010ff */
[----:B------:R-:W1:Y:S01]  /*61f0*/  S2R R37, SR_SWINHI ;  /* 0x0000000000257919 */ /* 0x000e620000002f00 */
[----:B------:R-:W-:Y:S01]  /*6200*/  F2FP.BF16.F32.PACK_AB R9, R9, R12 ;  /* 0x0000000c0909723e */ /* 0x000fe200000010ff */
[----:B------:R-:W-:Y:S01]  /*6210*/  USHF.L.U32 UR8, UR40, 0x2, URZ ;  /* 0x0000000228087899 */ /* 0x000fe2000800063f */
[----:B------:R-:W-:Y:S01]  /*6220*/  F2FP.BF16.F32.PACK_AB R10, R7, R10 ;  /* 0x0000000a070a723e */ /* 0x000fe200000010ff */
[----:B------:R-:W-:Y:S01]  /*6230*/  UISETP.NE.AND.EX UP0, UPT, UR7, URZ, UPT, UP0 ;  /* 0x0000003f0700728c */ /* 0x000fe2000bf05300 */
[----:B------:R-:W-:Y:S01]  /*6240*/  F2FP.BF16.F32.PACK_AB R12, R135, R6 ;  /* 0x00000006870c723e */ /* 0x000fe200000010ff */
[----:B------:R-:W-:Y:S01]  /*6250*/  USHF.L.U64.HI UR9, UR40, 0x2, UR41 ;  /* 0x0000000228097899 */ /* 0x000fe20008010229 */
[----:B0-----:R-:W-:Y:S01]  /*6260*/  LOP3.LUT P0, R4, R63, 0x3, RZ, 0xc0, !PT ;  /* 0x000000033f047812 */ /* 0x001fe2000780c0ff */
[----:B------:R-:W-:Y:S01]  /*6270*/  UIADD3 UR4, UP1, UR8, UR6, URZ ;  /* 0x0000000608047290 */ /* 0x000fe2000ff3e03f */
[----:B------:R-:W-:-:S02]  /*6280*/  F2FP.BF16.F32.PACK_AB R25, R25, R28 ;  /* 0x0000001c1919723e */ /* 0x000fc400000010ff */
[----:B------:R-:W-:Y:S01]  /*6290*/  ISETP.EQ.OR P0, PT, R4, 0x3, !P0 ;  /* 0x000000030400780c */ /* 0x000fe20004702670 */
[----:B------:R-:W-:Y:S01]  /*62a0*/  UIADD3.X UR6, UR9, UR7, URZ, UP1, !UPT ;  /* 0x0000000709067290 */ /* 0x000fe20008ffe43f */
[----:B------:R-:W-:Y:S02]  /*62b0*/  F2FP.BF16.F32.PACK_AB R50, R43, R50 ;  /* 0x000000322b32723e */ /* 0x000fe400000010ff */
[----:B------:R-:W-:Y:S02]  /*62c0*/  SEL R28, R53, R52, P0 ;  /* 0x00000034351c7207 */ /* 0x000fe40000000000 */
[----:B------:R-:W-:Y:S02]  /*62d0*/  F2FP.BF16.F32.PACK_AB R41, R41, R48 ;  /* 0x000000302929723e */ /* 0x000fe400000010ff */
[----:B------:R-:W-:Y:S02]  /*62e0*/  SEL R53, R52, R53, P0 ;  /* 0x0000003534357207 */ /* 0x000fe40000000000 */
[----:B------:R-:W-:-:S02]  /*62f0*/  SEL R52, R9, R12, P0 ;  /* 0x0000000c09347207 */ /* 0x000fc40000000000 */
[----:B------:R-:W-:Y:S02]  /*6300*/  SEL R43, R12, R9, P0 ;  /* 0x000000090c2b7207 */ /* 0x000fe40000000000 */
[----:B------:R-:W-:Y:S02]  /*6310*/  F2FP.BF16.F32.PACK_AB R11, R11, R14 ;  /* 0x0000000e0b0b723e */ /* 0x000fe400000010ff */
[----:B------:R-:W-:Y:S02]  /*6320*/  F2FP.BF16.F32.PACK_AB R31, R31, R34 ;  /* 0x000000221f1f723e */ /* 0x000fe400000010ff */
[----:B------:R-:W-:Y:S02]  /*6330*/  SEL R34, R41, R40, P0 ;  /* 0x0000002829227207 */ /* 0x000fe40000000000 */
[----:B------:R-:W-:Y:S02]  /*6340*/  F2FP.BF16.F32.PACK_AB R32, R29, R32 ;  /* 0x000000201d20723e */ /* 0x000fe400000010ff */
[----:B------:R-:W-:-:S02]  /*6350*/  MOV R4, R2 ;  /* 0x0000000200047202 */ /* 0x000fc40000000f00 */
[----:B-1----:R-:W-:Y:S02]  /*6360*/  MOV R5, R37 ;  /* 0x0000002500057202 */ /* 0x002fe40000000f00 */
[----:B------:R-:W-:Y:S02]  /*6370*/  SEL R41, R40, R41, P0 ;  /* 0x0000002928297207 */ /* 0x000fe40000000000 */
[----:B------:R-:W-:Y:S01]  /*6380*/  SEL R40, R11, R10, P0 ;  /* 0x0000000a0b287207 */ /* 0x000fe20000000000 */
[----:B------:R-:W-:Y:S01]  /*6390*/  IMAD.WIDE R6, R156, 0x2, R4 ;  /* 0x000000029c067825 */ /* 0x000fe200078e0204 */
[----:B------:R-:W-:Y:S02]  /*63a0*/  SEL R29, R10, R11, P0 ;  /* 0x0000000b0a1d7207 */ /* 0x000fe40000000000 */
[----:B------:R-:W-:Y:S02]  /*63b0*/  F2FP.BF16.F32.PACK_AB R38, R35, R38 ;  /* 0x000000262326723e */ /* 0x000fe400000010ff */
[----:B------:R-:W-:-:S02]  /*63c0*/  LOP3.LUT R9, R6, 0x180, RZ, 0xc0, !PT ;  /* 0x0000018006097812 */ /* 0x000fc400078ec0ff */
[----:B------:R-:W-:Y:S02]  /*63d0*/  IADD3 R12, P5, R6, 0x20, RZ ;  /* 0x00000020060c7810 */ /* 0x000fe40007fbe0ff */
[----:B------:R-:W-:Y:S02]  /*63e0*/  SHF.R.U64 R9, R9, 0x3, RZ ;  /* 0x0000000309097819 */ /* 0x000fe400000012ff */
[----:B------:R-:W-:Y:S02]  /*63f0*/  LOP3.LUT R10, R12, 0x180, RZ, 0xc0, !PT ;  /* 0x000001800c0a7812 */ /* 0x000fe400078ec0ff */
[----:B------:R-:W-:Y:S02]  /*6400*/  F2FP.BF16.F32.PACK_AB R33, R33, R36 ;  /* 0x000000242121723e */ /* 0x000fe400000010ff */
[C---:B------:R-:W-:Y:S02]  /*6410*/  IADD3 R14, P4, R6.reuse, 0x3000, RZ ;  /* 0x00003000060e7810 */ /* 0x040fe40007f9e0ff */
[----:B------:R-:W-:-:S02]  /*6420*/  IADD3 R35, P3, R6, 0x3020, RZ ;  /* 0x0000302006237810 */ /* 0x000fc40007f7e0ff */
[C---:B------:R-:W-:Y:S02]  /*6430*/  IADD3 R45, P2, R6.reuse, 0x6000, RZ ;  /* 0x00006000062d7810 */ /* 0x040fe40007f5e0ff */
[----:B------:R-:W-:Y:S02]  /*6440*/  IADD3 R49, P1, R6, 0x6020, RZ ;  /* 0x0000602006317810 */ /* 0x000fe40007f3e0ff */
[----:B------:R-:W-:Y:S01]  /*6450*/  F2FP.BF16.F32.PACK_AB R24, R15, R24 ;  /* 0x000000180f18723e */ /* 0x000fe200000010ff */
[--C-:B------:R-:W-:Y:S01]  /*6460*/  IMAD.X R15, RZ, RZ, R7.reuse, P3 ;  /* 0x000000ffff0f7224 */ /* 0x100fe200018e0607 */
[----:B------:R-:W-:Y:S01]  /*6470*/  LOP3.LUT R6, R9, R6, RZ, 0x3c, !PT ;  /* 0x0000000609067212 */ /* 0x000fe200078e3cff */
[----:B------:R-:W-:Y:S01]  /*6480*/  IMAD.X R11, RZ, RZ, R7, P1 ;  /* 0x000000ffff0b7224 */ /* 0x000fe200008e0607 */
[----:B------:R-:W-:Y:S02]  /*6490*/  SHF.R.U64 R9, R10, 0x3, RZ ;  /* 0x000000030a097819 */ /* 0x000fe400000012ff */
[----:B------:R-:W-:-:S02]  /*64a0*/  F2FP.BF16.F32.PACK_AB R39, R39, R42 ;  /* 0x0000002a2727723e */ /* 0x000fc400000010ff */
[----:B------:R-:W-:Y:S02]  /*64b0*/  SEL R36, R33, R32, P0 ;  /* 0x0000002021247207 */ /* 0x000fe40000000000 */
[----:B------:R-:W-:Y:S02]  /*64c0*/  F2FP.BF16.F32.PACK_AB R30, R27, R30 ;  /* 0x0000001e1b1e723e */ /* 0x000fe400000010ff */
[----:B------:R-:W-:Y:S02]  /*64d0*/  SEL R33, R32, R33, P0 ;  /* 0x0000002120217207 */ /* 0x000fe40000000000 */
[----:B------:R-:W-:Y:S02]  /*64e0*/  SEL R32, R25, R24, P0 ;  /* 0x0000001819207207 */ /* 0x000fe40000000000 */
[----:B------:R-:W-:Y:S01]  /*64f0*/  SEL R27, R24, R25, P0 ;  /* 0x00000019181b7207 */ /* 0x000fe20000000000 */
[----:B------:R-:W-:Y:S01]  /*6500*/  IMAD.X R25, RZ, RZ, R7, P5 ;  /* 0x000000ffff197224 */ /* 0x000fe200028e0607 */
[----:B------:R-:W-:-:S02]  /*6510*/  F2FP.BF16.F32.PACK_AB R61, R61, R64 ;  /* 0x000000403d3d723e */ /* 0x000fc400000010ff */
[----:B------:R-:W-:Y:S02]  /*6520*/  F2FP.BF16.F32.PACK_AB R60, R57, R60 ;  /* 0x0000003c393c723e */ /* 0x000fe400000010ff */
[----:B------:R-:W-:Y:S02]  /*6530*/  F2FP.BF16.F32.PACK_AB R51, R51, R54 ;  /* 0x000000363333723e */ /* 0x000fe400000010ff */
[----:B------:R-:W-:Y:S02]  /*6540*/  LOP3.LUT R24, R9, R12, RZ, 0x3c, !PT ;  /* 0x0000000c09187212 */ /* 0x000fe400078e3cff */
[----:B------:R-:W-:Y:S02]  /*6550*/  SEL R48, R39, R38, P0 ;  /* 0x0000002627307207 */ /* 0x000fe40000000000 */
[----:B------:R-:W-:Y:S02]  /*6560*/  LOP3.LUT R9, R14, 0x180, RZ, 0xc0, !PT ;  /* 0x000001800e097812 */ /* 0x000fe400078ec0ff */
[----:B------:R-:W-:-:S02]  /*6570*/  F2FP.BF16.F32.PACK_AB R59, R59, R62 ;  /* 0x0000003e3b3b723e */ /* 0x000fc400000010ff */
[----:B------:R-:W-:Y:S02]  /*6580*/  F2FP.BF16.F32.PACK_AB R58, R55, R58 ;  /* 0x0000003a373a723e */ /* 0x000fe400000010ff */
[----:B------:R-:W-:Y:S02]  /*6590*/  SEL R39, R38, R39, P0 ;  /* 0x0000002726277207 */ /* 0x000fe40000000000 */
[----:B------:R-:W-:Y:S02]  /*65a0*/  LOP3.LUT R10, R35, 0x180, RZ, 0xc0, !PT ;  /* 0x00000180230a7812 */ /* 0x000fe400078ec0ff */
[----:B------:R-:W-:Y:S02]  /*65b0*/  F2FP.BF16.F32.PACK_AB R21, R21, R26 ;  /* 0x0000001a1515723e */ /* 0x000fe400000010ff */
[----:B------:R-:W-:Y:S02]  /*65c0*/  LOP3.LUT R38, R49, 0x180, RZ, 0xc0, !PT ;  /* 0x0000018031267812 */ /* 0x000fe400078ec0ff */
[----:B------:R-:W-:Y:S01]  /*65d0*/  F2FP.BF16.F32.PACK_AB R20, R13, R20 ;  /* 0x000000140d14723e */ /* 0x000fe200000010ff */
[----:B------:R-:W-:Y:S01]  /*65e0*/  IMAD.X R13, RZ, RZ, R7, P2 ;  /* 0x000000ffff0d7224 */ /* 0x000fe200010e0607 */
[----:B------:R-:W-:-:S02]  /*65f0*/  SEL R26, R61, R60, P0 ;  /* 0x0000003c3d1a7207 */ /* 0x000fc40000000000 */
[----:B------:R-:W-:Y:S02]  /*6600*/  SEL R46, R51, R50, P0 ;  /* 0x00000032332e7207 */ /* 0x000fe40000000000 */
[----:B------:R-:W-:Y:S02]  /*6610*/  SEL R61, R60, R61, P0 ;  /* 0x0000003d3c3d7207 */ /* 0x000fe40000000000 */
[----:B------:R-:W-:Y:S02]  /*6620*/  SEL R51, R50, R51, P0 ;  /* 0x0000003332337207 */ /* 0x000fe40000000000 */
[----:B------:R-:W-:Y:S02]  /*6630*/  SHF.R.U64 R9, R9, 0x3, RZ ;  /* 0x0000000309097819 */ /* 0x000fe400000012ff */
[----:B------:R-:W-:Y:S02]  /*6640*/  MOV R54, R6 ;  /* 0x0000000600367202 */ /* 0x000fe40000000f00 */
[----:B------:R-:W-:-:S02]  /*6650*/  SEL R44, R59, R58, P0 ;  /* 0x0000003a3b2c7207 */ /* 0x000fc40000000000 */
[----:B------:R-:W-:Y:S02]  /*6660*/  SEL R50, R31, R30, P0 ;  /* 0x0000001e1f327207 */ /* 0x000fe40000000000 */
[----:B------:R-:W-:Y:S02]  /*6670*/  SHF.R.U64 R10, R10, 0x3, RZ ;  /* 0x000000030a0a7819 */ /* 0x000fe400000012ff */
[----:B------:R-:W-:Y:S02]  /*6680*/  SEL R59, R58, R59, P0 ;  /* 0x0000003b3a3b7207 */ /* 0x000fe40000000000 */
[----:B------:R-:W-:Y:S02]  /*6690*/  SEL R31, R30, R31, P0 ;  /* 0x0000001f1e1f7207 */ /* 0x000fe40000000000 */
[----:B------:R-:W-:Y:S02]  /*66a0*/  SHF.R.U64 R38, R38, 0x3, RZ ;  /* 0x0000000326267819 */ /* 0x000fe400000012ff */
[----:B------:R-:W-:-:S02]  /*66b0*/  SEL R30, R21, R20, P0 ;  /* 0x00000014151e7207 */ /* 0x000fc40000000000 */
[----:B------:R-:W-:Y:S01]  /*66c0*/  SEL R37, R20, R21, P0 ;  /* 0x0000001514257207 */ /* 0x000fe20000000000 */
[----:B------:R-:W-:Y:S01]  /*66d0*/  IMAD.X R21, RZ, RZ, R7, P4 ;  /* 0x000000ffff157224 */ /* 0x000fe200020e0607 */
[----:B------:R-:W-:Y:S02]  /*66e0*/  LOP3.LUT R20, R9, R14, RZ, 0x3c, !PT ;  /* 0x0000000e09147212 */ /* 0x000fe400078e3cff */
[----:B------:R-:W-:Y:S02]  /*66f0*/  LOP3.LUT R14, R10, R35, RZ, 0x3c, !PT ;  /* 0x000000230a0e7212 */ /* 0x000fe400078e3cff */
[----:B------:R-:W-:Y:S02]  /*6700*/  LOP3.LUT R10, R38, R49, RZ, 0x3c, !PT ;  /* 0x00000031260a7212 */ /* 0x000fe400078e3cff */
[----:B------:R-:W-:Y:S02]  /*6710*/  LOP3.LUT R12, R45, 0x180, RZ, 0xc0, !PT ;  /* 0x000001802d0c7812 */ /* 0x000fe400078ec0ff */
[----:B------:R-:W-:-:S02]  /*6720*/  MOV R11, R10 ;  /* 0x0000000a000b7202 */ /* 0x000fc40000000f00 */
[----:B------:R-:W-:Y:S02]  /*6730*/  SHF.R.U64 R12, R12, 0x3, RZ ;  /* 0x000000030c0c7819 */ /* 0x000fe400000012ff */
[----:B------:R-:W-:Y:S02]  /*6740*/  MOV R49, R24 ;  /* 0x0000001800317202 */ /* 0x000fe40000000f00 */
[----:B------:R-:W-:Y:S02]  /*6750*/  LOP3.LUT R12, R12, R45, RZ, 0x3c, !PT ;  /* 0x0000002d0c0c7212 */ /* 0x000fe400078e3cff */
[----:B------:R-:W-:Y:S02]  /*6760*/  MOV R45, R20 ;  /* 0x00000014002d7202 */ /* 0x000fe40000000f00 */
[----:B------:R-:W-:Y:S02]  /*6770*/  MOV R21, R14 ;  /* 0x0000000e00157202 */ /* 0x000fe40000000f00 */
[----:B------:R-:W-:-:S02]  /*6780*/  MOV R20, R12 ;  /* 0x0000000c00147202 */ /* 0x000fc40000000f00 */
[----:B------:R-:W-:Y:S02]  /*6790*/  PLOP3.LUT P2, PT, PT, PT, UP0, 0x80, 0x0 ;  /* 0x000000000000781c */ /* 0x000fe40003f4f008 */
[----:B--2---:R-:W-:Y:S01]  /*67a0*/  LOP3.LUT R6, R3, 0x2, RZ, 0x3c, !PT ;  /* 0x0000000203067812 */ /* 0x004fe200078e3cff */
[----:B------:R-:W-:Y:S04]  /*67b0*/  SHFL.IDX PT, R26, R26, R3, 0x1c1f ;  /* 0x001c1f031a1a7589 */ /* 0x000fe800000e0000 */
[----:B------:R-:W0:Y:S04]  /*67c0*/  SHFL.IDX PT, R61, R61, R6, 0x1c1f ;  /* 0x001c1f063d3d7589 */ /* 0x000e2800000e0000 */
[----:B------:R-:W-:Y:S04]  /*67d0*/  SHFL.IDX PT, R28, R28, R3, 0x1c1f ;  /* 0x001c1f031c1c7589 */ /* 0x000fe800000e0000 */
[----:B------:R-:W1:Y:S04]  /*67e0*/  SHFL.IDX PT, R53, R53, R6, 0x1c1f ;  /* 0x001c1f0635357589 */ /* 0x000e6800000e0000 */
[----:B------:R-:W-:Y:S04]  /*67f0*/  SHFL.IDX PT, R44, R44, R3, 0x1c1f ;  /* 0x001c1f032c2c7589 */ /* 0x000fe800000e0000 */
[----:B------:R-:W2:Y:S04]  /*6800*/  SHFL.IDX PT, R59, R59, R6, 0x1c1f ;  /* 0x001c1f063b3b7589 */ /* 0x000ea800000e0000 */
[----:B------:R-:W-:Y:S04]  /*6810*/  SHFL.IDX PT, R34, R34, R3, 0x1c1f ;  /* 0x001c1f0322227589 */ /* 0x000fe800000e0000 */
[----:B------:R-:W-:Y:S01]  /*6820*/  SHFL.IDX PT, R42, R40, R3, 0x1c1f ;  /* 0x001c1f03282a7589 */ /* 0x000fe200000e0000 */
[----:B0-----:R-:W-:-:S02]  /*6830*/  SEL R12, R26, R61, P0 ;  /* 0x0000003d1a0c7207 */ /* 0x001fc40000000000 */
[----:B------:R-:W-:Y:S01]  /*6840*/  SEL R14, R61, R26, P0 ;  /* 0x0000001a3d0e7207 */ /* 0x000fe20000000000 */
[----:B------:R-:W0:Y:S04]  /*6850*/  SHFL.IDX PT, R41, R41, R6, 0x1c1f ;  /* 0x001c1f0629297589 */ /* 0x000e2800000e0000 */
[----:B------:R-:W3:Y:S01]  /*6860*/  SHFL.IDX PT, R29, R29, R6, 0x1c1f ;  /* 0x001c1f061d1d7589 */ /* 0x000ee200000e0000 */
[----:B-1----:R-:W-:Y:S02]  /*6870*/  SEL R24, R28, R53, P0 ;  /* 0x000000351c187207 */ /* 0x002fe40000000000 */
[----:B------:R-:W-:Y:S01]  /*6880*/  SEL R26, R53, R28, P0 ;  /* 0x0000001c351a7207 */ /* 0x000fe20000000000 */
[----:B------:R-:W-:Y:S04]  /*6890*/  SHFL.IDX PT, R36, R36, R3, 0x1c1f ;  /* 0x001c1f0324247589 */ /* 0x000fe800000e0000 */
[----:B------:R-:W-:Y:S01]  /*68a0*/  SHFL.IDX PT, R46, R46, R3, 0x1c1f ;  /* 0x001c1f032e2e7589 */ /* 0x000fe200000e0000 */
[----:B--2---:R-:W-:-:S02]  /*68b0*/  SEL R13, R44, R59, P0 ;  /* 0x0000003b2c0d7207 */ /* 0x004fc40000000000 */
[----:B------:R-:W-:Y:S01]  /*68c0*/  SEL R15, R59, R44, P0 ;  /* 0x0000002c3b0f7207 */ /* 0x000fe20000000000 */
[----:B------:R-:W1:Y:S01]  /*68d0*/  SHFL.IDX PT, R51, R51, R6, 0x1c1f ;  /* 0x001c1f0633337589 */ /* 0x000e6200000e0000 */
[----:B------:R-:W2:Y:S03]  /*68e0*/  LDC R44, c[0x0][0xbe8] ;  /* 0x0002fa00ff2c7b82 */ /* 0x000ea60000000800 */
[----:B------:R-:W4:Y:S04]  /*68f0*/  SHFL.IDX PT, R33, R33, R6, 0x1c1f ;  /* 0x001c1f0621217589 */ /* 0x000f2800000e0000 */
[----:B------:R-:W-:Y:S01]  /*6900*/  SHFL.IDX PT, R48, R48, R3, 0x1c1f ;  /* 0x001c1f0330307589 */ /* 0x000fe200000e0000 */
[----:B0-----:R-:W-:-:S03]  /*6910*/  SEL R28, R34, R41, P0 ;  /* 0x00000029221c7207 */ /* 0x001fc60000000000 */
[----:B------:R-:W-:Y:S01]  /*6920*/  SHFL.IDX PT, R50, R50, R3, 0x1c1f ;  /* 0x001c1f0332327589 */ /* 0x000fe200000e0000 */
[----:B---3--:R-:W-:Y:S02]  /*6930*/  SEL R40, R42, R29, P0 ;  /* 0x0000001d2a287207 */ /* 0x008fe40000000000 */
[----:B------:R-:W-:Y:S01]  /*6940*/  SEL R42, R29, R42, P0 ;  /* 0x0000002a1d2a7207 */ /* 0x000fe20000000000 */
[----:B------:R-:W0:Y:S04]  /*6950*/  SHFL.IDX PT, R39, R39, R6, 0x1c1f ;  /* 0x001c1f0627277589 */ /* 0x000e2800000e0000 */
[----:B------:R-:W3:Y:S04]  /*6960*/  SHFL.IDX PT, R35, R31, R6, 0x1c1f ;  /* 0x001c1f061f237589 */ /* 0x000ee800000e0000 */
[----:B------:R4:W-:Y:S01]  /*6970*/  SHFL.IDX PT, R38, R32, R3, 0x1c1f ;  /* 0x001c1f0320267589 */ /* 0x0009e200000e0000 */
[----:B-1----:R-:W-:-:S03]  /*6980*/  SEL R25, R46, R51, P0 ;  /* 0x000000332e197207 */ /* 0x002fc60000000000 */
[----:B------:R1:W2:Y:S04]  /*6990*/  SHFL.IDX PT, R7, R27, R6, 0x1c1f ;  /* 0x001c1f061b077589 */ /* 0x0002a800000e0000 */
[----:B------:R0:W-:Y:S01]  /*69a0*/  SHFL.IDX PT, R9, R30, R3, 0x1c1f ;  /* 0x001c1f031e097589 */ /* 0x0001e200000e0000 */
[----:B----4-:R-:W-:-:S03]  /*69b0*/  SEL R32, R36, R33, P0 ;  /* 0x0000002124207207 */ /* 0x010fc60000000000 */
[----:B------:R-:W-:Y:S01]  /*69c0*/  SHFL.IDX PT, R52, R52, R3, 0x1c1f ;  /* 0x001c1f0334347589 */ /* 0x000fe200000e0000 */
[----:B-1----:R-:W-:-:S03]  /*69d0*/  SEL R27, R51, R46, P0 ;  /* 0x0000002e331b7207 */ /* 0x002fc60000000000 */
[----:B------:R-:W1:Y:S01]  /*69e0*/  SHFL.IDX PT, R10, R37, R6, 0x1c1f ;  /* 0x001c1f06250a7589 */ /* 0x000e6200000e0000 */
[----:B0-----:R-:W-:Y:S02]  /*69f0*/  SEL R29, R48, R39, P0 ;  /* 0x00000027301d7207 */ /* 0x001fe40000000000 */
[----:B------:R-:W-:Y:S01]  /*6a00*/  SEL R30, R41, R34, P0 ;  /* 0x00000022291e7207 */ /* 0x000fe20000000000 */
[----:B------:R0:W4:Y:S01]  /*6a10*/  SHFL.IDX PT, R43, R43, R6, 0x1c1f ;  /* 0x001c1f062b2b7589 */ /* 0x00012200000e0000 */
[----:B------:R-:W-:Y:S02]  /*6a20*/  SEL R34, R33, R36, P0 ;  /* 0x0000002421227207 */ /* 0x000fe40000000000 */
[----:B------:R-:W-:Y:S01]  /*6a30*/  SEL R31, R39, R48, P0 ;  /* 0x00000030271f7207 */ /* 0x000fe20000000000 */
[----:B------:R-:W-:Y:S01]  /*6a40*/  BAR.SYNC.DEFER_BLOCKING 0x1, 0x180 ;  /* 0x0046000000007b1d */ /* 0x000fe20000010000 */
[----:B---3--:R-:W-:Y:S02]  /*6a50*/  SEL R33, R50, R35, P0 ;  /* 0x0000002332217207 */ /* 0x008fe40000000000 */
[----:B------:R-:W-:-:S02]  /*6a60*/  SEL R35, R35, R50, P0 ;  /* 0x0000003223237207 */ /* 0x000fc40000000000 */
[----:B--2---:R-:W-:Y:S01]  /*6a70*/  SEL R36, R38, R7, P0 ;  /* 0x0000000726247207 */ /* 0x004fe20000000000 */
[----:B0-----:R-:W-:Y:S01]  /*6a80*/  IMAD.U32 R6, RZ, RZ, UR4 ;  /* 0x00000004ff067e24 */ /* 0x001fe2000f8e00ff */
[----:B------:R-:W-:Y:S01]  /*6a90*/  SEL R38, R7, R38, P0 ;  /* 0x0000002607267207 */ /* 0x000fe20000000000 */
[----:B------:R-:W-:Y:S01]  /*6aa0*/  IMAD.U32 R7, RZ, RZ, UR6 ;  /* 0x00000006ff077e24 */ /* 0x000fe2000f8e00ff */
[----:B------:R-:W-:Y:S01]  /*6ab0*/  ULDC.64 UR6, c[0x0][0xc08] ;  /* 0x0003020000067ab9 */ /* 0x000fe20000000a00 */
[----:B-1----:R-:W-:Y:S02]  /*6ac0*/  SEL R37, R9, R10, P0 ;  /* 0x0000000a09257207 */ /* 0x002fe40000000000 */
[----:B------:R-:W-:Y:S02]  /*6ad0*/  SEL R39, R10, R9, P0 ;  /* 0x000000090a277207 */ /* 0x000fe40000000000 */
[----:B----4-:R-:W-:Y:S02]  /*6ae0*/  SEL R41, R52, R43, P0 ;  /* 0x0000002b34297207 */ /* 0x010fe40000000000 */
[----:B------:R-:W-:Y:S01]  /*6af0*/  SEL R43, R43, R52, P0 ;  /* 0x000000342b2b7207 */ /* 0x000fe20000000000 */
[----:B------:R0:W-:Y:S04]  /*6b00*/  STSM.16.M88.4 [R54], R12 ;  /* 0x0000000c36007844 */ /* 0x0001e80000000200 */
[----:B------:R1:W-:Y:S04]  /*6b10*/  STSM.16.M88.4 [R49], R24 ;  /* 0x0000001831007844 */ /* 0x0003e80000000200 */
[----:B------:R1:W-:Y:S04]  /*6b20*/  STSM.16.M88.4 [R45], R28 ;  /* 0x0000001c2d007844 */ /* 0x0003e80000000200 */
[----:B------:R1:W-:Y:S04]  /*6b30*/  STSM.16.M88.4 [R21], R32 ;  /* 0x0000002015007844 */ /* 0x0003e80000000200 */
[----:B------:R1:W-:Y:S04]  /*6b40*/  STSM.16.M88.4 [R20], R36 ;  /* 0x0000002414007844 */ /* 0x0003e80000000200 */
[----:B------:R1:W-:Y:S01]  /*6b50*/  STSM.16.M88.4 [R11], R40 ;  /* 0x000000280b007844 */ /* 0x0003e20000000200 */
[----:B------:R-:W-:Y:S06]  /*6b60*/  BAR.SYNC.DEFER_BLOCKING 0x1, 0x180 ;  /* 0x0046000000007b1d */ /* 0x000fec0000010000 */
[----:B------:R-:W2:Y:S01]  /*6b70*/  @P2 LDG.E R3, desc[UR52][R6.64] ;  /* 0x0000003406032981 */ /* 0x000ea2000c1e1900 */
[----:B------:R-:W-:Y:S01]  /*6b80*/  UISETP.NE.U32.AND UP1, UPT, UR6, URZ, UPT ;  /* 0x0000003f0600728c */ /* 0x000fe2000bf25070 */
[----:B------:R-:W-:Y:S01]  /*6b90*/  ISETP.NE.AND P1, PT, R44, 0x1, PT ;  /* 0x000000012c00780c */ /* 0x000fe20003f25270 */
[----:B------:R-:W-:-:S02]  /*6ba0*/  UMOV UR4, URZ ;  /* 0x0000003f00047c82 */ /* 0x000fc40008000000 */
[----:B------:R-:W-:-:S06]  /*6bb0*/  UISETP.NE.AND.EX UP1, UPT, UR7, URZ, UPT, UP1 ;  /* 0x0000003f0700728c */ /* 0x000fcc000bf25310 */
[----:B------:R-:W-:-:S04]  /*6bc0*/  PLOP3.LUT P0, PT, PT, PT, UP1, 0x80, 0x0 ;  /* 0x000000000000781c */ /* 0x000fc80003f0f018 */
[----:B------:R-:W3:Y:S01]  /*6bd0*/  @P1 LDC R10, c[0x0][0xbec] ;  /* 0x0002fb00ff0a1b82 */ /* 0x000ee20000000800 */
[----:B------:R-:W-:-:S03]  /*6be0*/  @UP1 UIADD3 UR6, UP2, UR8, UR6, URZ ;  /* 0x0000000608061290 */ /* 0x000fc6000ff5e03f */
[----:B------:R-:W-:Y:S01]  /*6bf0*/  ULDC UR8, c[0x0][0xa88] ;  /* 0x0002a20000087ab9 */ /* 0x000fe20000000800 */
[----:B------:R-:W-:Y:S02]  /*6c00*/  @UP1 UIADD3.X UR7, UR9, UR7, URZ, UP2, !UPT ;  /* 0x0000000709071290 */ /* 0x000fe400097fe43f */
[----:B0-----:R-:W-:Y:S01]  /*6c10*/  IMAD.U32 R14, RZ, RZ, UR6 ;  /* 0x00000006ff0e7e24 */ /* 0x001fe2000f8e00ff */
[----:B------:R-:W0:Y:S03]  /*6c20*/  @P1 LDC R12, c[0x0][0xbf0] ;  /* 0x0002fc00ff0c1b82 */ /* 0x000e260000000800 */
[----:B------:R-:W-:Y:S01]  /*6c30*/  IMAD.U32 R15, RZ, RZ, UR7 ;  /* 0x00000007ff0f7e24 */ /* 0x000fe2000f8e00ff */
[----:B--2---:R-:W-:Y:S01]  /*6c40*/  @P2 R2UR UR4, R3 ;  /* 0x00000000030422ca */ /* 0x004fe200000e0000 */
[----:B------:R-:W-:-:S06]  /*6c50*/  IMAD.U32 R3, RZ, RZ, UR8 ;  /* 0x00000008ff037e24 */ /* 0x000fcc000f8e00ff */
[----:B------:R1:W5:Y:S01]  /*6c60*/  @P0 LDG.E R3, desc[UR52][R14.64] ;  /* 0x000000340e030981 */ /* 0x000362000c1e1900 */
[----:B0--3--:R-:W-:Y:S07]  /*6c70*/  @P0 BRA `(.L_x_162) ;  /* 0x0000000000100947 */ /* 0x009fee0003800000 */
[----:B------:R-:W-:Y:S05]  /*6c80*/  @!P2 BRA `(.L_x_162) ;  /* 0x00000000000ca947 */ /* 0x000fea0003800000 */
[----:B-1----:R-:W2:Y:S04]  /*6c90*/  LDG.E R14, desc[UR52][R6.64] ;  /* 0x00000034060e7981 */ /* 0x002ea8000c1e1900 */
[----:B-----5:R-:W2:Y:S02]  /*6ca0*/  LDG.E R3, desc[UR52][R6.64+0x4] ;  /* 0x0000043406037981 */ /* 0x020ea4000c1e1900 */
[----:B--2---:R-:W-:-:S07]  /*6cb0*/  IMAD.IADD R3, R3, 0x1, -R14 ;  /* 0x0000000103037824 */ /* 0x004fce00078e0a0e */
.L_x_162:
[----:B------:R-:W-:Y:S01]  /*6cc0*/  IMAD.U32 R6, RZ, RZ, UR44 ;  /* 0x0000002cff067e24 */ /* 0x000fe2000f8e00ff */
[----:B------:R-:W-:Y:S01]  /*6cd0*/  USHF.R.S32.HI UR14, URZ, 0x1f, UR45 ;  /* 0x0000001f3f0e7899 */ /* 0x000fe2000801142d */
[----:B------:R-:W-:Y:S01]  /*6ce0*/  IMAD R9, R22, 0x20, R16 ;  /* 0x0000002016097824 */ /* 0x000fe200078e0210 */
[----:B------:R-:W-:Y:S01]  /*6cf0*/  ULDC.64 UR12, c[0x0][0xb90] ;  /* 0x0002e400000c7ab9 */ /* 0x000fe20000000a00 */
[----:B-1----:R-:W-:Y:S01]  /*6d00*/  IMAD R11, R6, 0xc0, R155 ;  /* 0x000000c0060b7824 */ /* 0x002fe200078e029b */
[----:B------:R-:W-:Y:S01]  /*6d10*/  USHF.R.S32.HI UR9, URZ, 0x1f, UR4 ;  /* 0x0000001f3f097899 */ /* 0x000fe20008011404 */
[----:B------:R-:W-:Y:S01]  /*6d20*/  IMAD.WIDE R4, R9, 0x2, R4 ;  /* 0x0000000209047825 */ /* 0x000fe200078e0204 */
[----:B------:R-:W-:Y:S01]  /*6d30*/  UIMAD UR10, UR14, UR12, URZ ;  /* 0x0000000c0e0a72a4 */ /* 0x000fe2000f8e023f */
[----:B------:R-:W-:Y:S02]  /*6d40*/  UMOV UR8, UR4 ;  /* 0x0000000400087c82 */ /* 0x000fe40008000000 */
[----:B------:R-:W-:Y:S01]  /*6d50*/  @P1 IMAD.HI.U32 R7, R11, R10, RZ ;  /* 0x0000000a0b071227 */ /* 0x000fe200078e00ff */
[----:B------:R-:W-:Y:S01]  /*6d60*/  USEL UR41, UR41, URZ, !UP0 ;  /* 0x0000003f29297287 */ /* 0x000fe2000c000000 */
[C---:B------:R-:W-:Y:S01]  /*6d70*/  IADD3 R33, P6, R4.reuse, 0x3000, RZ ;  /* 0x0000300004217810 */ /* 0x040fe20007fde0ff */
[----:B------:R-:W-:Y:S01]  /*6d80*/  UIMAD.WIDE.U32 UR6, UR45, UR12, UR8 ;  /* 0x0000000c2d0672a5 */ /* 0x000fe2000f8e0008 */
[----:B------:R-:W-:Y:S01]  /*6d90*/  IMAD.MOV.U32 R6, RZ, RZ, R11 ;  /* 0x000000ffff067224 */ /* 0x000fe200078e000b */
[----:B------:R-:W-:Y:S01]  /*6da0*/  UIMAD UR10, UR45, UR13, UR10 ;  /* 0x0000000d2d0a72a4 */ /* 0x000fe2000f8e020a */
[----:B------:R-:W-:Y:S01]  /*6db0*/  @P1 SHF.R.U32.HI R6, RZ, R12, R7 ;  /* 0x0000000cff061219 */ /* 0x000fe20000011607 */
[----:B------:R-:W-:Y:S01]  /*6dc0*/  USEL UR40, UR40, URZ, !UP0 ;  /* 0x0000003f28287287 */ /* 0x000fe2000c000000 */
[----:B------:R-:W-:Y:S01]  /*6dd0*/  IADD3 R12, P2, R4, 0x1800, RZ ;  /* 0x00001800040c7810 */ /* 0x000fe20007f5e0ff */
[----:B------:R-:W-:Y:S01]  /*6de0*/  ULDC.64 UR12, c[0x0][0xb98] ;  /* 0x0002e600000c7ab9 */ /* 0x000fe20000000a00 */
[----:B------:R-:W-:Y:S01]  /*6df0*/  UIADD3 UR7, UR7, UR10, URZ ;  /* 0x0000000a07077290 */ /* 0x000fe2000fffe03f */
[--C-:B------:R-:W-:Y:S01]  /*6e00*/  IMAD.MOV R9, RZ, RZ, -R6.reuse ;  /* 0x000000ffff097224 */ /* 0x100fe200078e0a06 */
[----:B------:R-:W-:Y:S01]  /*6e10*/  UIMAD UR8, UR41, UR12, URZ ;  /* 0x0000000c290872a4 */ /* 0x000fe2000f8e023f */
[----:B------:R-:W-:Y:S01]  /*6e20*/  SHF.R.S32.HI R7, RZ, 0x1f, R6 ;  /* 0x0000001fff077819 */ /* 0x000fe20000011406 */
[----:B------:R-:W-:Y:S01]  /*6e30*/  UIMAD.WIDE.U32 UR6, UR40, UR12, UR6 ;  /* 0x0000000c280672a5 */ /* 0x000fe2000f8e0006 */
[----:B------:R-:W-:Y:S01]  /*6e40*/  IMAD R9, R44, R9, R11 ;  /* 0x000000092c097224 */ /* 0x000fe200078e020b */
[----:B------:R-:W-:Y:S01]  /*6e50*/  UIMAD UR8, UR40, UR13, UR8 ;  /* 0x0000000d280872a4 */ /* 0x000fe2000f8e0208 */
[----:B------:R-:W-:Y:S01]  /*6e60*/  LOP3.LUT R11, R12, 0x180, RZ, 0xc0, !PT ;  /* 0x000001800c0b7812 */ /* 0x000fe200078ec0ff */
[----:B-----5:R-:W-:Y:S01]  /*6e70*/  IMAD R42, R3, R44, RZ ;  /* 0x0000002c032a7224 */ /* 0x020fe200078e02ff */
[----:B------:R-:W-:Y:S01]  /*6e80*/  IADD3 R25, P5, R4, 0x4800, RZ ;  /* 0x0000480004197810 */ /* 0x000fe20007fbe0ff */
[----:B------:R-:W-:Y:S01]  /*6e90*/  ULDC.64 UR10, c[0x0][0xaa0] ;  /* 0x0002a800000a7ab9 */ /* 0x000fe20000000a00 */
[----:B------:R-:W-:Y:S01]  /*6ea0*/  IADD3 R6, P0, R6, UR6, RZ ;  /* 0x0000000606067c10 */ /* 0x000fe2000ff1e0ff */
[----:B------:R-:W-:Y:S01]  /*6eb0*/  IMAD.U32 R14, RZ, RZ, UR8 ;  /* 0x00000008ff0e7e24 */ /* 0x000fe2000f8e00ff */
[----:B------:R-:W-:-:S02]  /*6ec0*/  SHF.R.S32.HI R10, RZ, 0x1f, R9 ;  /* 0x0000001fff0a7819 */ /* 0x000fc40000011409 */
[----:B------:R-:W-:Y:S02]  /*6ed0*/  SHF.R.U64 R11, R11, 0x3, RZ ;  /* 0x000000030b0b7819 */ /* 0x000fe400000012ff */
[----:B------:R-:W-:Y:S01]  /*6ee0*/  IADD3.X R7, R7, UR7, R14, P0, !PT ;  /* 0x0000000707077c10 */ /* 0x000fe200087fe40e */
[----:B------:R-:W-:Y:S01]  /*6ef0*/  ULDC.64 UR6, c[0x0][0xb88] ;  /* 0x0002e20000067ab9 */ /* 0x000fe20000000a00 */
[----:B------:R-:W-:Y:S01]  /*6f00*/  IADD3 R37, P4, R4, 0x6000, RZ ;  /* 0x0000600004257810 */ /* 0x000fe20007f9e0ff */
[----:B------:R-:W-:Y:S01]  /*6f10*/  IMAD R14, R10, UR6, RZ ;  /* 0x000000060a0e7c24 */ /* 0x000fe2000f8e02ff */
[----:B------:R-:W-:Y:S01]  /*6f20*/  LOP3.LUT R10, R11, R12, RZ, 0x3c, !PT ;  /* 0x0000000c0b0a7212 */ /* 0x000fe200078e3cff */
[----:B------:R-:W-:Y:S01]  /*6f30*/  IMAD.WIDE.U32 R6, R9, UR6, R6 ;  /* 0x0000000609067c25 */ /* 0x000fe2000f8e0006 */
[----:B------:R-:W-:Y:S01]  /*6f40*/  LOP3.LUT R32, R33, 0x180, RZ, 0xc0, !PT ;  /* 0x0000018021207812 */ /* 0x000fe200078ec0ff */
[----:B------:R-:W-:Y:S01]  /*6f50*/  UIMAD UR8, UR9, UR10, URZ ;  /* 0x0000000a090872a4 */ /* 0x000fe2000f8e023f */
[----:B------:R-:W-:Y:S01]  /*6f60*/  LOP3.LUT R24, R25, 0x180, RZ, 0xc0, !PT ;  /* 0x0000018019187812 */ /* 0x000fe200078ec0ff */
[----:B------:R-:W-:Y:S01]  /*6f70*/  IMAD R11, R9, UR7, R14 ;  /* 0x00000007090b7c24 */ /* 0x000fe2000f8e020e */
[----:B------:R-:W-:Y:S01]  /*6f80*/  ULDC.64 UR6, c[0x0][0xb50] ;  /* 0x0002d40000067ab9 */ /* 0x000fe20000000a00 */
[----:B------:R-:W-:-:S02]  /*6f90*/  LOP3.LUT R36, R37, 0x180, RZ, 0xc0, !PT ;  /* 0x0000018025247812 */ /* 0x000fc400078ec0ff */
[----:B------:R-:W-:Y:S01]  /*6fa0*/  IMAD.IADD R7, R7, 0x1, R11 ;  /* 0x0000000107077824 */ /* 0x000fe200078e020b */
[----:B------:R-:W-:Y:S01]  /*6fb0*/  LEA R9, P0, R6, UR6, 0x2 ;  /* 0x0000000606097c11 */ /* 0x000fe2000f8010ff */
[----:B------:R-:W-:Y:S01]  /*6fc0*/  IMAD.X R11, RZ, RZ, R5, P2 ;  /* 0x000000ffff0b7224 */ /* 0x000fe200010e0605 */
[----:B------:R-:W-:Y:S02]  /*6fd0*/  LOP3.LUT R13, R4, 0x180, RZ, 0xc0, !PT ;  /* 0x00000180040d7812 */ /* 0x000fe400078ec0ff */
[----:B------:R-:W-:Y:S01]  /*6fe0*/  LEA.HI.X R7, R6, UR7, R7, 0x2, P0 ;  /* 0x0000000706077c11 */ /* 0x000fe200080f1407 */
[----:B------:R-:W-:Y:S01]  /*6ff0*/  SHFL.IDX PT, R20, R9, RZ, 0x1c1f ;  /* 0x001c1fff09147589 */ /* 0x000fe200000e0000 */
[----:B------:R-:W-:Y:S01]  /*7000*/  IMAD.U32 R6, RZ, RZ, UR44 ;  /* 0x0000002cff067e24 */ /* 0x000fe2000f8e00ff */
[----:B------:R-:W-:Y:S02]  /*7010*/  LOP3.LUT P0, RZ, R23, 0x3, RZ, 0xc0, !PT ;  /* 0x0000000317ff7812 */ /* 0x000fe4000780c0ff */
[----:B------:R-:W0:Y:S01]  /*7020*/  SHFL.IDX PT, R21, R7, RZ, 0x1c1f ;  /* 0x001c1fff07157589 */ /* 0x000e2200000e0000 */
[----:B------:R-:W-:Y:S01]  /*7030*/  IMAD R15, R6, 0xc0, R153 ;  /* 0x000000c0060f7824 */ /* 0x000fe200078e0299 */
[----:B------:R-:W-:-:S02]  /*7040*/  IADD3 R6, P3, R4, 0x7800, RZ ;  /* 0x0000780004067810 */ /* 0x000fc40007f7e0ff */
[----:B------:R1:W-:Y:S01]  /*7050*/  SHFL.IDX PT, R40, R9, 0x1, 0x1c1f ;  /* 0x003c1f0009287f89 */ /* 0x0003e200000e0000 */
[C---:B------:R-:W-:Y:S01]  /*7060*/  VIADD R3, R15.reuse, 0x8 ;  /* 0x000000080f037836 */ /* 0x040fe20000000000 */
[-C--:B------:R-:W-:Y:S01]  /*7070*/  ISETP.GE.OR P2, PT, R15, R42.reuse, P0 ;  /* 0x0000002a0f00720c */ /* 0x080fe20000746670 */
[----:B------:R-:W-:Y:S01]  /*7080*/  UIMAD.WIDE.U32 UR6, UR4, UR10, URZ ;  /* 0x0000000a040672a5 */ /* 0x000fe2000f8e003f */
[----:B------:R-:W2:Y:S01]  /*7090*/  SHFL.IDX PT, R41, R7, 0x1, 0x1c1f ;  /* 0x003c1f0007297f89 */ /* 0x000ea200000e0000 */
[----:B------:R-:W-:Y:S01]  /*70a0*/  SHF.R.U64 R32, R32, 0x3, RZ ;  /* 0x0000000320207819 */ /* 0x000fe200000012ff */
[----:B------:R-:W-:Y:S01]  /*70b0*/  UIMAD UR8, UR4, UR11, UR8 ;  /* 0x0000000b040872a4 */ /* 0x000fe2000f8e0208 */
[----:B------:R-:W-:Y:S01]  /*70c0*/  ISETP.GE.OR P0, PT, R3, R42, P0 ;  /* 0x0000002a0300720c */ /* 0x000fe20000706670 */
[----:B-1----:R-:W1:Y:S01]  /*70d0*/  @P1 LDC R9, c[0x0][0xbec] ;  /* 0x0002fb00ff091b82 */ /* 0x002e620000000800 */
[----:B------:R-:W-:Y:S01]  /*70e0*/  LOP3.LUT R3, R6, 0x180, RZ, 0xc0, !PT ;  /* 0x0000018006037812 */ /* 0x000fe200078ec0ff */
[----:B------:R-:W-:Y:S01]  /*70f0*/  ULDC.64 UR10, c[0x0][0xae8] ;  /* 0x0002ba00000a7ab9 */ /* 0x000fe20000000a00 */
[----:B------:R-:W-:Y:S01]  /*7100*/  SHF.R.U64 R24, R24, 0x3, RZ ;  /* 0x0000000318187819 */ /* 0x000fe200000012ff */
[----:B------:R-:W-:Y:S01]  /*7110*/  IMAD.X R29, RZ, RZ, R5, P3 ;  /* 0x000000ffff1d7224 */ /* 0x000fe200018e0605 */
[----:B------:R-:W-:-:S02]  /*7120*/  SHF.R.U64 R3, R3, 0x3, RZ ;  /* 0x0000000303037819 */ /* 0x000fc400000012ff */
[----:B------:R-:W-:Y:S02]  /*7130*/  SHF.R.U64 R36, R36, 0x3, RZ ;  /* 0x0000000324247819 */ /* 0x000fe400000012ff */
[----:B------:R-:W-:Y:S02]  /*7140*/  SHF.R.U64 R13, R13, 0x3, RZ ;  /* 0x000000030d0d7819 */ /* 0x000fe400000012ff */
[----:B------:R-:W-:Y:S01]  /*7150*/  LOP3.LUT R28, R3, R6, RZ, 0x3c, !PT ;  /* 0x00000006031c7212 */ /* 0x000fe200078e3cff */
[----:B0-----:R0:W-:Y:S01]  /*7160*/  @!P2 ST.E desc[UR52][R20.64], R0 ;  /* 0x000000001400a985 */ /* 0x0011e2000c101934 */
[----:B------:R-:W-:Y:S01]  /*7170*/  IMAD.U32 R3, RZ, RZ, UR44 ;  /* 0x0000002cff037e24 */ /* 0x000fe2000f8e00ff */
[----:B------:R-:W-:Y:S01]  /*7180*/  LOP3.LUT R32, R32, R33, RZ, 0x3c, !PT ;  /* 0x0000002120207212 */ /* 0x000fe200078e3cff */
[----:B------:R-:W-:Y:S01]  /*7190*/  UIADD3 UR7, UR7, UR8, URZ ;  /* 0x0000000807077290 */ /* 0x000fe2000fffe03f */
[----:B------:R-:W-:Y:S01]  /*71a0*/  LOP3.LUT R24, R24, R25, RZ, 0x3c, !PT ;  /* 0x0000001918187212 */ /* 0x000fe200078e3cff */
[----:B------:R-:W-:Y:S01]  /*71b0*/  UIMAD UR4, UR14, UR10, URZ ;  /* 0x0000000a0e0472a4 */ /* 0x000fe2000f8e023f */
[----:B------:R-:W-:Y:S01]  /*71c0*/  LOP3.LUT R36, R36, R37, RZ, 0x3c, !PT ;  /* 0x0000002524247212 */ /* 0x000fe200078e3cff */
[--C-:B------:R-:W-:Y:S01]  /*71d0*/  IMAD.X R33, RZ, RZ, R5.reuse, P6 ;  /* 0x000000ffff217224 */ /* 0x100fe200030e0605 */
[----:B------:R-:W-:Y:S01]  /*71e0*/  LOP3.LUT R12, R13, R4, RZ, 0x3c, !PT ;  /* 0x000000040d0c7212 */ /* 0x000fe200078e3cff */
[--C-:B------:R-:W-:Y:S01]  /*71f0*/  IMAD.X R25, RZ, RZ, R5.reuse, P5 ;  /* 0x000000ffff197224 */ /* 0x100fe200028e0605 */
[----:B--2---:R2:W-:Y:S01]  /*7200*/  @!P0 ST.E desc[UR52][R40.64], R8 ;  /* 0x0000000828008985 */ /* 0x0045e2000c101934 */
[--C-:B------:R-:W-:Y:S01]  /*7210*/  IMAD.X R37, RZ, RZ, R5.reuse, P4 ;  /* 0x000000ffff257224 */ /* 0x100fe200020e0605 */
[----:B0-----:R-:W0:Y:S01]  /*7220*/  @P1 LDC R21, c[0x0][0xbf0] ;  /* 0x0002fc00ff151b82 */ /* 0x001e220000000800 */
[----:B------:R-:W-:Y:S01]  /*7230*/  IMAD R0, R19, 0x60, R22 ;  /* 0x0000006013007824 */ /* 0x000fe200078e0216 */
[----:B------:R-:W-:Y:S01]  /*7240*/  UIMAD UR4, UR45, UR11, UR4 ;  /* 0x0000000b2d0472a4 */ /* 0x000fe2000f8e0204 */
[----:B------:R-:W-:Y:S01]  /*7250*/  IMAD.MOV.U32 R13, RZ, RZ, R5 ;  /* 0x000000ffff0d7224 */ /* 0x000fe200078e0005 */
[----:B------:R-:W-:Y:S01]  /*7260*/  UIMAD.WIDE.U32 UR6, UR45, UR10, UR6 ;  /* 0x0000000a2d0672a5 */ /* 0x000fe2000f8e0006 */
[----:B------:R3:W5:Y:S01]  /*7270*/  LD.E.128 R4, desc[UR52][R10.64] ;  /* 0x000000340a047980 */ /* 0x000762000c101d00 */
[----:B------:R-:W-:-:S02]  /*7280*/  ULDC.64 UR8, c[0x0][0xaf0] ;  /* 0x0002bc0000087ab9 */ /* 0x000fc40000000a00 */
[----:B------:R-:W-:Y:S01]  /*7290*/  UIADD3 UR7, UR7, UR4, URZ ;  /* 0x0000000407077290 */ /* 0x000fe2000fffe03f */
[----:B------:R-:W5:Y:S04]  /*72a0*/  LD.E.128 R12, desc[UR52][R12.64] ;  /* 0x000000340c0c7980 */ /* 0x000f68000c101d00 */
[----:B------:R-:W5:Y:S01]  /*72b0*/  LD.E.128 R32, desc[UR52][R32.64] ;  /* 0x0000003420207980 */ /* 0x000f62000c101d00 */
[----:B---3--:R-:W-:Y:S01]  /*72c0*/  IMAD R10, R3, 0xc0, R0 ;  /* 0x000000c0030a7824 */ /* 0x008fe200078e0200 */
[----:B------:R-:W-:Y:S02]  /*72d0*/  UIMAD UR4, UR41, UR8, URZ ;  /* 0x00000008290472a4 */ /* 0x000fe4000f8e023f */
[----:B------:R-:W5:Y:S01]  /*72e0*/  LD.E.128 R24, desc[UR52][R24.64] ;  /* 0x0000003418187980 */ /* 0x000f62000c101d00 */
[----:B-1----:R-:W-:Y:S01]  /*72f0*/  @P1 IMAD.HI.U32 R0, R10, R9, RZ ;  /* 0x000000090a001227 */ /* 0x002fe200078e00ff */
[----:B------:R-:W-:-:S02]  /*7300*/  UIMAD UR4, UR40, UR9, UR4 ;  /* 0x00000009280472a4 */ /* 0x000fc4000f8e0204 */
[----:B------:R-:W5:Y:S01]  /*7310*/  LD.E.128 R36, desc[UR52][R36.64] ;  /* 0x0000003424247980 */ /* 0x000f62000c101d00 */
[----:B------:R-:W-:Y:S01]  /*7320*/  IMAD.MOV.U32 R3, RZ, RZ, R10 ;  /* 0x000000ffff037224 */ /* 0x000fe200078e000a */
[----:B0-----:R-:W-:Y:S01]  /*7330*/  @P1 SHF.R.U32.HI R3, RZ, R21, R0 ;  /* 0x00000015ff031219 */ /* 0x001fe20000011600 */
[----:B------:R-:W-:Y:S01]  /*7340*/  UIMAD.WIDE.U32 UR6, UR40, UR8, UR6 ;  /* 0x00000008280672a5 */ /* 0x000fe2000f8e0006 */
[----:B------:R-:W5:Y:S02]  /*7350*/  LD.E.128 R28, desc[UR52][R28.64] ;  /* 0x000000341c1c7980 */ /* 0x000f64000c101d00 */
[--C-:B------:R-:W-:Y:S01]  /*7360*/  SHF.R.S32.HI R0, RZ, 0x1f, R3.reuse ;  /* 0x0000001fff007819 */ /* 0x100fe20000011403 */
[----:B------:R-:W-:Y:S01]  /*7370*/  UIADD3 UR4, UR7, UR4, URZ ;  /* 0x0000000407047290 */ /* 0x000fe2000fffe03f */
[----:B------:R-:W-:Y:S01]  /*7380*/  IMAD.MOV R11, RZ, RZ, -R3 ;  /* 0x000000ffff0b7224 */ /* 0x000fe200078e0a03 */
[----:B------:R-:W-:Y:S01]  /*7390*/  ULDC.64 UR8, c[0x0][0xae0] ;  /* 0x0002b80000087ab9 */ /* 0x000fe20000000a00 */
[----:B------:R-:W-:Y:S01]  /*73a0*/  IMAD.U32 R9, RZ, RZ, UR7 ;  /* 0x00000007ff097e24 */ /* 0x000fe2000f8e00ff */
[----:B------:R-:W-:Y:S01]  /*73b0*/  @!PT LDS RZ, [RZ] ;  /* 0x00000000fffff984 */ /* 0x000fe20000000800 */
[----:B------:R-:W-:Y:S01]  /*73c0*/  @!PT LDS RZ, [RZ] ;  /* 0x00000000fffff984 */ /* 0x000fe20000000800 */
[----:B------:R-:W-:Y:S01]  /*73d0*/  @!PT LDS RZ, [RZ] ;  /* 0x00000000fffff984 */ /* 0x000fe20000000800 */
[----:B------:R-:W-:Y:S01]  /*73e0*/  @!PT LDS RZ, [RZ] ;  /* 0x00000000fffff984 */ /* 0x000fe20000000800 */
[----:B------:R0:W-:Y:S06]  /*73f0*/  MEMBAR.ALL.CTA ;  /* 0x0000000000007992 */ /* 0x0001ec0000008000 */
[----:B0-----:R-:W0:Y:S01]  /*7400*/  FENCE.VIEW.ASYNC.S ;  /* 0x00000000000073c6 */ /* 0x001e220000000000 */
[----:B------:R-:W-:-:S02]  /*7410*/  IMAD R0, R0, UR8, RZ ;  /* 0x0000000800007c24 */ /* 0x000fc4000f8e02ff */
[----:B------:R-:W-:Y:S02]  /*7420*/  IMAD R11, R44, R11, R10 ;  /* 0x0000000b2c0b7224 */ /* 0x000fe400078e020a */
[----:B--2---:R-:W-:Y:S01]  /*7430*/  IMAD.U32 R8, RZ, RZ, UR6 ;  /* 0x00000006ff087e24 */ /* 0x004fe2000f8e00ff */
[----:B------:R-:W-:Y:S01]  /*7440*/  ULDC.64 UR6, c[0x0][0xad8] ;  /* 0x0002b60000067ab9 */ /* 0x000fe20000000a00 */
[----:B------:R-:W-:Y:S02]  /*7450*/  IMAD.U32 R9, RZ, RZ, UR4 ;  /* 0x00000004ff097e24 */ /* 0x000fe4000f8e00ff */
[C---:B------:R-:W-:Y:S01]  /*7460*/  IMAD R21, R3.reuse, UR9, R0 ;  /* 0x0000000903157c24 */ /* 0x040fe2000f8e0200 */
[----:B------:R-:W-:Y:S01]  /*7470*/  SHF.R.S32.HI R0, RZ, 0x1f, R11 ;  /* 0x0000001fff007819 */ /* 0x000fe2000001140b */
[----:B------:R-:W-:-:S04]  /*7480*/  IMAD.WIDE.U32 R8, R3, UR8, R8 ;  /* 0x0000000803087c25 */ /* 0x000fc8000f8e0008 */
[----:B------:R-:W-:Y:S02]  /*7490*/  IMAD.U32 R43, RZ, RZ, UR44 ;  /* 0x0000002cff2b7e24 */ /* 0x000fe4000f8e00ff */
[----:B------:R-:W-:Y:S02]  /*74a0*/  IMAD.IADD R9, R9, 0x1, R21 ;  /* 0x0000000109097824 */ /* 0x000fe400078e0215 */
[----:B------:R-:W-:Y:S02]  /*74b0*/  IMAD R0, R0, UR6, RZ ;  /* 0x0000000600007c24 */ /* 0x000fe4000f8e02ff */
[----:B------:R-:W-:Y:S02]  /*74c0*/  IMAD R43, R43, 0xc0, R22 ;  /* 0x000000c02b2b7824 */ /* 0x000fe400078e0216 */
[C---:B------:R-:W-:Y:S02]  /*74d0*/  IMAD R3, R11.reuse, UR7, R0 ;  /* 0x000000070b037c24 */ /* 0x040fe4000f8e0200 */
[----:B------:R-:W-:Y:S01]  /*74e0*/  IMAD.WIDE.U32 R8, R11, UR6, R8 ;  /* 0x000000060b087c25 */ /* 0x000fe2000f8e0008 */
[----:B------:R-:W-:Y:S01]  /*74f0*/  ISETP.GE.AND P0, PT, R43, R42, PT ;  /* 0x0000002a2b00720c */ /* 0x000fe20003f06270 */
[----:B------:R-:W-:-:S02]  /*7500*/  ULDC.64 UR6, c[0x0][0xa80] ;  /* 0x0002a00000067ab9 */ /* 0x000fc40000000a00 */
[----:B------:R-:W-:Y:S01]  /*7510*/  IMAD.IADD R3, R9, 0x1, R3 ;  /* 0x0000000109037824 */ /* 0x000fe200078e0203 */
[----:B------:R-:W-:Y:S01]  /*7520*/  LEA R40, P1, R8, UR6, 0x1 ;  /* 0x0000000608287c11 */ /* 0x000fe2000f8208ff */
[----:B------:R-:W-:-:S03]  /*7530*/  VIADD R2, R2, 0x19c20 ;  /* 0x00019c2002027836 */ /* 0x000fc60000000000 */
[----:B------:R-:W-:Y:S02]  /*7540*/  LEA.HI.X R41, R8, UR7, R3, 0x1, P1 ;  /* 0x0000000708297c11 */ /* 0x000fe400088f0c03 */
[----:B------:R-:W-:Y:S01]  /*7550*/  PRMT R2, RZ, 0x654, R2 ;  /* 0x00000654ff027816 */ /* 0x000fe20000000002 */
[----:B0-----:R0:W1:Y:S01]  /*7560*/  SHFL.IDX PT, R8, R40, RZ, 0x1c1f ;  /* 0x001c1fff28087589 */ /* 0x00106200000e0000 */
[----:B------:R-:W-:Y:S02]  /*7570*/  BSSY B1, `(.L_x_163) ;  /* 0x0000011000017945 */ /* 0x000fe40003800000 */
[----:B------:R0:W-:Y:S01]  /*7580*/  SYNCS.ARRIVE.TRANS64.RED.A1T0 RZ, [R2+URZ], RZ ;  /* 0x000000ff02ff79a7 */ /* 0x0001e2000810043f */
[----:B------:R0:W2:Y:S01]  /*7590*/  SHFL.IDX PT, R9, R41, RZ, 0x1c1f ;  /* 0x001c1fff29097589 */ /* 0x0000a200000e0000 */
[----:B------:R-:W-:Y:S01]  /*75a0*/  SHF.R.S32.HI R45, RZ, 0x1f, R17 ;  /* 0x0000001fff2d7819 */ /* 0x000fe20000011411 */
[----:B------:R-:W-:Y:S06]  /*75b0*/  @P0 BRA `(.L_x_164) ;  /* 0x0000000000300947 */ /* 0x000fec0003800000 */
[----:B------:R-:W-:Y:S02]  /*75c0*/  ULDC UR4, c[0x0][0xac8] ;  /* 0x0002b20000047ab9 */ /* 0x000fe40000000800 */
[----:B------:R-:W-:Y:S02]  /*75d0*/  ISETP.GE.AND P1, PT, R17, UR4, PT ;  /* 0x0000000411007c0c */ /* 0x000fe4000bf26270 */
[----:B------:R-:W-:Y:S02]  /*75e0*/  ISETP.GE.AND P2, PT, R18, UR4, PT ;  /* 0x0000000412007c0c */ /* 0x000fe4000bf46270 */
[----:B------:R-:W-:-:S09]  /*75f0*/  ISETP.GE.AND P0, PT, R16, UR4, PT ;  /* 0x0000000410007c0c */ /* 0x000fd2000bf06270 */
[CC--:B-1----:R-:W-:Y:S02]  /*7600*/  @!P1 LEA R10, P3, R17.reuse, R8.reuse, 0x1 ;  /* 0x00000008110a9211 */ /* 0x0c2fe400078608ff */
[----:B------:R-:W-:Y:S02]  /*7610*/  @!P2 LEA R20, P4, R18, R8, 0x1 ;  /* 0x000000081214a211 */ /* 0x000fe400078808ff */
[----:B0-2---:R-:W-:Y:S01]  /*7620*/  @!P0 IMAD.WIDE R2, R16, 0x2, R8 ;  /* 0x0000000210028825 */ /* 0x005fe200078e0208 */
[-C--:B------:R-:W-:Y:S02]  /*7630*/  @!P1 LEA.HI.X R11, R17, R9.reuse, R45, 0x1, P3 ;  /* 0x00000009110b9211 */ /* 0x080fe400018f0c2d */
[----:B------:R-:W-:Y:S02]  /*7640*/  @!P2 LEA.HI.X R21, R18, R9, R157, 0x1, P4 ;  /* 0x000000091215a211 */ /* 0x000fe400020f0c9d */
[----:B-----5:R3:W-:Y:S04]  /*7650*/  @!P0 ST.E.128 desc[UR52][R2.64], R12 ;  /* 0x0000000c02008985 */ /* 0x0207e8000c101d34 */
[----:B------:R3:W-:Y:S04]  /*7660*/  @!P1 ST.E.128 desc[UR52][R10.64], R32 ;  /* 0x000000200a009985 */ /* 0x0007e8000c101d34 */
[----:B------:R3:W-:Y:S02]  /*7670*/  @!P2 ST.E.128 desc[UR52][R20.64], R36 ;  /* 0x000000241400a985 */ /* 0x0007e4000c101d34 */
.L_x_164:
[----:B------:R-:W-:Y:S05]  /*7680*/  BSYNC B1 ;  /* 0x0000000000017941 */ /* 0x000fea0003800000 */
.L_x_163:
[----:B------:R-:W-:Y:S01]  /*7690*/  VIADD R0, R43, 0x60 ;  /* 0x000000602b007836 */ /* 0x000fe20000000000 */
[----:B--2---:R2:W4:Y:S04]  /*76a0*/  SHFL.IDX PT, R9, R41, 0x1, 0x1c1f ;  /* 0x003c1f0029097f89 */ /* 0x00452800000e0000 */
[----:B------:R-:W-:Y:S01]  /*76b0*/  ISETP.GE.AND P0, PT, R0, R42, PT ;  /* 0x0000002a0000720c */ /* 0x000fe20003f06270 */
[----:B-1----:R2:W1:-:S12]  /*76c0*/  SHFL.IDX PT, R8, R40, 0x1, 0x1c1f ;  /* 0x003c1f0028087f89 */ /* 0x00245800000e0000 */
[----:B--2---:R-:W-:Y:S05]  /*76d0*/  @P0 BRA `(.L_x_165) ;  /* 0x0000000800c40947 */ /* 0x004fea0003800000 */
[----:B------:R-:W-:Y:S02]  /*76e0*/  ULDC UR4, c[0x0][0xac8] ;  /* 0x0002b20000047ab9 */ /* 0x000fe40000000800 */
[----:B------:R-:W-:Y:S02]  /*76f0*/  ISETP.GE.AND P2, PT, R17, UR4, PT ;  /* 0x0000000411007c0c */ /* 0x000fe4000bf46270 */
[----:B------:R-:W-:-:S11]  /*7700*/  ISETP.GE.AND P1, PT, R16, UR4, PT ;  /* 0x0000000410007c0c */ /* 0x000fd6000bf26270 */
[C---:B-1-3--:R-:W-:Y:S02]  /*7710*/  @!P2 LEA R10, P0, R17.reuse, R8, 0x1 ;  /* 0x00000008110aa211 */ /* 0x04afe400078008ff */
[----:B0---4-:R-:W-:Y:S02]  /*7720*/  @!P1 IMAD.WIDE R2, R16, 0x2, R8 ;  /* 0x0000000210029825 */ /* 0x011fe400078e0208 */
[----:B------:R-:W-:Y:S02]  /*7730*/  @!P2 LEA.HI.X R11, R17, R9, R45, 0x1, P0 ;  /* 0x00000009110ba211 */ /* 0x000fe400000f0c2d */
[----:B------:R-:W-:Y:S01]  /*7740*/  ISETP.GE.AND P0, PT, R18, UR4, PT ;  /* 0x0000000412007c0c */ /* 0x000fe2000bf06270 */
[----:B-----5:R2:W-:Y:S04]  /*7750*/  @!P1 ST.E.128 desc[UR52][R2.64], R4 ;  /* 0x0000000402009985 */ /* 0x0205e8000c101d34 */
[----:B------:R2:W-:Y:S08]  /*7760*/  @!P2 ST.E.128 desc[UR52][R10.64], R24 ;  /* 0x000000180a00a985 */ /* 0x0005f0000c101d34 */
[----:B------:R-:W-:Y:S05]  /*7770*/  @P0 BRA `(.L_x_165) ;  /* 0x00000008009c0947 */ /* 0x000fea0003800000 */
[----:B--2---:R-:W-:-:S04]  /*7780*/  LEA R2, P0, R18, R8, 0x1 ;  /* 0x0000000812027211 */ /* 0x004fc800078008ff */
[----:B------:R-:W-:-:S05]  /*7790*/  LEA.HI.X R3, R18, R9, R157, 0x1, P0 ;  /* 0x0000000912037211 */ /* 0x000fca00000f0c9d */
[----:B------:R0:W-:Y:S01]  /*77a0*/  ST.E.128 desc[UR52][R2.64], R28 ;  /* 0x0000001c02007985 */ /* 0x0001e2000c101d34 */
[----:B------:R-:W-:Y:S05]  /*77b0*/  BRA `(.L_x_165) ;  /* 0x00000008008c7947 */ /* 0x000fea0003800000 */
.L_x_161:
[----:B------:R-:W-:Y:S01]  /*77c0*/  ULDC.64 UR6, c[0x0][0xc00] ;  /* 0x0003000000067ab9 */ /* 0x000fe20000000a00 */
[----:B------:R-:W-:Y:S01]  /*77d0*/  ULDC UR4, c[0x0][0xa88] ;  /* 0x0002a20000047ab9 */ /* 0x000fe20000000800 */
[----:B------:R-:W-:Y:S01]  /*77e0*/  UISETP.NE.U32.AND UP0, UPT, UR6, URZ, UPT ;  /* 0x0000003f0600728c */ /* 0x000fe2000bf05070 */
[----:B------:R-:W0:Y:S03]  /*77f0*/  LDC R11, c[0x0][0xbe8] ;  /* 0x0002fa00ff0b7b82 */ /* 0x000e260000000800 */
[----:B------:R-:W-:-:S03]  /*7800*/  UISETP.NE.AND.EX UP0, UPT, UR7, URZ, UPT, UP0 ;  /* 0x0000003f0700728c */ /* 0x000fc6000bf05300 */
[----:B------:R-:W-:Y:S02]  /*7810*/  ULDC.64 UR6, c[0x0][0xc00] ;  /* 0x0003000000067ab9 */ /* 0x000fe40000000a00 */
[----:B------:R-:W-:Y:S01]  /*7820*/  UIMAD.WIDE UR6, UR40, 0x4, UR6 ;  /* 0x00000004280678a5 */ /* 0x000fe2000f8e0206 */
[----:B------:R-:W-:-:S05]  /*7830*/  PLOP3.LUT P2, PT, PT, PT, UP0, 0x80, 0x0 ;  /* 0x000000000000781c */ /* 0x000fca0003f4f008 */
[----:B------:R-:W-:Y:S02]  /*7840*/  IMAD.U32 R2, RZ, RZ, UR6 ;  /* 0x00000006ff027e24 */ /* 0x000fe4000f8e00ff */
[----:B------:R-:W-:Y:S01]  /*7850*/  IMAD.U32 R3, RZ, RZ, UR7 ;  /* 0x00000007ff037e24 */ /* 0x000fe2000f8e00ff */
[----:B------:R-:W-:Y:S02]  /*7860*/  ULDC.64 UR6, c[0x0][0xc08] ;  /* 0x0003020000067ab9 */ /* 0x000fe40000000a00 */
[----:B------:R-:W-:-:S03]  /*7870*/  UISETP.NE.U32.AND UP1, UPT, UR6, URZ, UPT ;  /* 0x0000003f0600728c */ /* 0x000fc6000bf25070 */
[----:B------:R-:W2:Y:S01]  /*7880*/  @P2 LDG.E R6, desc[UR52][R2.64] ;  /* 0x0000003402062981 */ /* 0x000ea2000c1e1900 */
[----:B------:R-:W-:Y:S01]  /*7890*/  UISETP.NE.AND.EX UP1, UPT, UR7, URZ, UPT, UP1 ;  /* 0x0000003f0700728c */ /* 0x000fe2000bf25310 */
[----:B------:R-:W-:-:S05]  /*78a0*/  IMAD.U32 R0, RZ, RZ, UR4 ;  /* 0x00000004ff007e24 */ /* 0x000fca000f8e00ff */
[----:B------:R-:W-:-:S05]  /*78b0*/  PLOP3.LUT P3, PT, PT, PT, UP1, 0x80, 0x0 ;  /* 0x000000000000781c */ /* 0x000fca0003f6f018 */
[----:B------:R-:W-:Y:S02]  /*78c0*/  @UP1 ULDC.64 UR6, c[0x0][0xc08] ;  /* 0x0003020000061ab9 */ /* 0x000fe40000000a00 */
[----:B------:R-:W-:-:S06]  /*78d0*/  @UP1 UIMAD.WIDE UR6, UR40, 0x4, UR6 ;  /* 0x00000004280618a5 */ /* 0x000fcc000f8e0206 */
[----:B------:R-:W-:Y:S02]  /*78e0*/  IMAD.U32 R4, RZ, RZ, UR6 ;  /* 0x00000006ff047e24 */ /* 0x000fe4000f8e00ff */
[----:B------:R-:W-:-:S05]  /*78f0*/  IMAD.U32 R5, RZ, RZ, UR7 ;  /* 0x00000007ff057e24 */ /* 0x000fca000f8e00ff */
[----:B------:R1:W5:Y:S01]  /*7900*/  @P3 LDG.E R0, desc[UR52][R4.64] ;  /* 0x0000003404003981 */ /* 0x000362000c1e1900 */
[----:B0-----:R-:W-:Y:S01]  /*7910*/  ISETP.NE.AND P0, PT, R11, 0x1, PT ;  /* 0x000000010b00780c */ /* 0x001fe20003f05270 */
[----:B------:R-:W-:Y:S01]  /*7920*/  UMOV UR4, URZ ;  /* 0x0000003f00047c82 */ /* 0x000fe20008000000 */
[----:B------:R-:W-:Y:S01]  /*7930*/  USHF.R.S32.HI UR10, URZ, 0x1f, UR45 ;  /* 0x0000001f3f0a7899 */ /* 0x000fe2000801142d */
[----:B------:R-:W0:Y:S10]  /*7940*/  S2R R7, SR_TID.X ;  /* 0x0000000000077919 */ /* 0x000e340000002100 */
[----:B------:R-:W3:Y:S01]  /*7950*/  @P0 LDC R9, c[0x0][0xbec] ;  /* 0x0002fb00ff090b82 */ /* 0x000ee20000000800 */
[----:B0-----:R-:W-:-:S05]  /*7960*/  VIADD R7, R7, 0xffffff80 ;  /* 0xffffff8007077836 */ /* 0x001fca0000000000 */
[----:B------:R-:W-:Y:S02]  /*7970*/  ISETP.GE.AND P1, PT, R7, 0xc0, PT ;  /* 0x000000c00700780c */ /* 0x000fe40003f26270 */
[----:B--2---:R-:W-:-:S13]  /*7980*/  @P2 R2UR UR4, R6 ;  /* 0x00000000060422ca */ /* 0x004fda00000e0000 */
[----:B------:R-:W-:Y:S01]  /*7990*/  USHF.R.S32.HI UR9, URZ, 0x1f, UR4 ;  /* 0x0000001f3f097899 */ /* 0x000fe20008011404 */
[----:B-1-3--:R-:W-:Y:S11]  /*79a0*/  @P3 BRA `(.L_x_166) ;  /* 0x0000000000103947 */ /* 0x00aff60003800000 */
[----:B------:R-:W-:Y:S05]  /*79b0*/  @!P2 BRA `(.L_x_166) ;  /* 0x00000000000ca947 */ /* 0x000fea0003800000 */
[----:B------:R-:W2:Y:S04]  /*79c0*/  LDG.E R5, desc[UR52][R2.64] ;  /* 0x0000003402057981 */ /* 0x000ea8000c1e1900 */
[----:B-----5:R-:W2:Y:S02]  /*79d0*/  LDG.E R0, desc[UR52][R2.64+0x4] ;  /* 0x0000043402007981 */ /* 0x020ea4000c1e1900 */
[----:B--2---:R-:W-:-:S07]  /*79e0*/  IMAD.IADD R0, R0, 0x1, -R5 ;  /* 0x0000000100007824 */ /* 0x004fce00078e0a05 */
.L_x_166:
[----:B------:R-:W-:Y:S01]  /*79f0*/  USEL UR40, UR40, URZ, !UP0 ;  /* 0x0000003f28287287 */ /* 0x000fe2000c000000 */
[----:B------:R-:W-:Y:S01]  /*7a00*/  BSSY B1, `(.L_x_167) ;  /* 0x000002d000017945 */ /* 0x000fe20003800000 */
[----:B------:R-:W-:-:S03]  /*7a10*/  USEL UR41, UR41, URZ, !UP0 ;  /* 0x0000003f29297287 */ /* 0x000fc6000c000000 */
[----:B------:R-:W-:Y:S09]  /*7a20*/  @P1 BRA `(.L_x_168) ;  /* 0x0000000000a81947 */ /* 0x000ff20003800000 */
[----:B------:R-:W0:Y:S01]  /*7a30*/  S2R R3, SR_TID.X ;  /* 0x0000000000037919 */ /* 0x000e220000002100 */
[----:B------:R-:W1:Y:S01]  /*7a40*/  LDC R7, c[0x0][0xbe8] ;  /* 0x0002fa00ff077b82 */ /* 0x000e620000000800 */
[----:B------:R-:W-:-:S04]  /*7a50*/  IMAD.U32 R2, RZ, RZ, UR44 ;  /* 0x0000002cff027e24 */ /* 0x000fc8000f8e00ff */
[----:B0-----:R-:W-:Y:S02]  /*7a60*/  IMAD R2, R2, 0xc0, R3 ;  /* 0x000000c002027824 */ /* 0x001fe400078e0203 */
[----:B-1---5:R-:W-:Y:S02]  /*7a70*/  IMAD R3, R0, R7, RZ ;  /* 0x0000000700037224 */ /* 0x022fe400078e02ff */
[----:B------:R-:W-:-:S05]  /*7a80*/  VIADD R4, R2, 0xffffff80 ;  /* 0xffffff8002047836 */ /* 0x000fca0000000000 */
[----:B------:R-:W-:-:S13]  /*7a90*/  ISETP.GE.AND P1, PT, R4, R3, PT ;  /* 0x000000030400720c */ /* 0x000fda0003f26270 */
[----:B------:R-:W-:Y:S05]  /*7aa0*/  @P1 BRA `(.L_x_168) ;  /* 0x0000000000881947 */ /* 0x000fea0003800000 */
[----:B------:R-:W-:Y:S01]  /*7ab0*/  ISETP.NE.AND P1, PT, R7, 0x1, PT ;  /* 0x000000010700780c */ /* 0x000fe20003f25270 */
[----:B------:R-:W-:Y:S01]  /*7ac0*/  ULDC.64 UR12, c[0x0][0xb90] ;  /* 0x0002e400000c7ab9 */ /* 0x000fe20000000a00 */
[----:B------:R-:W-:Y:S01]  /*7ad0*/  UMOV UR6, UR4 ;  /* 0x0000000400067c82 */ /* 0x000fe20008000000 */
[----:B------:R-:W-:Y:S01]  /*7ae0*/  UIMAD UR8, UR10, UR12, URZ ;  /* 0x0000000c0a0872a4 */ /* 0x000fe2000f8e023f */
[----:B------:R-:W-:Y:S01]  /*7af0*/  IMAD.MOV.U32 R2, RZ, RZ, R4 ;  /* 0x000000ffff027224 */ /* 0x000fe200078e0004 */
[----:B------:R-:W-:Y:S02]  /*7b00*/  UMOV UR7, UR9 ;  /* 0x0000000900077c82 */ /* 0x000fe40008000000 */
[----:B------:R-:W-:Y:S02]  /*7b10*/  UIMAD.WIDE.U32 UR6, UR45, UR12, UR6 ;  /* 0x0000000c2d0672a5 */ /* 0x000fe4000f8e0006 */
[----:B------:R-:W-:-:S03]  /*7b20*/  UIMAD UR8, UR45, UR13, UR8 ;  /* 0x0000000d2d0872a4 */ /* 0x000fc6000f8e0208 */
[----:B------:R-:W-:Y:S01]  /*7b30*/  ULDC.64 UR12, c[0x0][0xb98] ;  /* 0x0002e600000c7ab9 */ /* 0x000fe20000000a00 */
[----:B------:R-:W0:Y:S01]  /*7b40*/  @P1 LDC R3, c[0x0][0xbec] ;  /* 0x0002fb00ff031b82 */ /* 0x000e220000000800 */
[----:B------:R-:W-:Y:S02]  /*7b50*/  UIADD3 UR7, UR7, UR8, URZ ;  /* 0x0000000807077290 */ /* 0x000fe4000fffe03f */
[----:B------:R-:W-:Y:S02]  /*7b60*/  UIMAD UR8, UR41, UR12, URZ ;  /* 0x0000000c290872a4 */ /* 0x000fe4000f8e023f */
[----:B------:R-:W-:Y:S02]  /*7b70*/  UIMAD.WIDE.U32 UR6, UR40, UR12, UR6 ;  /* 0x0000000c280672a5 */ /* 0x000fe4000f8e0006 */
[----:B------:R-:W-:Y:S01]  /*7b80*/  UIMAD UR8, UR40, UR13, UR8 ;  /* 0x0000000d280872a4 */ /* 0x000fe2000f8e0208 */
[----:B------:R-:W1:Y:S02]  /*7b90*/  @P1 LDC R6, c[0x0][0xbf0] ;  /* 0x0002fc00ff061b82 */ /* 0x000e640000000800 */
[----:B------:R-:W-:Y:S01]  /*7ba0*/  ULDC.64 UR12, c[0x0][0xb88] ;  /* 0x0002e200000c7ab9 */ /* 0x000fe20000000a00 */
[----:B0-----:R-:W-:-:S05]  /*7bb0*/  @P1 IMAD.HI.U32 R3, R4, R3, RZ ;  /* 0x0000000304031227 */ /* 0x001fca00078e00ff */
[----:B-1----:R-:W-:Y:S01]  /*7bc0*/  @P1 SHF.R.U32.HI R2, RZ, R6, R3 ;  /* 0x00000006ff021219 */ /* 0x002fe20000011603 */
[----:B------:R-:W-:-:S03]  /*7bd0*/  IMAD.U32 R6, RZ, RZ, UR8 ;  /* 0x00000008ff067e24 */ /* 0x000fc6000f8e00ff */
[--C-:B------:R-:W-:Y:S01]  /*7be0*/  SHF.R.S32.HI R3, RZ, 0x1f, R2.reuse ;  /* 0x0000001fff037819 */ /* 0x100fe20000011402 */
[----:B------:R-:W-:Y:S01]  /*7bf0*/  IMAD.MOV R5, RZ, RZ, -R2 ;  /* 0x000000ffff057224 */ /* 0x000fe200078e0a02 */
[----:B------:R-:W-:-:S03]  /*7c00*/  IADD3 R2, P1, R2, UR6, RZ ;  /* 0x0000000602027c10 */ /* 0x000fc6000ff3e0ff */
[----:B------:R-:W-:Y:S01]  /*7c10*/  IMAD R5, R7, R5, R4 ;  /* 0x0000000507057224 */ /* 0x000fe200078e0204 */
[----:B------:R-:W-:Y:S01]  /*7c20*/  IADD3.X R3, R3, UR7, R6, P1, !PT ;  /* 0x0000000703037c10 */ /* 0x000fe20008ffe406 */
[----:B------:R-:W-:-:S03]  /*7c30*/  ULDC.64 UR6, c[0x0][0xb50] ;  /* 0x0002d40000067ab9 */ /* 0x000fc60000000a00 */
[----:B------:R-:W-:Y:S01]  /*7c40*/  SHF.R.S32.HI R4, RZ, 0x1f, R5 ;  /* 0x0000001fff047819 */ /* 0x000fe20000011405 */
[----:B------:R-:W-:-:S04]  /*7c50*/  IMAD.WIDE.U32 R2, R5, UR12, R2 ;  /* 0x0000000c05027c25 */ /* 0x000fc8000f8e0002 */
[----:B------:R-:W-:-:S04]  /*7c60*/  IMAD R4, R4, UR12, RZ ;  /* 0x0000000c04047c24 */ /* 0x000fc8000f8e02ff */
[----:B------:R-:W-:Y:S01]  /*7c70*/  IMAD R7, R5, UR13, R4 ;  /* 0x0000000d05077c24 */ /* 0x000fe2000f8e0204 */
[----:B------:R-:W-:-:S03]  /*7c80*/  LEA R4, P1, R2, UR6, 0x2 ;  /* 0x0000000602047c11 */ /* 0x000fc6000f8210ff */
[----:B------:R-:W-:-:S05]  /*7c90*/  IMAD.IADD R3, R3, 0x1, R7 ;  /* 0x0000000103037824 */ /* 0x000fca00078e0207 */
[----:B------:R-:W-:Y:S01]  /*7ca0*/  LEA.HI.X R5, R2, UR7, R3, 0x2, P1 ;  /* 0x0000000702057c11 */ /* 0x000fe200088f1403 */
[----:B------:R-:W-:-:S05]  /*7cb0*/  IMAD.MOV.U32 R3, RZ, RZ, -0x800000 ;  /* 0xff800000ff037424 */ /* 0x000fca00078e00ff */
[----:B------:R0:W-:Y:S02]  /*7cc0*/  STG.E desc[UR52][R4.64], R3 ;  /* 0x0000000304007986 */ /* 0x0001e4000c101934 */
.L_x_168:
[----:B------:R-:W-:Y:S05]  /*7cd0*/  BSYNC B1 ;  /* 0x0000000000017941 */ /* 0x000fea0003800000 */
.L_x_167:
[----:B0-----:R-:W0:Y:S01]  /*7ce0*/  @P0 LDC R3, c[0x0][0xbf0] ;  /* 0x0002fc00ff030b82 */ /* 0x001e220000000800 */
[----:B------:R-:W-:Y:S01]  /*7cf0*/  ULDC.64 UR12, c[0x0][0xaa0] ;  /* 0x0002a800000c7ab9 */ /* 0x000fe20000000a00 */
[----:B------:R-:W-:Y:S01]  /*7d00*/  IMAD.U32 R5, RZ, RZ, UR44 ;  /* 0x0000002cff057e24 */ /* 0x000fe2000f8e00ff */
[----:B------:R-:W-:Y:S01]  /*7d10*/  UIMAD UR8, UR9, UR12, URZ ;  /* 0x0000000c090872a4 */ /* 0x000fe2000f8e023f */
[----:B------:R-:W-:Y:S01]  /*7d20*/  IMAD R2, R19, 0x60, R22 ;  /* 0x0000006013027824 */ /* 0x000fe200078e0216 */
[----:B------:R-:W-:Y:S01]  /*7d30*/  UIMAD.WIDE.U32 UR6, UR4, UR12, URZ ;  /* 0x0000000c040672a5 */ /* 0x000fe2000f8e003f */
[----:B------:R-:W-:Y:S01]  /*7d40*/  BSSY B1, `(.L_x_169) ;  /* 0x0000039000017945 */ /* 0x000fe20003800000 */
[----:B------:R-:W-:Y:S01]  /*7d50*/  UIMAD UR8, UR4, UR13, UR8 ;  /* 0x0000000d040872a4 */ /* 0x000fe2000f8e0208 */
[----:B------:R-:W-:Y:S01]  /*7d60*/  IMAD R4, R5, 0xc0, R2 ;  /* 0x000000c005047824 */ /* 0x000fe200078e0202 */
[----:B------:R-:W-:Y:S01]  /*7d70*/  SHF.R.S32.HI R10, RZ, 0x1f, R17 ;  /* 0x0000001fff0a7819 */ /* 0x000fe20000011411 */
[----:B------:R-:W-:Y:S01]  /*7d80*/  ULDC.64 UR12, c[0x0][0xae8] ;  /* 0x0002ba00000c7ab9 */ /* 0x000fe20000000a00 */
[----:B------:R-:W-:Y:S01]  /*7d90*/  UIADD3 UR7, UR7, UR8, URZ ;  /* 0x0000000807077290 */ /* 0x000fe2000fffe03f */
[----:B------:R-:W-:Y:S01]  /*7da0*/  @P0 IMAD.HI.U32 R2, R4, R9, RZ ;  /* 0x0000000904020227 */ /* 0x000fe200078e00ff */
[----:B------:R-:W-:-:S02]  /*7db0*/  UIMAD UR4, UR10, UR12, URZ ;  /* 0x0000000c0a0472a4 */ /* 0x000fc4000f8e023f */
[----:B------:R-:W-:Y:S01]  /*7dc0*/  UIMAD.WIDE.U32 UR6, UR45, UR12, UR6 ;  /* 0x0000000c2d0672a5 */ /* 0x000fe2000f8e0006 */
[----:B------:R-:W-:Y:S01]  /*7dd0*/  IMAD.MOV.U32 R5, RZ, RZ, R4 ;  /* 0x000000ffff057224 */ /* 0x000fe200078e0004 */
[----:B------:R-:W-:Y:S01]  /*7de0*/  UIMAD UR4, UR45, UR13, UR4 ;  /* 0x0000000d2d0472a4 */ /* 0x000fe2000f8e0204 */
[----:B------:R-:W-:-:S03]  /*7df0*/  ULDC.64 UR8, c[0x0][0xaf0] ;  /* 0x0002bc0000087ab9 */ /* 0x000fc60000000a00 */
[----:B------:R-:W-:Y:S02]  /*7e00*/  UIADD3 UR7, UR7, UR4, URZ ;  /* 0x0000000407077290 */ /* 0x000fe4000fffe03f */
[----:B------:R-:W-:Y:S01]  /*7e10*/  UIMAD UR4, UR41, UR8, URZ ;  /* 0x00000008290472a4 */ /* 0x000fe2000f8e023f */
[----:B0-----:R-:W-:Y:S01]  /*7e20*/  @P0 SHF.R.U32.HI R5, RZ, R3, R2 ;  /* 0x00000003ff050219 */ /* 0x001fe20000011602 */
[----:B------:R-:W-:Y:S02]  /*7e30*/  UIMAD.WIDE.U32 UR6, UR40, UR8, UR6 ;  /* 0x00000008280672a5 */ /* 0x000fe4000f8e0006 */
[----:B------:R-:W-:Y:S01]  /*7e40*/  UIMAD UR4, UR40, UR9, UR4 ;  /* 0x00000009280472a4 */ /* 0x000fe2000f8e0204 */
[--C-:B------:R-:W-:Y:S01]  /*7e50*/  SHF.R.S32.HI R2, RZ, 0x1f, R5.reuse ;  /* 0x0000001fff027819 */ /* 0x100fe20000011405 */
[----:B------:R-:W-:Y:S01]  /*7e60*/  IMAD.MOV R7, RZ, RZ, -R5 ;  /* 0x000000ffff077224 */ /* 0x000fe200078e0a05 */
[----:B------:R-:W-:Y:S01]  /*7e70*/  ULDC.64 UR8, c[0x0][0xae0] ;  /* 0x0002b80000087ab9 */ /* 0x000fe20000000a00 */
[----:B------:R-:W-:-:S02]  /*7e80*/  UIADD3 UR4, UR7, UR4, URZ ;  /* 0x0000000407047290 */ /* 0x000fc4000fffe03f */
[----:B------:R-:W-:Y:S02]  /*7e90*/  IMAD.U32 R3, RZ, RZ, UR7 ;  /* 0x00000007ff037e24 */ /* 0x000fe4000f8e00ff */
[----:B------:R-:W-:Y:S02]  /*7ea0*/  IMAD R6, R2, UR8, RZ ;  /* 0x0000000802067c24 */ /* 0x000fe4000f8e02ff */
[----:B------:R-:W-:Y:S01]  /*7eb0*/  IMAD.U32 R2, RZ, RZ, UR6 ;  /* 0x00000006ff027e24 */ /* 0x000fe2000f8e00ff */
[----:B------:R-:W-:Y:S01]  /*7ec0*/  ULDC.64 UR6, c[0x0][0xad8] ;  /* 0x0002b60000067ab9 */ /* 0x000fe20000000a00 */
[----:B------:R-:W-:Y:S02]  /*7ed0*/  IMAD.U32 R3, RZ, RZ, UR4 ;  /* 0x00000004ff037e24 */ /* 0x000fe4000f8e00ff */
[----:B------:R-:W-:Y:S02]  /*7ee0*/  IMAD R7, R11, R7, R4 ;  /* 0x000000070b077224 */ /* 0x000fe400078e0204 */
[----:B------:R-:W-:-:S02]  /*7ef0*/  IMAD R9, R5, UR9, R6 ;  /* 0x0000000905097c24 */ /* 0x000fc4000f8e0206 */
[----:B------:R-:W-:Y:S01]  /*7f00*/  IMAD.WIDE.U32 R2, R5, UR8, R2 ;  /* 0x0000000805027c25 */ /* 0x000fe2000f8e0002 */
[----:B------:R-:W-:-:S03]  /*7f10*/  SHF.R.S32.HI R4, RZ, 0x1f, R7 ;  /* 0x0000001fff047819 */ /* 0x000fc60000011407 */
[----:B------:R-:W-:Y:S02]  /*7f20*/  IMAD.IADD R3, R3, 0x1, R9 ;  /* 0x0000000103037824 */ /* 0x000fe400078e0209 */
[----:B------:R-:W-:Y:S02]  /*7f30*/  IMAD.U32 R9, RZ, RZ, UR44 ;  /* 0x0000002cff097e24 */ /* 0x000fe4000f8e00ff */
[----:B------:R-:W-:Y:S02]  /*7f40*/  IMAD R4, R4, UR6, RZ ;  /* 0x0000000604047c24 */ /* 0x000fe4000f8e02ff */
[----:B-----5:R-:W-:Y:S02]  /*7f50*/  IMAD R11, R0, R11, RZ ;  /* 0x0000000b000b7224 */ /* 0x020fe400078e02ff */
[----:B------:R-:W-:Y:S02]  /*7f60*/  IMAD R0, R9, 0xc0, R22 ;  /* 0x000000c009007824 */ /* 0x000fe400078e0216 */
[----:B------:R-:W-:-:S02]  /*7f70*/  IMAD R5, R7, UR7, R4 ;  /* 0x0000000707057c24 */ /* 0x000fc4000f8e0204 */
[----:B------:R-:W-:Y:S01]  /*7f80*/  IMAD.WIDE.U32 R2, R7, UR6, R2 ;  /* 0x0000000607027c25 */ /* 0x000fe2000f8e0002 */
[----:B------:R-:W-:Y:S01]  /*7f90*/  ISETP.GE.AND P0, PT, R0, R11, PT ;  /* 0x0000000b0000720c */ /* 0x000fe20003f06270 */
[----:B------:R-:W-:Y:S02]  /*7fa0*/  ULDC.64 UR6, c[0x0][0xa80] ;  /* 0x0002a00000067ab9 */ /* 0x000fe40000000a00 */
[----:B------:R-:W-:Y:S01]  /*7fb0*/  IMAD.IADD R3, R3, 0x1, R5 ;  /* 0x0000000103037824 */ /* 0x000fe200078e0205 */
[----:B------:R-:W-:-:S04]  /*7fc0*/  LEA R4, P1, R2, UR6, 0x1 ;  /* 0x0000000602047c11 */ /* 0x000fc8000f8208ff */
[----:B------:R-:W-:Y:S02]  /*7fd0*/  LEA.HI.X R5, R2, UR7, R3, 0x1, P1 ;  /* 0x0000000702057c11 */ /* 0x000fe400088f0c03 */
[----:B------:R0:W1:Y:S04]  /*7fe0*/  SHFL.IDX PT, R2, R4, RZ, 0x1c1f ;  /* 0x001c1fff04027589 */ /* 0x00006800000e0000 */
[----:B------:R0:W2:Y:S01]  /*7ff0*/  SHFL.IDX PT, R3, R5, RZ, 0x1c1f ;  /* 0x001c1fff05037589 */ /* 0x0000a200000e0000 */
[----:B------:R-:W-:Y:S05]  /*8000*/  @P0 BRA `(.L_x_170) ;  /* 0x0000000000300947 */ /* 0x000fea0003800000 */
        /* <DEDUP_REMOVED lines=9> */
[----:B------:R3:W-:Y:S04]  /*80a0*/  @!P2 ST.E.128 desc[UR52][R6.64], RZ ;  /* 0x000000ff0600a985 */ /* 0x0007e8000c101d34 */
[----:B------:R3:W-:Y:S04]  /*80b0*/  @!P3 ST.E.128 desc[UR52][R8.64], RZ ;  /* 0x000000ff0800b985 */ /* 0x0007e8000c101d34 */
[----:B------:R3:W-:Y:S02]  /*80c0*/  @!P4 ST.E.128 desc[UR52][R12.64], RZ ;  /* 0x000000ff0c00c985 */ /* 0x0007e4000c101d34 */
.L_x_170:
[----:B------:R-:W-:Y:S05]  /*80d0*/  BSYNC B1 ;  /* 0x0000000000017941 */ /* 0x000fea0003800000 */
.L_x_169:
[----:B------:R-:W-:Y:S01]  /*80e0*/  VIADD R0, R0, 0x60 ;  /* 0x0000006000007836 */ /* 0x000fe20000000000 */
[----:B--2---:R2:W4:Y:S04]  /*80f0*/  SHFL.IDX PT, R3, R5, 0x1, 0x1c1f ;  /* 0x003c1f0005037f89 */ /* 0x00452800000e0000 */
        /* <DEDUP_REMOVED lines=9> */
[----:B0---4-:R-:W-:Y:S01]  /*8190*/  @!P2 IMAD.WIDE R4, R16, 0x2, R2 ;  /* 0x000000021004a825 */ /* 0x011fe200078e0202 */
[-C--:B------:R-:W-:Y:S02]  /*81a0*/  @!P3 LEA.HI.X R7, R17, R3.reuse, R10, 0x1, P0 ;  /* 0x000000031107b211 */ /* 0x080fe400000f0c0a */
[----:B------:R-:W-:Y:S02]  /*81b0*/  @!P4 LEA.HI.X R9, R18, R3, R157, 0x1, P1 ;  /* 0x000000031209c211 */ /* 0x000fe400008f0c9d */
[----:B------:R0:W-:Y:S04]  /*81c0*/  @!P2 ST.E.128 desc[UR52][R4.64], RZ ;  /* 0x000000ff0400a985 */ /* 0x0001e8000c101d34 */
[----:B------:R0:W-:Y:S04]  /*81d0*/  @!P3 ST.E.128 desc[UR52][R6.64], RZ ;  /* 0x000000ff0600b985 */ /* 0x0001e8000c101d34 */
[----:B------:R0:W-:Y:S02]  /*81e0*/  @!P4 ST.E.128 desc[UR52][R8.64], RZ ;  /* 0x000000ff0800c985 */ /* 0x0001e4000c101d34 */
.L_x_165:
[----:B------:R-:W-:Y:S05]  /*81f0*/  BSYNC B0 ;  /* 0x0000000000007941 */ /* 0x000fea0003800000 */
.L_x_160:
[----:B------:R-:W-:Y:S02]  /*8200*/  ULDC UR4, c[0x0][0xc3c] ;  /* 0x00030f0000047ab9 */ /* 0x000fe40000000800 */
[----:B------:R-:W-:-:S13]  /*8210*/  ISETP.GE.AND P0, PT, R47, UR4, PT ;  /* 0x000000042f007c0c */ /* 0x000fda000bf06270 */
[----:B------:R-:W-:Y:S05]  /*8220*/  @!P0 BRA `(.L_x_171) ;  /* 0xffffff8800e88947 */ /* 0x000fea000383ffff */
[----:B------:R-:W-:Y:S05]  /*8230*/  EXIT ;  /* 0x000000000000794d */ /* 0x000fea0003800000 */
.L_x_134:
[----:B------:R-:W-:-:S08]  /*8240*/  NOP ;  /* 0x0000000000007918 */ /* 0x000fd00000000000 */
[----:B------:R-:W0:-:S00]  /*8250*/  USETMAXREG.DEALLOC.CTAPOOL 0x20 ;  /* 0x00000020000079c8 */ /* 0x000e0000080e0500 */
[----:B0-----:R-:W2:Y:S01]  /*8260*/  LDL.LU R3, [R1] ;  /* 0x0000000001037983 */ /* 0x001ea20000300800 */
[----:B------:R-:W-:Y:S01]  /*8270*/  LOP3.LUT R2, R0, 0x3, RZ, 0xc0, !PT ;  /* 0x0000000300027812 */ /* 0x000fe200078ec0ff */
[----:B------:R-:W-:-:S05]  /*8280*/  IMAD.MOV.U32 R4, RZ, RZ, RZ ;  /* 0x000000ffff047224 */ /* 0x000fca00078e00ff */
[----:B------:R-:W0:Y:S02]  /*8290*/  SHFL.IDX PT, R2, R2, RZ, 0x1f ;  /* 0x00001fff02027589 */ /* 0x000e2400000e0000 */
[----:B0-----:R-:W-:Y:S02]  /*82a0*/  ISETP.NE.AND P0, PT, R2, RZ, PT ;  /* 0x000000ff0200720c */ /* 0x001fe40003f05270 */
[----:B--2---:R-:W-:-:S11]  /*82b0*/  LOP3.LUT R3, R3, 0xfffffffd, RZ, 0xc0, !PT ;  /* 0xfffffffd03037812 */ /* 0x004fd600078ec0ff */
[----:B------:R-:W-:-:S05]  /*82c0*/  @P0 LOP3.LUT R3, R3, 0x2, RZ, 0xfc, !PT ;  /* 0x0000000203030812 */ /* 0x000fca00078efcff */
[----:B------:R0:W-:Y:S01]  /*82d0*/  STL [R1], R3 ;  /* 0x0000000301007387 */ /* 0x0001e20000100800 */
[----:B------:R-:W-:Y:S05]  /*82e0*/  @!P0 BRA `(.L_x_172) ;  /* 0x0000000000248947 */ /* 0x000fea0003800000 */
[----:B------:R-:W1:Y:S08]  /*82f0*/  S2UR UR5, SR_CgaCtaId ;  /* 0x00000000000579c3 */ /* 0x000e700000008800 */
[----:B------:R-:W-:Y:S06]  /*8300*/  BAR.SYNC.DEFER_BLOCKING 0x5, 0x200 ;  /* 0x0148000000007b1d */ /* 0x000fec0000010000 */
[----:B------:R-:W-:-:S02]  /*8310*/  UMOV UR4, 0x400 ;  /* 0x0000040000047882 */ /* 0x000fc40000000000 */
[----:B-1----:R-:W-:-:S09]  /*8320*/  ULEA UR4, UR5, UR4, 0x18 ;  /* 0x0000000405047291 */ /* 0x002fd2000f8ec03f */
[----:B------:R-:W1:Y:S02]  /*8330*/  LDS.128 R24, [UR4+0x19cd0] ;  /* 0x019cd004ff187984 */ /* 0x000e640008000c00 */
[----:B-1----:R-:W-:Y:S02]  /*8340*/  R2UR UR45, R27 ;  /* 0x000000001b2d72ca */ /* 0x002fe400000e0000 */
[----:B------:R-:W-:Y:S01]  /*8350*/  R2UR UR36, R26 ;  /* 0x000000001a2472ca */ /* 0x000fe200000e0000 */
[----:B------:R-:W-:Y:S06]  /*8360*/  BAR.ARV 0x4, 0x200 ;  /* 0x0108000000007b1d */ /* 0x000fec0000002000 */
[----:B------:R-:W-:Y:S08]  /*8370*/  BRA `(.L_x_173) ;  /* 0x0000000800187947 */ /* 0x000ff00003800000 */
.L_x_172:
[----:B------:R-:W1:Y:S01]  /*8380*/  S2R R2, SR_TID.X ;  /* 0x0000000000027919 */ /* 0x000e620000002100 */
[----:B------:R-:W-:Y:S01]  /*8390*/  ULDC UR4, c[0x0][0xc3c] ;  /* 0x00030f0000047ab9 */ /* 0x000fe20000000800 */
[----:B------:R-:W2:Y:S01]  /*83a0*/  LDC R9, c[0x0][0xc38] ;  /* 0x00030e00ff097b82 */ /* 0x000ea20000000800 */
[----:B-1----:R-:W-:-:S04]  /*83b0*/  LOP3.LUT R5, R2, 0x1f, RZ, 0xc0, !PT ;  /* 0x0000001f02057812 */ /* 0x002fc800078ec0ff */
[----:B------:R-:W-:-:S04]  /*83c0*/  ISETP.NE.AND P0, PT, R5, 0x1f, PT ;  /* 0x0000001f0500780c */ /* 0x000fc80003f05270 */
[----:B------:R-:W-:-:S13]  /*83d0*/  ISETP.GE.OR P1, PT, R5, UR4, !P0 ;  /* 0x0000000405007c0c */ /* 0x000fda000c726670 */
[----:B0-----:R-:W0:Y:S02]  /*83e0*/  @!P1 LDC.64 R2, c[0x0][0xc80] ;  /* 0x00032000ff029b82 */ /* 0x001e240000000a00 */
[----:B0-----:R-:W-:-:S05]  /*83f0*/  @!P1 IMAD.WIDE.U32 R2, R5, 0x4, R2 ;  /* 0x0000000405029825 */ /* 0x001fca00078e0002 */
[----:B------:R-:W3:Y:S01]  /*8400*/  @!P1 LDG.E R4, desc[UR52][R2.64] ;  /* 0x0000003402049981 */ /* 0x000ee2000c1e1900 */
[C---:B------:R-:W-:Y:S01]  /*8410*/  ISETP.NE.AND P1, PT, R5.reuse, RZ, PT ;  /* 0x000000ff0500720c */ /* 0x040fe20003f25270 */
[----:B------:R-:W-:Y:S01]  /*8420*/  UMOV UR45, URZ ;  /* 0x0000003f002d7c82 */ /* 0x000fe20008000000 */
[C---:B------:R-:W-:Y:S01]  /*8430*/  ISETP.GE.U32.AND P2, PT, R5.reuse, 0x2, PT ;  /* 0x000000020500780c */ /* 0x040fe20003f46070 */
[----:B------:R-:W-:Y:S01]  /*8440*/  IMAD.MOV.U32 R24, RZ, RZ, RZ ;  /* 0x000000ffff187224 */ /* 0x000fe200078e00ff */
[C---:B------:R-:W-:Y:S02]  /*8450*/  ISETP.GE.U32.AND P3, PT, R5.reuse, 0x4, PT ;  /* 0x000000040500780c */ /* 0x040fe40003f66070 */
[C---:B------:R-:W-:Y:S02]  /*8460*/  ISETP.GE.U32.AND P4, PT, R5.reuse, 0x8, PT ;  /* 0x000000080500780c */ /* 0x040fe40003f86070 */
[----:B------:R-:W-:Y:S01]  /*8470*/  ISETP.GE.U32.AND P5, PT, R5, 0x10, PT ;  /* 0x000000100500780c */ /* 0x000fe20003fa6070 */
[----:B---3--:R-:W0:Y:S02]  /*8480*/  SHFL.UP PT, R6, R4, 0x1, RZ ;  /* 0x0420000004067989 */ /* 0x008e2400000e00ff */
[----:B0-----:R-:W-:-:S05]  /*8490*/  SEL R7, R6, RZ, P1 ;  /* 0x000000ff06077207 */ /* 0x001fca0000800000 */
[----:B------:R-:W-:-:S05]  /*84a0*/  IMAD.IADD R7, R4, 0x1, R7 ;  /* 0x0000000104077824 */ /* 0x000fca00078e0207 */
[----:B------:R-:W0:Y:S02]  /*84b0*/  SHFL.UP PT, R6, R7, 0x2, RZ ;  /* 0x0440000007067989 */ /* 0x000e2400000e00ff */
        /* <DEDUP_REMOVED lines=10> */
[----:B------:R-:W-:Y:S02]  /*8560*/  IMAD.IADD R8, R2, 0x1, R7 ;  /* 0x0000000102087824 */ /* 0x000fe400078e0207 */
[----:B------:R-:W0:Y:S03]  /*8570*/  S2R R7, SR_CTAID.X ;  /* 0x0000000000077919 */ /* 0x000e260000002500 */
[----:B------:R-:W2:Y:S02]  /*8580*/  SHFL.IDX PT, R6, R8, 0x1f, 0x1f ;  /* 0x03e01f0008067f89 */ /* 0x000ea400000e0000 */
[----:B--2---:R-:W-:-:S04]  /*8590*/  IMAD R6, R6, R9, RZ ;  /* 0x0000000906067224 */ /* 0x004fc800078e02ff */
[----:B------:R-:W-:Y:S01]  /*85a0*/  IMAD.MOV.U32 R3, RZ, RZ, R6 ;  /* 0x000000ffff037224 */ /* 0x000fe200078e0006 */
[----:B0-----:R-:W-:-:S13]  /*85b0*/  ISETP.GT.AND P6, PT, R6, R7, PT ;  /* 0x000000070600720c */ /* 0x001fda0003fc4270 */
[----:B------:R-:W-:Y:S05]  /*85c0*/  @P6 BRA `(.L_x_174) ;  /* 0x0000000000a06947 */ /* 0x000fea0003800000 */
[----:B------:R-:W-:Y:S01]  /*85d0*/  IMAD.MOV.U32 R6, RZ, RZ, R3 ;  /* 0x000000ffff067224 */ /* 0x000fe200078e0003 */
[----:B------:R-:W-:Y:S01]  /*85e0*/  UMOV UR45, URZ ;  /* 0x0000003f002d7c82 */ /* 0x000fe20008000000 */
[----:B------:R-:W-:Y:S01]  /*85f0*/  ULDC UR6, c[0x0][0xc3c] ;  /* 0x00030f0000067ab9 */ /* 0x000fe20000000800 */
[----:B------:R-:W-:-:S05]  /*8600*/  ULDC UR5, c[0x0][0xc3c] ;  /* 0x00030f0000057ab9 */ /* 0x000fca0000000800 */
.L_x_178:
[----:B------:R-:W-:-:S03]  /*8610*/  UIADD3 UR4, UR45, 0x1f, URZ ;  /* 0x0000001f2d047890 */ /* 0x000fc6000fffe03f */
[----:B------:R-:W-:Y:S01]  /*8620*/  UMOV UR45, UR5 ;  /* 0x00000005002d7c82 */ /* 0x000fe20008000000 */
[----:B------:R-:W-:-:S06]  /*8630*/  UISETP.GE.AND UP0, UPT, UR4, UR6, UPT ;  /* 0x000000060400728c */ /* 0x000fcc000bf06270 */
[----:B------:R-:W-:-:S13]  /*8640*/  PLOP3.LUT P6, PT, PT, PT, UP0, 0x40, 0x0 ;  /* 0x000000000000781c */ /* 0x000fda0003fce808 */
[----:B------:R-:W-:Y:S05]  /*8650*/  @!P6 BRA `(.L_x_175) ;  /* 0x000000040034e947 */ /* 0x000fea0003800000 */
[----:B------:R-:W-:Y:S01]  /*8660*/  UMOV UR45, UR4 ;  /* 0x00000004002d7c82 */ /* 0x000fe20008000000 */
[----:B------:R-:W-:Y:S01]  /*8670*/  BSSY B0, `(.L_x_176) ;  /* 0x0000008000007945 */ /* 0x000fe20003800000 */
[----:B------:R-:W-:Y:S02]  /*8680*/  VIADD R9, R5, UR45 ;  /* 0x0000002d05097c36 */ /* 0x000fe40008000000 */
[----:B------:R-:W-:-:S03]  /*8690*/  IMAD.MOV.U32 R4, RZ, RZ, RZ ;  /* 0x000000ffff047224 */ /* 0x000fc600078e00ff */
[----:B------:R-:W-:-:S13]  /*86a0*/  ISETP.GE.OR P6, PT, R9, UR6, !P0 ;  /* 0x0000000609007c0c */ /* 0x000fda000c7c6670 */
[----:B------:R-:W-:Y:S05]  /*86b0*/  @P6 BRA `(.L_x_177) ;  /* 0x00000000000c6947 */ /* 0x000fea0003800000 */
[----:B------:R-:W0:Y:S02]  /*86c0*/  LDC.64 R2, c[0x0][0xc80] ;  /* 0x00032000ff027b82 */ /* 0x000e240000000a00 */
[----:B0-----:R-:W-:-:S05]  /*86d0*/  IMAD.WIDE R2, R9, 0x4, R2 ;  /* 0x0000000409027825 */ /* 0x001fca00078e0202 */
[----:B------:R0:W5:Y:S02]  /*86e0*/  LDG.E R4, desc[UR52][R2.64] ;  /* 0x0000003402047981 */ /* 0x000164000c1e1900 */
.L_x_177:
[----:B------:R-:W-:Y:S05]  /*86f0*/  BSYNC B0 ;  /* 0x0000000000007941 */ /* 0x000fea0003800000 */
.L_x_176:
[----:B0----5:R-:W0:Y:S02]  /*8700*/  SHFL.UP PT, R2, R4, 0x1, RZ ;  /* 0x0420000004027989 */ /* 0x021e2400000e00ff */
        /* <DEDUP_REMOVED lines=14> */
[----:B------:R-:W0:Y:S03]  /*87f0*/  LDC R9, c[0x0][0xc38] ;  /* 0x00030e00ff097b82 */ /* 0x000e260000000800 */
[----:B------:R-:W0:Y:S02]  /*8800*/  SHFL.IDX PT, R12, R8, 0x1f, 0x1f ;  /* 0x03e01f00080c7f89 */ /* 0x000e2400000e0000 */
[----:B0-----:R-:W-:-:S04]  /*8810*/  IMAD R3, R12, R9, RZ ;  /* 0x000000090c037224 */ /* 0x001fc800078e02ff */
[----:B------:R-:W-:-:S05]  /*8820*/  IMAD.IADD R6, R3, 0x1, R6 ;  /* 0x0000000103067824 */ /* 0x000fca00078e0206 */
[----:B------:R-:W-:-:S13]  /*8830*/  ISETP.GT.AND P6, PT, R6, R7, PT ;  /* 0x000000070600720c */ /* 0x000fda0003fc4270 */
[----:B------:R-:W-:Y:S05]  /*8840*/  @!P6 BRA `(.L_x_178) ;  /* 0xfffffffc0070e947 */ /* 0x000fea000383ffff */
.L_x_174:
[----:B------:R-:W-:-:S04]  /*8850*/  IMAD.IADD R11, R6, 0x1, -R3 ;  /* 0x00000001060b7824 */ /* 0x000fc800078e0a03 */
[----:B------:R-:W-:-:S05]  /*8860*/  IMAD R2, R8, R9, R11 ;  /* 0x0000000908027224 */ /* 0x000fca00078e020b */
[----:B------:R-:W-:-:S13]  /*8870*/  ISETP.GT.AND P0, PT, R2, R7, PT ;  /* 0x000000070200720c */ /* 0x000fda0003f04270 */
[----:B------:R-:W-:Y:S02]  /*8880*/  VOTEU.ANY UR5, UPT, !P0 ;  /* 0x0000000000057886 */ /* 0x000fe400040e0100 */
[----:B------:R-:W-:Y:S02]  /*8890*/  UPOPC UR4, UR5 ;  /* 0x00000005000472bf */ /* 0x000fe40008000000 */
[----:B------:R-:W-:-:S04]  /*88a0*/  ISETP.NE.AND P0, PT, RZ, UR5, PT ;  /* 0x00000005ff007c0c */ /* 0x000fc8000bf05270 */
[----:B------:R-:W-:-:S05]  /*88b0*/  IMAD.U32 R13, RZ, RZ, UR4 ;  /* 0x00000004ff0d7e24 */ /* 0x000fca000f8e00ff */
[----:B------:R-:W0:Y:S02]  /*88c0*/  SHFL.IDX PT, R4, R4, R13, 0x1f ;  /* 0x00001f0d04047589 */ /* 0x000e2400000e0000 */
[----:B0-----:R-:W-:-:S04]  /*88d0*/  IABS R6, R4 ;  /* 0x0000000400067213 */ /* 0x001fc80000000000 */
[----:B------:R-:W0:Y:S08]  /*88e0*/  I2F.RP R10, R6 ;  /* 0x00000006000a7306 */ /* 0x000e300000209400 */
[----:B0-----:R-:W0:Y:S02]  /*88f0*/  MUFU.RCP R10, R10 ;  /* 0x0000000a000a7308 */ /* 0x001e240000001000 */
[----:B0-----:R-:W-:-:S06]  /*8900*/  VIADD R2, R10, 0xffffffe ;  /* 0x0ffffffe0a027836 */ /* 0x001fcc0000000000 */
[----:B------:R0:W1:Y:S01]  /*8910*/  F2I.FTZ.U32.TRUNC.NTZ R3, R2 ;  /* 0x0000000200037305 */ /* 0x000062000021f000 */
[----:B------:R-:W-:Y:S05]  /*8920*/  @!P0 BRA `(.L_x_179) ;  /* 0x00000000000c8947 */ /* 0x000fea0003800000 */
[----:B------:R-:W-:-:S06]  /*8930*/  UIADD3 UR5, UR4, -0x1, URZ ;  /* 0xffffffff04057890 */ /* 0x000fcc000fffe03f */
[----:B------:R-:W-:-:S05]  /*8940*/  IMAD.U32 R13, RZ, RZ, UR5 ;  /* 0x00000005ff0d7e24 */ /* 0x000fca000f8e00ff */
[----:B------:R2:W3:Y:S02]  /*8950*/  SHFL.IDX PT, R24, R8, R13, 0x1f ;  /* 0x00001f0d08187589 */ /* 0x0004e400000e0000 */
.L_x_179:
[----:B01----:R-:W-:Y:S01]  /*8960*/  IMAD.MOV R2, RZ, RZ, -R3 ;  /* 0x000000ffff027224 */ /* 0x003fe200078e0a03 */
[----:B------:R-:W-:Y:S01]  /*8970*/  UIADD3 UR45, UR4, UR45, URZ ;  /* 0x0000002d042d7290 */ /* 0x000fe2000fffe03f */
[----:B---3--:R-:W-:Y:S02]  /*8980*/  IMAD R24, R24, R9, R11 ;  /* 0x0000000918187224 */ /* 0x008fe400078e020b */
[----:B------:R-:W-:Y:S01]  /*8990*/  IMAD.MOV.U32 R11, RZ, RZ, R2 ;  /* 0x000000ffff0b7224 */ /* 0x000fe200078e0002 */
[----:B------:R-:W-:Y:S01]  /*89a0*/  IABS R2, R4 ;  /* 0x0000000400027213 */ /* 0x000fe20000000000 */
[----:B------:R-:W-:Y:S02]  /*89b0*/  IMAD.IADD R9, R7, 0x1, -R24 ;  /* 0x0000000107097824 */ /* 0x000fe400078e0a18 */
[----:B------:R-:W-:Y:S02]  /*89c0*/  IMAD R7, R11, R6, RZ ;  /* 0x000000060b077224 */ /* 0x000fe400078e02ff */
[----:B------:R-:W-:Y:S01]  /*89d0*/  IMAD.MOV R10, RZ, RZ, -R2 ;  /* 0x000000ffff0a7224 */ /* 0x000fe200078e0a02 */
[----:B--2---:R-:W-:Y:S01]  /*89e0*/  IABS R8, R9 ;  /* 0x0000000900087213 */ /* 0x004fe20000000000 */
[----:B------:R-:W-:-:S04]  /*89f0*/  IMAD.MOV.U32 R2, RZ, RZ, RZ ;  /* 0x000000ffff027224 */ /* 0x000fc800078e00ff */
[----:B------:R-:W-:-:S04]  /*8a00*/  IMAD.HI.U32 R2, R3, R7, R2 ;  /* 0x0000000703027227 */ /* 0x000fc800078e0002 */
[----:B------:R-:W-:Y:S02]  /*8a10*/  IMAD.MOV.U32 R3, RZ, RZ, R8 ;  /* 0x000000ffff037224 */ /* 0x000fe400078e0008 */
[----:B------:R-:W-:Y:S02]  /*8a20*/  IMAD.MOV.U32 R7, RZ, RZ, R10 ;  /* 0x000000ffff077224 */ /* 0x000fe400078e000a */
[----:B------:R-:W-:-:S04]  /*8a30*/  IMAD.HI.U32 R2, R2, R3, RZ ;  /* 0x0000000302027227 */ /* 0x000fc800078e00ff */
[----:B------:R-:W-:-:S05]  /*8a40*/  IMAD R3, R2, R7, R3 ;  /* 0x0000000702037224 */ /* 0x000fca00078e0203 */
[----:B------:R-:W-:-:S13]  /*8a50*/  ISETP.GT.U32.AND P1, PT, R6, R3, PT ;  /* 0x000000030600720c */ /* 0x000fda0003f24070 */
[----:B------:R-:W-:Y:S02]  /*8a60*/  @!P1 IMAD.IADD R3, R3, 0x1, -R6 ;  /* 0x0000000103039824 */ /* 0x000fe400078e0a06 */
[----:B------:R-:W-:Y:S01]  /*8a70*/  @!P1 VIADD R2, R2, 0x1 ;  /* 0x0000000102029836 */ /* 0x000fe20000000000 */
[----:B------:R-:W-:Y:S02]  /*8a80*/  ISETP.NE.AND P1, PT, R4, RZ, PT ;  /* 0x000000ff0400720c */ /* 0x000fe40003f25270 */
[----:B------:R-:W-:Y:S02]  /*8a90*/  ISETP.GE.U32.AND P0, PT, R3, R6, PT ;  /* 0x000000060300720c */ /* 0x000fe40003f06070 */
[----:B------:R-:W-:-:S04]  /*8aa0*/  LOP3.LUT R3, R9, R4, RZ, 0x3c, !PT ;  /* 0x0000000409037212 */ /* 0x000fc800078e3cff */
[----:B------:R-:W-:-:S07]  /*8ab0*/  ISETP.GE.AND P2, PT, R3, RZ, PT ;  /* 0x000000ff0300720c */ /* 0x000fce0003f46270 */
[----:B------:R-:W-:-:S06]  /*8ac0*/  @P0 VIADD R2, R2, 0x1 ;  /* 0x0000000102020836 */ /* 0x000fcc0000000000 */
[----:B------:R-:W-:Y:S01]  /*8ad0*/  @!P2 IMAD.MOV R2, RZ, RZ, -R2 ;  /* 0x000000ffff02a224 */ /* 0x000fe200078e0a02 */
[----:B------:R-:W-:-:S04]  /*8ae0*/  @!P1 LOP3.LUT R2, RZ, R4, RZ, 0x33, !PT ;  /* 0x00000004ff029212 */ /* 0x000fc800078e33ff */
[----:B------:R-:W-:Y:S01]  /*8af0*/  R2UR UR36, R2 ;  /* 0x00000000022472ca */ /* 0x000fe200000e0000 */
[----:B------:R-:W-:-:S04]  /*8b00*/  IMAD.MOV R25, RZ, RZ, -R2 ;  /* 0x000000ffff197224 */ /* 0x000fc800078e0a02 */
[----:B------:R-:W-:Y:S01]  /*8b10*/  IMAD R25, R4, R25, R9 ;  /* 0x0000001904197224 */ /* 0x000fe200078e0209 */
[----:B------:R-:W-:Y:S09]  /*8b20*/  BRA `(.L_x_180) ;  /* 0x00000000000c7947 */ /* 0x000ff20003800000 */
.L_x_175:
[----:B------:R-:W-:Y:S01]  /*8b30*/  IMAD.MOV.U32 R24, RZ, RZ, R7 ;  /* 0x000000ffff187224 */ /* 0x000fe200078e0007 */
[----:B------:R-:W-:Y:S01]  /*8b40*/  UMOV UR36, URZ ;  /* 0x0000003f00247c82 */ /* 0x000fe20008000000 */
[----:B------:R-:W-:-:S07]  /*8b50*/  IMAD.MOV.U32 R25, RZ, RZ, RZ ;  /* 0x000000ffff197224 */ /* 0x000fce00078e00ff */
.L_x_180:
[----:B------:R-:W-:Y:S01]  /*8b60*/  ISETP.NE.AND P0, PT, R5, RZ, PT ;  /* 0x000000ff0500720c */ /* 0x000fe20003f05270 */
[----:B------:R-:W-:Y:S02]  /*8b70*/  IMAD.U32 R26, RZ, RZ, UR36 ;  /* 0x00000024ff1a7e24 */ /* 0x000fe4000f8e00ff */
[----:B------:R-:W-:-:S10]  /*8b80*/  IMAD.U32 R27, RZ, RZ, UR45 ;  /* 0x0000002dff1b7e24 */ /* 0x000fd4000f8e00ff */
[----:B------:R-:W0:Y:S01]  /*8b90*/  @!P0 S2R R3, SR_CgaCtaId ;  /* 0x0000000000038919 */ /* 0x000e220000008800 */
[----:B------:R-:W-:-:S04]  /*8ba0*/  @!P0 MOV R2, 0x400 ;  /* 0x0000040000028802 */ /* 0x000fc80000000f00 */
[----:B0-----:R-:W-:-:S05]  /*8bb0*/  @!P0 LEA R2, R3, R2, 0x18 ;  /* 0x0000000203028211 */ /* 0x001fca00078ec0ff */
[----:B------:R1:W-:Y:S01]  /*8bc0*/  @!P0 STS.128 [R2+0x19cd0], R24 ;  /* 0x019cd01802008388 */ /* 0x0003e20000000c00 */
[----:B------:R-:W-:Y:S06]  /*8bd0*/  BAR.ARV 0x5, 0x200 ;  /* 0x0148000000007b1d */ /* 0x000fec0000002000 */
.L_x_173:
[----:B------:R-:W-:Y:S01]  /*8be0*/  ULDC UR4, c[0x0][0xc3c] ;  /* 0x00030f0000047ab9 */ /* 0x000fe20000000800 */
[----:B------:R2:W-:Y:S01]  /*8bf0*/  STL [R1+0xc], RZ ;  /* 0x00000cff01007387 */ /* 0x0005e20000100800 */
[----:B------:R-:W-:Y:S01]  /*8c00*/  UISETP.GE.AND UP0, UPT, UR45, UR4, UPT ;  /* 0x000000042d00728c */ /* 0x000fe2000bf06270 */
[----:B------:R-:W-:Y:S02]  /*8c10*/  IMAD.MOV.U32 R19, RZ, RZ, 0x1 ;  /* 0x00000001ff137424 */ /* 0x000fe400078e00ff */
[----:B------:R-:W-:-:S03]  /*8c20*/  IMAD.MOV.U32 R18, RZ, RZ, RZ ;  /* 0x000000ffff127224 */ /* 0x000fc600078e00ff */
[----:B------:R-:W-:-:S13]  /*8c30*/  PLOP3.LUT P0, PT, PT, PT, UP0, 0x80, 0x0 ;  /* 0x000000000000781c */ /* 0x000fda0003f0f008 */
[----:B--2---:R-:W-:Y:S05]  /*8c40*/  @P0 BRA `(.L_x_181) ;  /* 0x0000004000a80947 */ /* 0x004fea0003800000 */
[----:B------:R-:W2:Y:S01]  /*8c50*/  S2R R12, SR_TID.X ;  /* 0x00000000000c7919 */ /* 0x000ea20000002100 */
[----:B------:R-:W3:Y:S01]  /*8c60*/  S2UR UR5, SR_CgaCtaId ;  /* 0x00000000000579c3 */ /* 0x000ee20000008800 */
[----:B------:R-:W-:Y:S01]  /*8c70*/  IMAD.SHL.U32 R9, R0, 0x800, RZ ;  /* 0x0000080000097824 */ /* 0x000fe200078e00ff */
[----:B------:R-:W-:Y:S01]  /*8c80*/  UMOV UR4, 0x400 ;  /* 0x0000040000047882 */ /* 0x000fe20000000000 */
[----:B------:R-:W-:Y:S01]  /*8c90*/  IMAD.MOV.U32 R29, RZ, RZ, 0x40 ;  /* 0x00000040ff1d7424 */ /* 0x000fe200078e00ff */
[----:B------:R-:W-:Y:S01]  /*8ca0*/  ULDC UR43, c[0x0][0xc] ;  /* 0x00000300002b7ab9 */ /* 0x000fe20000000800 */
[----:B------:R-:W-:Y:S01]  /*8cb0*/  IMAD.MOV.U32 R19, RZ, RZ, 0x1 ;  /* 0x00000001ff137424 */ /* 0x000fe200078e00ff */
[----:B------:R-:W-:Y:S01]  /*8cc0*/  ULOP3.LUT UR38, UR42, 0x1, URZ, 0xfc, !UPT ;  /* 0x000000012a267892 */ /* 0x000fe2000f8efc3f */
[----:B------:R-:W-:Y:S01]  /*8cd0*/  IMAD.MOV.U32 R18, RZ, RZ, RZ ;  /* 0x000000ffff127224 */ /* 0x000fe200078e00ff */
[----:B------:R-:W-:Y:S01]  /*8ce0*/  ULOP3.LUT UR44, UR42, 0x2, URZ, 0xfc, !UPT ;  /* 0x000000022a2c7892 */ /* 0x000fe2000f8efc3f */
[----:B------:R-:W-:Y:S01]  /*8cf0*/  ULDC.64 UR50, c[0x0][0x198] ;  /* 0x0000660000327ab9 */ /* 0x000fe20000000a00 */
[----:B---3--:R-:W-:-:S06]  /*8d00*/  ULEA UR4, UR5, UR4, 0x18 ;  /* 0x0000000405047291 */ /* 0x008fcc000f8ec03f */
[----:B------:R-:W-:Y:S01]  /*8d10*/  IMAD.U32 R17, RZ, RZ, UR4 ;  /* 0x00000004ff117e24 */ /* 0x000fe2000f8e00ff */
[C---:B--2---:R-:W-:Y:S01]  /*8d20*/  LOP3.LUT R10, R12.reuse, 0x7f, RZ, 0xc0, !PT ;  /* 0x0000007f0c0a7812 */ /* 0x044fe200078ec0ff */
[C---:B0-----:R-:W-:Y:S01]  /*8d30*/  IMAD.SHL.U32 R3, R12.reuse, 0x20, RZ ;  /* 0x000000200c037824 */ /* 0x041fe200078e00ff */
[----:B------:R-:W-:Y:S01]  /*8d40*/  SHF.R.U32.HI R4, RZ, 0x1, R12 ;  /* 0x00000001ff047819 */ /* 0x000fe2000001160c */
[C---:B-1----:R-:W-:Y:S01]  /*8d50*/  IMAD.SHL.U32 R2, R12.reuse, 0x10, RZ ;  /* 0x000000100c027824 */ /* 0x042fe200078e00ff */
[----:B------:R-:W-:Y:S01]  /*8d60*/  LOP3.LUT P0, RZ, R12, 0x4, RZ, 0xc0, !PT ;  /* 0x000000040cff7812 */ /* 0x000fe2000780c0ff */
[----:B------:R-:W-:Y:S01]  /*8d70*/  IMAD.SHL.U32 R6, R10, 0x10, RZ ;  /* 0x000000100a067824 */ /* 0x000fe200078e00ff */
[C---:B------:R-:W-:Y:S01]  /*8d80*/  LOP3.LUT R5, R3.reuse, 0x360, RZ, 0xc0, !PT ;  /* 0x0000036003057812 */ /* 0x040fe200078ec0ff */
[C---:B------:R-:W-:Y:S01]  /*8d90*/  IMAD.SHL.U32 R0, R12.reuse, 0x80, RZ ;  /* 0x000000800c007824 */ /* 0x040fe200078e00ff */
[----:B------:R-:W-:Y:S01]  /*8da0*/  LOP3.LUT R3, R3, 0x80, RZ, 0xc0, !PT ;  /* 0x0000008003037812 */ /* 0x000fe200078ec0ff */
[----:B------:R-:W-:Y:S01]  /*8db0*/  IMAD.SHL.U32 R11, R12, 0x2, RZ ;  /* 0x000000020c0b7824 */ /* 0x000fe200078e00ff */
[----:B------:R-:W-:Y:S01]  /*8dc0*/  LOP3.LUT R7, R2, 0x60, RZ, 0xc0, !PT ;  /* 0x0000006002077812 */ /* 0x000fe200078ec0ff */
[----:B------:R-:W-:Y:S01]  /*8dd0*/  IMAD.SHL.U32 R8, R12, 0x4, RZ ;  /* 0x000000040c087824 */ /* 0x000fe200078e00ff */
[----:B------:R-:W-:-:S02]  /*8de0*/  LOP3.LUT R3, R3, 0x10, R4, 0xf8, !PT ;  /* 0x0000001003037812 */ /* 0x000fc400078ef804 */
[----:B------:R-:W-:Y:S02]  /*8df0*/  LOP3.LUT R4, R4, 0x20, RZ, 0xc0, !PT ;  /* 0x0000002004047812 */ /* 0x000fe400078ec0ff */
[--C-:B------:R-:W-:Y:S02]  /*8e00*/  LOP3.LUT R5, R5, 0x400, R6.reuse, 0xf8, !PT ;  /* 0x0000040005057812 */ /* 0x100fe400078ef806 */
[----:B------:R-:W-:Y:S02]  /*8e10*/  LOP3.LUT R13, R7, 0x700, R6, 0xf8, !PT ;  /* 0x00000700070d7812 */ /* 0x000fe400078ef806 */
[----:B------:R-:W-:Y:S02]  /*8e20*/  LOP3.LUT R7, R4, 0x10, R12, 0xf8, !PT ;  /* 0x0000001004077812 */ /* 0x000fe400078ef80c */
[----:B------:R-:W-:Y:S02]  /*8e30*/  LOP3.LUT R6, R2, 0x90, RZ, 0xc0, !PT ;  /* 0x0000009002067812 */ /* 0x000fe400078ec0ff */
[----:B------:R-:W-:-:S02]  /*8e40*/  LOP3.LUT R4, R0, 0x400, RZ, 0xc0, !PT ;  /* 0x0000040000047812 */ /* 0x000fc400078ec0ff */
[----:B------:R-:W-:Y:S02]  /*8e50*/  LOP3.LUT R7, R7, 0x380, R0, 0xf8, !PT ;  /* 0x0000038007077812 */ /* 0x000fe400078ef800 */
[----:B------:R-:W-:Y:S02]  /*8e60*/  LOP3.LUT R6, R6, 0x10, R11, 0x78, !PT ;  /* 0x0000001006067812 */ /* 0x000fe400078e780b */
[----:B------:R-:W-:Y:S02]  /*8e70*/  LOP3.LUT R0, R3, 0x10, R8, 0x78, !PT ;  /* 0x0000001003007812 */ /* 0x000fe400078e7808 */
[----:B------:R-:W-:Y:S02]  /*8e80*/  LOP3.LUT R4, R4, 0x800, R9, 0xf8, !PT ;  /* 0x0000080004047812 */ /* 0x000fe400078ef809 */
[----:B------:R-:W-:Y:S02]  /*8e90*/  LOP3.LUT R7, R7, 0x70, R2, 0x78, !PT ;  /* 0x0000007007077812 */ /* 0x000fe400078e7802 */
[----:B------:R-:W-:-:S02]  /*8ea0*/  LOP3.LUT R6, R13, R6, RZ, 0xfc, !PT ;  /* 0x000000060d067212 */ /* 0x000fc400078efcff */
[----:B------:R-:W-:Y:S02]  /*8eb0*/  LOP3.LUT R0, R5, R0, RZ, 0xfc, !PT ;  /* 0x0000000005007212 */ /* 0x000fe400078efcff */
[----:B------:R-:W-:Y:S01]  /*8ec0*/  LOP3.LUT R28, R4, R7, RZ, 0xfc, !PT ;  /* 0x00000007041c7212 */ /* 0x000fe200078efcff */
[----:B------:R-:W-:Y:S01]  /*8ed0*/  IMAD.IADD R4, R17, 0x1, R6 ;  /* 0x0000000111047824 */ /* 0x000fe200078e0206 */
[----:B------:R-:W-:Y:S01]  /*8ee0*/  SHF.R.U32.HI R3, RZ, 0x1, R10 ;  /* 0x00000001ff037819 */ /* 0x000fe2000001160a */
[----:B------:R0:W-:Y:S01]  /*8ef0*/  STL [R1+0x4], R0 ;  /* 0x0000040001007387 */ /* 0x0001e20000100800 */
[----:B------:R-:W-:Y:S02]  /*8f00*/  LOP3.LUT R2, R2, 0x10, RZ, 0xc0, !PT ;  /* 0x0000001002027812 */ /* 0x000fe400078ec0ff */
[----:B------:R-:W-:Y:S01]  /*8f10*/  SEL R29, R29, 0xffffffc0, !P0 ;  /* 0xffffffc01d1d7807 */ /* 0x000fe20004000000 */
[----:B------:R1:W-:Y:S04]  /*8f20*/  STL [R1+0xc], RZ ;  /* 0x00000cff01007387 */ /* 0x0003e80000100800 */
[----:B------:R1:W-:Y:S01]  /*8f30*/  STL [R1+0x8], R4 ;  /* 0x0000080401007387 */ /* 0x0003e20000100800 */
[----:B0-----:R-:W-:-:S05]  /*8f40*/  IMAD.SHL.U32 R0, R12, 0x40, RZ ;  /* 0x000000400c007824 */ /* 0x001fca00078e00ff */
[----:B------:R-:W-:Y:S02]  /*8f50*/  LOP3.LUT R0, R3, 0x40, R0, 0xf8, !PT ;  /* 0x0000004003007812 */ /* 0x000fe400078ef800 */
[C---:B------:R-:W-:Y:S02]  /*8f60*/  LOP3.LUT R3, R2.reuse, 0x20, RZ, 0xfc, !PT ;  /* 0x0000002002037812 */ /* 0x040fe400078efcff */
[----:B-1----:R-:W-:-:S07]  /*8f70*/  LOP3.LUT R0, R2, 0x40, RZ, 0xfc, !PT ;  /* 0x0000004002007812 */ /* 0x002fce00078efcff */
.L_x_254:
[----:B------:R-:W-:Y:S01]  /*8f80*/  ULDC.64 UR4, c[0x0][0xc88] ;  /* 0x0003220000047ab9 */ /* 0x000fe20000000a00 */
[----:B------:R-:W-:Y:S01]  /*8f90*/  ULDC.64 UR6, c[0x0][0xa18] ;  /* 0x0002860000067ab9 */ /* 0x000fe20000000a00 */
[----:B------:R-:W-:-:S06]  /*8fa0*/  UIMAD.WIDE UR4, UR45, 0x4, UR4 ;  /* 0x000000042d0478a5 */ /* 0x000fcc000f8e0204 */
[----:B0-----:R-:W-:Y:S02]  /*8fb0*/  IMAD.U32 R2, RZ, RZ, UR4 ;  /* 0x00000004ff027e24 */ /* 0x001fe4000f8e00ff */
[----:B------:R-:W-:Y:S01]  /*8fc0*/  IMAD.U32 R3, RZ, RZ, UR5 ;  /* 0x00000005ff037e24 */ /* 0x000fe2000f8e00ff */
[----:B------:R-:W-:Y:S01]  /*8fd0*/  UISETP.NE.U32.AND UP0, UPT, UR6, URZ, UPT ;  /* 0x0000003f0600728c */ /* 0x000fe2000bf05070 */
[----:B------:R-:W-:-:S03]  /*8fe0*/  ULDC.64 UR4, c[0x0][0xa28] ;  /* 0x00028a0000047ab9 */ /* 0x000fc60000000a00 */
[----:B------:R-:W2:Y:S01]  /*8ff0*/  LDG.E R2, desc[UR52][R2.64] ;  /* 0x0000003402027981 */ /* 0x000ea2000c1e1900 */
[----:B------:R-:W-:Y:S02]  /*9000*/  UISETP.NE.AND.EX UP0, UPT, UR7, URZ, UPT, UP0 ;  /* 0x0000003f0700728c */ /* 0x000fe4000bf05300 */
[----:B------:R-:W-:Y:S01]  /*9010*/  UISETP.NE.U32.AND UP1, UPT, UR4, URZ, UPT ;  /* 0x0000003f0400728c */ /* 0x000fe2000bf25070 */
[----:B------:R-:W-:-:S03]  /*9020*/  ULDC UR8, c[0x0][0x288] ;  /* 0x0000a20000087ab9 */ /* 0x000fc60000000800 */
[----:B------:R-:W-:Y:S01]  /*9030*/  UISETP.NE.AND.EX UP1, UPT, UR5, URZ, UPT, UP1 ;  /* 0x0000003f0500728c */ /* 0x000fe2000bf25310 */
[----:B------:R-:W-:Y:S01]  /*9040*/  PLOP3.LUT P3, PT, PT, PT, UP0, 0x80, 0x0 ;  /* 0x000000000000781c */ /* 0x000fe20003f6f008 */
[----:B------:R-:W-:-:S04]  /*9050*/  IMAD.U32 R26, RZ, RZ, UR8 ;  /* 0x00000008ff1a7e24 */ /* 0x000fc8000f8e00ff */
[----:B------:R-:W-:Y:S02]  /*9060*/  PLOP3.LUT P2, PT, PT, PT, UP1, 0x80, 0x0 ;  /* 0x000000000000781c */ /* 0x000fe40003f4f018 */
[----:B--2---:R-:W-:-:S13]  /*9070*/  R2UR UR46, R2 ;  /* 0x00000000022e72ca */ /* 0x004fda00000e0000 */
[----:B------:R-:W-:Y:S02]  /*9080*/  USHF.R.S32.HI UR48, URZ, 0x1f, UR46 ;  /* 0x0000001f3f307899 */ /* 0x000fe4000801142e */
[----:B------:R-:W-:Y:S02]  /*9090*/  USHF.L.U32 UR47, UR46, 0x2, URZ ;  /* 0x000000022e2f7899 */ /* 0x000fe4000800063f */
[----:B------:R-:W-:Y:S02]  /*90a0*/  USHF.L.U64.HI UR49, UR46, 0x2, UR48 ;  /* 0x000000022e317899 */ /* 0x000fe40008010230 */
[----:B------:R-:W-:Y:S02]  /*90b0*/  @UP0 UIADD3 UR6, UP3, UR47, UR6, URZ ;  /* 0x000000062f060290 */ /* 0x000fe4000ff7e03f */
[----:B------:R-:W-:Y:S02]  /*90c0*/  @UP1 ULEA UR4, UP2, UR46, UR4, 0x2 ;  /* 0x000000042e041291 */ /* 0x000fe4000f84103f */
[----:B------:R-:W-:-:S02]  /*90d0*/  @UP0 UIADD3.X UR7, UR49, UR7, URZ, UP3, !UPT ;  /* 0x0000000731070290 */ /* 0x000fc40009ffe43f */
[----:B------:R-:W-:Y:S01]  /*90e0*/  @UP1 ULEA.HI.X UR5, UR46, UR5, UR48, 0x2, UP2 ;  /* 0x000000052e051291 */ /* 0x000fe200090f1430 */
[----:B------:R-:W-:-:S03]  /*90f0*/  IMAD.U32 R2, RZ, RZ, UR6 ;  /* 0x00000006ff027e24 */ /* 0x000fc6000f8e00ff */
[----:B------:R-:W-:Y:S01]  /*9100*/  IMAD.U32 R3, RZ, RZ, UR7 ;  /* 0x00000007ff037e24 */ /* 0x000fe2000f8e00ff */
[----:B------:R-:W-:-:S04]  /*9110*/  ULDC.64 UR6, c[0x0][0xa08] ;  /* 0x0002820000067ab9 */ /* 0x000fc80000000a00 */
[----:B------:R0:W5:Y:S01]  /*9120*/  @P3 LDG.E R26, desc[UR52][R2.64] ;  /* 0x00000034021a3981 */ /* 0x000162000c1e1900 */
[----:B------:R-:W-:Y:S01]  /*9130*/  ISETP.NE.U32.AND P1, PT, RZ, UR6, PT ;  /* 0x00000006ff007c0c */ /* 0x000fe2000bf25070 */
[----:B------:R-:W-:Y:S01]  /*9140*/  UIADD3 UR6, UP1, UR47, UR6, URZ ;  /* 0x000000062f067290 */ /* 0x000fe2000ff3e03f */
[----:B0-----:R-:W-:Y:S02]  /*9150*/  IMAD.U32 R2, RZ, RZ, UR4 ;  /* 0x00000004ff027e24 */ /* 0x001fe4000f8e00ff */
[----:B------:R-:W-:Y:S01]  /*9160*/  IMAD.U32 R3, RZ, RZ, UR5 ;  /* 0x00000005ff037e24 */ /* 0x000fe2000f8e00ff */
[----:B------:R-:W-:Y:S02]  /*9170*/  ULDC.64 UR4, c[0x0][0xa00] ;  /* 0x0002800000047ab9 */ /* 0x000fe40000000a00 */
[----:B------:R-:W-:Y:S01]  /*9180*/  ISETP.NE.U32.AND P0, PT, RZ, UR4, PT ;  /* 0x00000004ff007c0c */ /* 0x000fe2000bf05070 */
[----:B------:R-:W-:Y:S01]  /*9190*/  UIADD3 UR4, UP0, UR47, UR4, URZ ;  /* 0x000000042f047290 */ /* 0x000fe2000ff1e03f */
[----:B------:R-:W-:Y:S01]  /*91a0*/  ISETP.NE.AND.EX P1, PT, RZ, UR7, PT, P1 ;  /* 0x00000007ff007c0c */ /* 0x000fe2000bf25310 */
[----:B------:R0:W2:Y:S01]  /*91b0*/  @P2 LDG.E R0, desc[UR52][R2.64] ;  /* 0x0000003402002981 */ /* 0x0000a2000c1e1900 */
[----:B------:R-:W-:Y:S01]  /*91c0*/  ISETP.NE.AND.EX P0, PT, RZ, UR5, PT, P0 ;  /* 0x00000005ff007c0c */ /* 0x000fe2000bf05300 */
[----:B------:R-:W-:Y:S01]  /*91d0*/  UIADD3.X UR5, UR49, UR5, URZ, UP0, !UPT ;  /* 0x0000000531057290 */ /* 0x000fe200087fe43f */
[----:B------:R-:W-:Y:S01]  /*91e0*/  IMAD.U32 R4, RZ, RZ, UR6 ;  /* 0x00000006ff047e24 */ /* 0x000fe2000f8e00ff */
[----:B------:R-:W-:Y:S01]  /*91f0*/  UIADD3.X UR7, UR49, UR7, URZ, UP1, !UPT ;  /* 0x0000000731077290 */ /* 0x000fe20008ffe43f */
[----:B0-----:R-:W-:-:S03]  /*9200*/  IMAD.U32 R2, RZ, RZ, UR4 ;  /* 0x00000004ff027e24 */ /* 0x001fc6000f8e00ff */
[----:B------:R-:W-:Y:S02]  /*9210*/  IMAD.U32 R3, RZ, RZ, UR5 ;  /* 0x00000005ff037e24 */ /* 0x000fe4000f8e00ff */
[----:B------:R-:W-:-:S04]  /*9220*/  IMAD.U32 R5, RZ, RZ, UR7 ;  /* 0x00000007ff057e24 */ /* 0x000fc8000f8e00ff */
[----:B------:R0:W5:Y:S04]  /*9230*/  @P0 LDG.E R8, desc[UR52][R2.64] ;  /* 0x0000003402080981 */ /* 0x000168000c1e1900 */
[----:B------:R0:W5:Y:S01]  /*9240*/  @P1 LDG.E R6, desc[UR52][R4.64] ;  /* 0x0000003404061981 */ /* 0x000162000c1e1900 */
[----:B------:R-:W-:Y:S01]  /*9250*/  UMOV UR40, URZ ;  /* 0x0000003f00287c82 */ /* 0x000fe20008000000 */
[----:B--2---:R-:W-:Y:S01]  /*9260*/  @P2 R2UR UR40, R0 ;  /* 0x00000000002822ca */ /* 0x004fe200000e0000 */
[----:B01----:R-:W-:-:S14]  /*9270*/  @P3 BRA `(.L_x_182) ;  /* 0x0000000000103947 */ /* 0x003fdc0003800000 */
[----:B------:R-:W-:Y:S05]  /*9280*/  @!P0 BRA `(.L_x_182) ;  /* 0x00000000000c8947 */ /* 0x000fea0003800000 */
[----:B------:R-:W2:Y:S04]  /*9290*/  LDG.E R7, desc[UR52][R2.64] ;  /* 0x0000003402077981 */ /* 0x000ea8000c1e1900 */
[----:B-----5:R-:W2:Y:S02]  /*92a0*/  LDG.E R26, desc[UR52][R2.64+0x4] ;  /* 0x00000434021a7981 */ /* 0x020ea4000c1e1900 */
[----:B--2---:R-:W-:-:S07]  /*92b0*/  IMAD.IADD R26, R26, 0x1, -R7 ;  /* 0x000000011a1a7824 */ /* 0x004fce00078e0a07 */
.L_x_182:
[----:B------:R-:W-:Y:S01]  /*92c0*/  UMOV UR54, URZ ;  /* 0x0000003f00367c82 */ /* 0x000fe20008000000 */
[----:B------:R-:W-:Y:S01]  /*92d0*/  ULDC.64 UR6, c[0x0][0xa20] ;  /* 0x0002880000067ab9 */ /* 0x000fe20000000a00 */
[----:B-----5:R-:W-:Y:S01]  /*92e0*/  @P0 R2UR UR54, R8 ;  /* 0x00000000083602ca */ /* 0x020fe200000e0000 */
[----:B------:R-:W-:Y:S01]  /*92f0*/  UMOV UR41, URZ ;  /* 0x0000003f00297c82 */ /* 0x000fe20008000000 */
[----:B------:R-:W-:Y:S01]  /*9300*/  ISETP.NE.U32.AND P0, PT, RZ, UR6, PT ;  /* 0x00000006ff007c0c */ /* 0x000fe2000bf05070 */
[----:B------:R-:W-:Y:S01]  /*9310*/  ULDC.64 UR4, c[0x0][0x418] ;  /* 0x0001060000047ab9 */ /* 0x000fe20000000a00 */
[----:B------:R-:W-:Y:S01]  /*9320*/  @P1 R2UR UR41, R6 ;  /* 0x00000000062912ca */ /* 0x000fe200000e0000 */
[----:B------:R-:W-:Y:S01]  /*9330*/  UISETP.NE.U32.AND UP0, UPT, UR4, URZ, UPT ;  /* 0x0000003f0400728c */ /* 0x000fe2000bf05070 */
[----:B------:R-:W-:Y:S01]  /*9340*/  ISETP.NE.AND.EX P0, PT, RZ, UR7, PT, P0 ;  /* 0x00000007ff007c0c */ /* 0x000fe2000bf05300 */
[----:B------:R-:W-:Y:S01]  /*9350*/  IMAD.U32 R22, RZ, RZ, UR46 ;  /* 0x0000002eff167e24 */ /* 0x000fe2000f8e00ff */
[----:B------:R-:W-:Y:S01]  /*9360*/  ULDC UR4, c[0x0][0x424] ;  /* 0x0001090000047ab9 */ /* 0x000fe20000000800 */
[----:B------:R-:W-:-:S03]  /*9370*/  UISETP.NE.AND.EX UP0, UPT, UR5, URZ, UPT, UP0 ;  /* 0x0000003f0500728c */ /* 0x000fc6000bf05300 */
[----:B------:R-:W-:Y:S01]  /*9380*/  ULDC UR5, c[0x0][0x2f0] ;  /* 0x0000bc0000057ab9 */ /* 0x000fe20000000800 */
[----:B------:R-:W-:-:S04]  /*9390*/  USEL UR4, UR4, 0x1, UP0 ;  /* 0x0000000104047887 */ /* 0x000fc80008000000 */
[----:B------:R-:W-:Y:S02]  /*93a0*/  UIMAD UR4, UR4, UR5, URZ ;  /* 0x00000005040472a4 */ /* 0x000fe4000f8e023f */
[----:B------:R-:W-:Y:S01]  /*93b0*/  UIADD3 UR41, UR41, UR40, URZ ;  /* 0x0000002829297290 */ /* 0x000fe2000fffe03f */
[----:B------:R-:W-:Y:S11]  /*93c0*/  @!P0 BRA `(.L_x_183) ;  /* 0x00000000001c8947 */ /* 0x000ff60003800000 */
[----:B------:R-:W-:-:S04]  /*93d0*/  UIADD3 UR4, UP0, UR47, UR6, URZ ;  /* 0x000000062f047290 */ /* 0x000fc8000ff1e03f */
[----:B------:R-:W-:Y:S02]  /*93e0*/  UIADD3.X UR5, UR49, UR7, URZ, UP0, !UPT ;  /* 0x0000000731057290 */ /* 0x000fe400087fe43f */
[----:B------:R-:W-:-:S04]  /*93f0*/  IMAD.U32 R2, RZ, RZ, UR4 ;  /* 0x00000004ff027e24 */ /* 0x000fc8000f8e00ff */
[----:B------:R-:W-:-:S05]  /*9400*/  IMAD.U32 R3, RZ, RZ, UR5 ;  /* 0x00000005ff037e24 */ /* 0x000fca000f8e00ff */
[----:B------:R-:W2:Y:S02]  /*9410*/  LDG.E R2, desc[UR52][R2.64] ;  /* 0x0000003402027981 */ /* 0x000ea4000c1e1900 */
[----:B--2---:R-:W-:Y:S01]  /*9420*/  R2UR UR4, R2 ;  /* 0x00000000020472ca */ /* 0x004fe200000e0000 */
[----:B------:R-:W-:-:S14]  /*9430*/  BRA `(.L_x_184) ;  /* 0x0000000000187947 */ /* 0x000fdc0003800000 */
.L_x_183:
[----:B------:R-:W-:Y:S05]  /*9440*/  @!P1 BRA `(.L_x_184) ;  /* 0x0000000000149947 */ /* 0x000fea0003800000 */
[----:B------:R-:W2:Y:S04]  /*9450*/  LDG.E R2, desc[UR52][R4.64] ;  /* 0x0000003404027981 */ /* 0x000ea8000c1e1900 */
[----:B------:R-:W3:Y:S01]  /*9460*/  LDG.E R0, desc[UR52][R4.64+0x4] ;  /* 0x0000043404007981 */ /* 0x000ee2000c1e1900 */
[----:B--2---:R-:W-:Y:S02]  /*9470*/  R2UR UR5, R2 ;  /* 0x00000000020572ca */ /* 0x004fe400000e0000 */
[----:B---3--:R-:W-:-:S13]  /*9480*/  R2UR UR4, R0 ;  /* 0x00000000000472ca */ /* 0x008fda00000e0000 */
[----:B------:R-:W-:-:S12]  /*9490*/  UIADD3 UR4, -UR5, UR4, URZ ;  /* 0x0000000405047290 */ /* 0x000fd8000fffe13f */
.L_x_184:
[----:B------:R-:W-:Y:S01]  /*94a0*/  UIADD3 UR40, -UR40, UR4, URZ ;  /* 0x0000000428287290 */ /* 0x000fe2000fffe13f */
[----:B------:R-:W-:Y:S03]  /*94b0*/  BSSY B7, `(.L_x_185) ;  /* 0x0000309000077945 */ /* 0x000fe60003800000 */
[----:B------:R-:W-:Y:S02]  /*94c0*/  UIADD3 UR39, UR40, 0x7f, URZ ;  /* 0x0000007f28277890 */ /* 0x000fe4000fffe03f */
[----:B------:R-:W-:Y:S02]  /*94d0*/  ISETP.LT.AND P0, PT, RZ, UR40, PT ;  /* 0x00000028ff007c0c */ /* 0x000fe4000bf01270 */
[----:B------:R-:W-:-:S04]  /*94e0*/  USHF.R.S32.HI UR4, URZ, 0x1f, UR39 ;  /* 0x0000001f3f047899 */ /* 0x000fc80008011427 */
[----:B------:R-:W-:-:S07]  /*94f0*/  ULEA.HI UR39, UR4, UR39, URZ, 0x7 ;  /* 0x0000002704277291 */ /* 0x000fce000f8f383f */
[----:B------:R-:W-:Y:S05]  /*9500*/  @P0 BRA `(.L_x_186) ;  /* 0x0000000000440947 */ /* 0x000fea0003800000 */
[----:B------:R-:W0:Y:S02]  /*9510*/  S2R R0, SR_TID.X ;  /* 0x0000000000007919 */ /* 0x000e240000002100 */
[----:B0-----:R-:W-:-:S04]  /*9520*/  LOP3.LUT R0, R0, 0x7f, RZ, 0xc0, !PT ;  /* 0x0000007f00007812 */ /* 0x001fc800078ec0ff */
[----:B------:R-:W-:-:S13]  /*9530*/  ISETP.NE.AND P0, PT, R0, RZ, PT ;  /* 0x000000ff0000720c */ /* 0x000fda0003f05270 */
[----:B------:R-:W-:Y:S05]  /*9540*/  @P0 BRA `(.L_x_187) ;  /* 0x0000002c00fc0947 */ /* 0x000fea0003800000 */
[----:B------:R-:W0:Y:S01]  /*9550*/  S2R R5, SR_LANEID ;  /* 0x0000000000057919 */ /* 0x000e220000000000 */
[----:B------:R-:W-:Y:S01]  /*9560*/  VOTEU.ANY UR4, UPT, PT ;  /* 0x0000000000047886 */ /* 0x000fe200038e0100 */
[----:B------:R-:W1:Y:S01]  /*9570*/  LDC.64 R2, c[0x0][0xc60] ;  /* 0x00031800ff027b82 */ /* 0x000e620000000a00 */
[----:B------:R-:W0:Y:S02]  /*9580*/  FLO.U32 R0, UR4 ;  /* 0x0000000400007d00 */ /* 0x000e2400080e0000 */
[----:B0-----:R-:W-:-:S06]  /*9590*/  ISETP.EQ.U32.AND P0, PT, R0, R5, PT ;  /* 0x000000050000720c */ /* 0x001fcc0003f02070 */
[----:B------:R-:W1:Y:S07]  /*95a0*/  POPC R5, UR4 ;  /* 0x0000000400057d09 */ /* 0x000e6e0008000000 */
[----:B-1----:R-:W2:Y:S01]  /*95b0*/  @P0 ATOMG.E.ADD.STRONG.GPU PT, R3, desc[UR52][R2.64], R5 ;  /* 0x00000005020309a8 */ /* 0x002ea200081ee1f4 */
[----:B------:R-:W0:Y:S02]  /*95c0*/  S2R R4, SR_LTMASK ;  /* 0x0000000000047919 */ /* 0x000e240000003900 */
[----:B0-----:R-:W-:-:S04]  /*95d0*/  LOP3.LUT R4, R4, UR4, RZ, 0xc0, !PT ;  /* 0x0000000404047c12 */ /* 0x001fc8000f8ec0ff */
[----:B------:R-:W0:Y:S01]  /*95e0*/  POPC R7, R4 ;  /* 0x0000000400077309 */ /* 0x000e220000000000 */
[----:B--2---:R-:W0:Y:S02]  /*95f0*/  SHFL.IDX PT, R0, R3, R0, 0x1f ;  /* 0x00001f0003007589 */ /* 0x004e2400000e0000 */
[----:B0-----:R-:W-:Y:S01]  /*9600*/  IADD3 R24, R0, UR43, R7 ;  /* 0x0000002b00187c10 */ /* 0x001fe2000fffe007 */
[----:B------:R-:W-:Y:S06]  /*9610*/  BRA `(.L_x_187) ;  /* 0x0000002c00c87947 */ /* 0x000fec0003800000 */
.L_x_186:
[----:B------:R-:W-:Y:S01]  /*9620*/  VIADD R0, R17, 0x13800 ;  /* 0x0001380011007836 */ /* 0x000fe20000000000 */
[----:B------:R-:W-:Y:S04]  /*9630*/  BSSY B6, `(.L_x_188) ;  /* 0x0000013000067945 */ /* 0x000fe80003800000 */
        /* <DEDUP_REMOVED lines=18> */
.L_x_189:
[----:B------:R-:W-:Y:S05]  /*9760*/  BSYNC B6 ;  /* 0x0000000000067941 */ /* 0x000fea0003800000 */
.L_x_188:
[----:B------:R-:W2:Y:S01]  /*9770*/  LDL.LU R16, [R1] ;  /* 0x0000000001107983 */ /* 0x000ea20000300800 */
[----:B------:R-:W-:Y:S01]  /*9780*/  VIADD R0, R17, 0x9000 ;  /* 0x0000900011007836 */ /* 0x000fe20000000000 */
[----:B------:R-:W-:Y:S04]  /*9790*/  BSSY B6, `(.L_x_190) ;  /* 0x0000016000067945 */ /* 0x000fe80003800000 */
[----:B------:R-:W-:Y:S02]  /*97a0*/  LOP3.LUT P0, RZ, R0, 0x9f, RZ, 0xc0, !PT ;  /* 0x0000009f00ff7812 */ /* 0x000fe4000780c0ff */
[----:B--2---:R-:W-:-:S11]  /*97b0*/  LOP3.LUT R16, R16, 0xfffffffe, RZ, 0xc0, !PT ;  /* 0xfffffffe10107812 */ /* 0x004fd600078ec0ff */
[----:B------:R-:W-:-:S05]  /*97c0*/  @P0 LOP3.LUT R16, R16, 0x1, RZ, 0xfc, !PT ;  /* 0x0000000110100812 */ /* 0x000fca00078efcff */
[----:B------:R0:W-:Y:S01]  /*97d0*/  STL [R1], R16 ;  /* 0x0000001001007387 */ /* 0x0001e20000100800 */
[----:B------:R-:W-:Y:S05]  /*97e0*/  @!P0 BRA `(.L_x_191) ;  /* 0x0000000000408947 */ /* 0x000fea0003800000 */
[----:B------:R-:W-:Y:S01]  /*97f0*/  MOV R2, 0x0 ;  /* 0x0000000000027802 */ /* 0x000fe20000000f00 */
        /* <DEDUP_REMOVED lines=15> */
.L_x_191:
[----:B------:R-:W-:Y:S05]  /*98f0*/  BSYNC B6 ;  /* 0x0000000000067941 */ /* 0x000fea0003800000 */
.L_x_190:
        /* <DEDUP_REMOVED lines=20> */
.L_x_193:
[----:B------:R-:W-:Y:S05]  /*9a40*/  BSYNC B6 ;  /* 0x0000000000067941 */ /* 0x000fea0003800000 */
.L_x_192:
[----:B------:R-:W-:Y:S01]  /*9a50*/  IMAD.MOV.U32 R27, RZ, RZ, R16 ;  /* 0x000000ffff1b7224 */ /* 0x000fe200078e0010 */
        /* <DEDUP_REMOVED lines=19> */
.L_x_195:
[----:B------:R-:W-:Y:S05]  /*9b90*/  BSYNC B6 ;  /* 0x0000000000067941 */ /* 0x000fea0003800000 */
.L_x_194:
[----:B------:R-:W-:Y:S02]  /*9ba0*/  ULDC.64 UR4, c[0x0][0x9f8] ;  /* 0x00027e0000047ab9 */ /* 0x000fe40000000a00 */
[----:B------:R-:W-:-:S04]  /*9bb0*/  UISETP.NE.U32.AND UP0, UPT, UR4, URZ, UPT ;  /* 0x0000003f0400728c */ /* 0x000fc8000bf05070 */
[----:B------:R-:W-:-:S06]  /*9bc0*/  UISETP.NE.AND.EX UP0, UPT, UR5, URZ, UPT, UP0 ;  /* 0x0000003f0500728c */ /* 0x000fcc000bf05300 */
[----:B------:R-:W-:-:S05]  /*9bd0*/  PLOP3.LUT P0, PT, PT, PT, UP0, 0x80, 0x0 ;  /* 0x000000000000781c */ /* 0x000fca0003f0f008 */
[----:B------:R-:W-:-:S04]  /*9be0*/  @UP0 UIADD3 UR4, UP1, UR47, UR4, URZ ;  /* 0x000000042f040290 */ /* 0x000fc8000ff3e03f */
[----:B------:R-:W-:Y:S02]  /*9bf0*/  @UP0 UIADD3.X UR5, UR49, UR5, URZ, UP1, !UPT ;  /* 0x0000000531050290 */ /* 0x000fe40008ffe43f */
[----:B------:R-:W-:-:S04]  /*9c00*/  IMAD.U32 R2, RZ, RZ, UR4 ;  /* 0x00000004ff027e24 */ /* 0x000fc8000f8e00ff */
[----:B------:R-:W-:Y:S01]  /*9c10*/  IMAD.U32 R3, RZ, RZ, UR5 ;  /* 0x00000005ff037e24 */ /* 0x000fe2000f8e00ff */
[----:B0-----:R-:W0:Y:S01]  /*9c20*/  S2R R16, SR_TID.X ;  /* 0x0000000000107919 */ /* 0x001e220000002100 */
[----:B------:R-:W-:-:S03]  /*9c30*/  ULDC.64 UR4, c[0x0][0xa08] ;  /* 0x0002820000047ab9 */ /* 0x000fc60000000a00 */
[----:B------:R1:W2:Y:S02]  /*9c40*/  @P0 LDG.E R22, desc[UR52][R2.64] ;  /* 0x0000003402160981 */ /* 0x0002a4000c1e1900 */
[----:B-1----:R-:W1:Y:S01]  /*9c50*/  LDC.64 R2, c[0x0][0x418] ;  /* 0x00010600ff027b82 */ /* 0x002e620000000a00 */
[----:B0-----:R-:W-:-:S04]  /*9c60*/  SHF.R.U32.HI R20, RZ, 0x5, R16 ;  /* 0x00000005ff147819 */ /* 0x001fc80000011610 */
[----:B------:R-:W-:Y:S02]  /*9c70*/  LOP3.LUT R20, R20, 0x3, RZ, 0xc0, !PT ;  /* 0x0000000314147812 */ /* 0x000fe400078ec0ff */
[----:B-1----:R-:W-:Y:S01]  /*9c80*/  LOP3.LUT P0, RZ, R2, UR4, RZ, 0xfc, !PT ;  /* 0x0000000402ff7c12 */ /* 0x002fe2000f80fcff */
[----:B------:R-:W-:-:S03]  /*9c90*/  UMOV UR4, 0xffffffff ;  /* 0xffffffff00047882 */ /* 0x000fc60000000000 */
[----:B------:R-:W-:Y:S02]  /*9ca0*/  LOP3.LUT P0, RZ, R3, UR5, RZ, 0xfc, P0 ;  /* 0x0000000503ff7c12 */ /* 0x000fe4000800fcff */
[----:B--2---:R-:W-:Y:S02]  /*9cb0*/  SHF.R.S32.HI R23, RZ, 0x1f, R22 ;  /* 0x0000001fff177819 */ /* 0x004fe40000011416 */
[----:B------:R-:W-:Y:S01]  /*9cc0*/  SEL R16, R22, RZ, !P0 ;  /* 0x000000ff16107207 */ /* 0x000fe20004000000 */
[----:B------:R-:W-:Y:S08]  /*9cd0*/  BRA.DIV UR4, `(.L_x_196) ;  /* 0x0000003604f07947 */ /* 0x000ff0000b800000 */
[----:B------:R0:W1:Y:S02]  /*9ce0*/  SHFL.IDX PT, R14, R20, RZ, 0x1f ;  /* 0x00001fff140e7589 */ /* 0x00006400000e0000 */
.L_x_273:
[----:B------:R-:W-:Y:S02]  /*9cf0*/  PLOP3.LUT P1, PT, PT, PT, PT, 0x8, 0x0 ;  /* 0x000000000000781c */ /* 0x000fe40003f2e170 */
[----:B------:R-:W-:Y:S02]  /*9d00*/  LOP3.LUT R27, R27, 0xfffffffe, RZ, 0xc0, !PT ;  /* 0xfffffffe1b1b7812 */ /* 0x000fe400078ec0ff */
[----:B-1----:R-:W-:-:S09]  /*9d10*/  ISETP.NE.AND P0, PT, R14, RZ, PT ;  /* 0x000000ff0e00720c */ /* 0x002fd20003f05270 */
[----:B------:R-:W-:-:S05]  /*9d20*/  @P1 LOP3.LUT R27, R27, 0x1, RZ, 0xfc, !PT ;  /* 0x000000011b1b1812 */ /* 0x000fca00078efcff */
[----:B------:R1:W-:Y:S01]  /*9d30*/  STL [R1], R27 ;  /* 0x0000001b01007387 */ /* 0x0003e20000100800 */
[----:B------:R-:W-:Y:S05]  /*9d40*/  @P0 BRA `(.L_x_197) ;  /* 0x0000000400c00947 */ /* 0x000fea0003800000 */
[----:B------:R-:W-:-:S06]  /*9d50*/  ULEA.HI.SX32 UR4, UR39, 0xffffffff, 0x19 ;  /* 0xffffffff27047891 */ /* 0x000fcc000f8fca3f */
[----:B------:R-:W-:Y:S01]  /*9d60*/  IMAD.U32 R0, RZ, RZ, UR4 ;  /* 0x00000004ff007e24 */ /* 0x000fe2000f8e00ff */
[----:B------:R-:W-:-:S03]  /*9d70*/  UMOV UR4, 0xffffffff ;  /* 0xffffffff00047882 */ /* 0x000fc60000000000 */
[----:B------:R-:W-:Y:S05]  /*9d80*/  BRA.DIV UR4, `(.L_x_198) ;  /* 0x0000003604e47947 */ /* 0x000fea000b800000 */
[----:B------:R-:W-:-:S13]  /*9d90*/  ELECT P6, URZ, PT ;  /* 0x00000000003f782f */ /* 0x000fda00038c0000 */
.L_x_276:
[----:B------:R-:W-:Y:S05]  /*9da0*/  @!P6 BRA `(.L_x_197) ;  /* 0x0000000400a8e947 */ /* 0x000fea0003800000 */
[----:B------:R-:W-:-:S04]  /*9db0*/  ISETP.NE.U32.AND P0, PT, R2, RZ, PT ;  /* 0x000000ff0200720c */ /* 0x000fc80003f05070 */
[----:B------:R-:W-:-:S13]  /*9dc0*/  ISETP.NE.AND.EX P0, PT, R3, RZ, PT, P0 ;  /* 0x000000ff0300720c */ /* 0x000fda0003f05300 */
[----:B------:R-:W-:Y:S05]  /*9dd0*/  @!P0 BRA `(.L_x_199) ;  /* 0x0000000000448947 */ /* 0x000fea0003800000 */
[----:B------:R-:W2:Y:S01]  /*9de0*/  LDC R7, c[0x0][0x43c] ;  /* 0x00010f00ff077b82 */ /* 0x000ea20000000800 */
[----:B------:R-:W-:Y:S01]  /*9df0*/  ULDC.64 UR4, c[0x0][0x428] ;  /* 0x00010a0000047ab9 */ /* 0x000fe20000000a00 */
[----:B--2---:R-:W-:-:S13]  /*9e00*/  ISETP.NE.AND P0, PT, R7, 0x1, PT ;  /* 0x000000010700780c */ /* 0x004fda0003f05270 */
[----:B------:R-:W2:Y:S02]  /*9e10*/  @P0 LDC.64 R4, c[0x0][0x440] ;  /* 0x00011000ff040b82 */ /* 0x000ea40000000a00 */
[----:B--2---:R-:W-:-:S04]  /*9e20*/  @P0 IMAD.HI.U32 R6, R0, R4, RZ ;  /* 0x0000000400060227 */ /* 0x004fc800078e00ff */
[----:B------:R-:W-:Y:S01]  /*9e30*/  IMAD.MOV.U32 R4, RZ, RZ, R0 ;  /* 0x000000ffff047224 */ /* 0x000fe200078e0000 */
[----:B------:R-:W-:Y:S01]  /*9e40*/  @P0 SHF.R.U32.HI R4, RZ, R5, R6 ;  /* 0x00000005ff040219 */ /* 0x000fe20000011606 */
[----:B------:R-:W-:-:S04]  /*9e50*/  IMAD R6, R23, UR4, RZ ;  /* 0x0000000417067c24 */ /* 0x000fc8000f8e02ff */
[----:B------:R-:W-:Y:S02]  /*9e60*/  IMAD.MOV R5, RZ, RZ, -R4 ;  /* 0x000000ffff057224 */ /* 0x000fe400078e0a04 */
[----:B------:R-:W-:Y:S02]  /*9e70*/  IMAD R6, R22, UR5, R6 ;  /* 0x0000000516067c24 */ /* 0x000fe4000f8e0206 */
[----:B------:R-:W-:Y:S01]  /*9e80*/  IMAD R0, R7, R5, R0 ;  /* 0x0000000507007224 */ /* 0x000fe200078e0200 */
[----:B------:R-:W-:-:S03]  /*9e90*/  SHF.R.S32.HI R5, RZ, 0x1f, R4 ;  /* 0x0000001fff057819 */ /* 0x000fc60000011404 */
[----:B------:R-:W-:-:S04]  /*9ea0*/  IMAD.WIDE.U32 R4, R22, UR4, R4 ;  /* 0x0000000416047c25 */ /* 0x000fc8000f8e0004 */
[----:B------:R-:W-:Y:S01]  /*9eb0*/  IMAD.IADD R6, R5, 0x1, R6 ;  /* 0x0000000105067824 */ /* 0x000fe200078e0206 */
[----:B------:R-:W-:-:S04]  /*9ec0*/  LEA R2, P0, R4, R2, 0x2 ;  /* 0x0000000204027211 */ /* 0x000fc800078010ff */
[----:B------:R-:W-:-:S05]  /*9ed0*/  LEA.HI.X R3, R4, R3, R6, 0x2, P0 ;  /* 0x0000000304037211 */ /* 0x000fca00000f1406 */
[----:B------:R2:W5:Y:S04]  /*9ee0*/  LDG.E R16, desc[UR52][R2.64] ;  /* 0x0000003402107981 */ /* 0x000568000c1e1900 */
.L_x_199:
[----:B--2---:R-:W2:Y:S01]  /*9ef0*/  S2R R2, SR_TID.X ;  /* 0x0000000000027919 */ /* 0x004ea20000002100 */
[----:B------:R-:W-:Y:S02]  /*9f00*/  SHF.L.U32 R3, R19, 0x1f, RZ ;  /* 0x0000001f13037819 */ /* 0x000fe400000006ff */
[----:B--2---:R-:W-:Y:S01]  /*9f10*/  LOP3.LUT R4, R2, 0x7f, RZ, 0xc0, !PT ;  /* 0x0000007f02047812 */ /* 0x004fe200078ec0ff */
[----:B------:R-:W-:-:S03]  /*9f20*/  IMAD R2, R18, 0x8, R17 ;  /* 0x0000000812027824 */ /* 0x000fc600078e0211 */
[----:B------:R-:W-:Y:S01]  /*9f30*/  ISETP.NE.AND P1, PT, R4, RZ, PT ;  /* 0x000000ff0400720c */ /* 0x000fe20003f25270 */
[----:B------:R-:W2:Y:S02]  /*9f40*/  SYNCS.PHASECHK.TRANS64.TRYWAIT P0, [R2+URZ+0x19c80], R3 ;  /* 0x019c8003020075a7 */ /* 0x000ea4000800017f */
[----:B--2---:R-:W-:Y:S10]  /*9f50*/  @!P0 BRA `(.L_x_200) ;  /* 0x0000003400908947 */ /* 0x004ff40003800000 */
.L_x_277:
[----:B------:R-:W-:Y:S05]  /*9f60*/  @P1 BRA `(.L_x_201) ;  /* 0x00000000001c1947 */ /* 0x000fea0003800000 */
[----:B------:R-:W3:Y:S01]  /*9f70*/  S2R R4, SR_TID.X ;  /* 0x0000000000047919 */ /* 0x000ee20000002100 */
[----:B------:R-:W-:-:S04]  /*9f80*/  IMAD.MOV.U32 R5, RZ, RZ, 0x3000 ;  /* 0x00003000ff057424 */ /* 0x000fc800078e00ff */
[----:B------:R4:W-:Y:S01]  /*9f90*/  SYNCS.ARRIVE.TRANS64 RZ, [R2+URZ+0x19c70], R5 ;  /* 0x019c700502ff79a7 */ /* 0x0009e2000800003f */
[----:B---3--:R-:W-:-:S04]  /*9fa0*/  LOP3.LUT R4, R4, 0x1f, RZ, 0xc0, !PT ;  /* 0x0000001f04047812 */ /* 0x008fc800078ec0ff */
[----:B------:R-:W-:-:S13]  /*9fb0*/  ISETP.NE.AND P0, PT, R4, RZ, PT ;  /* 0x000000ff0400720c */ /* 0x000fda0003f05270 */
[----:B----4-:R-:W-:Y:S05]  /*9fc0*/  @!P0 BRA `(.L_x_201) ;  /* 0x0000000000048947 */ /* 0x010fea0003800000 */
[----:B------:R-:W-:Y:S01]  /*9fd0*/  BPT.TRAP 0x1 ;  /* 0x000000040000795c */ /* 0x000fe20000300000 */
.L_x_201:
[----:B------:R-:W-:Y:S01]  /*9fe0*/  IMAD R4, R18, 0x3000, R17 ;  /* 0x0000300012047824 */ /* 0x000fe200078e0211 */
[----:B------:R-:W-:Y:S01]  /*9ff0*/  R2UR UR33, R2 ;  /* 0x00000000022172ca */ /* 0x000fe200000e0000 */
[----:B------:R-:W-:Y:S01]  /*a000*/  UIADD3 UR4, UP0, UR50, 0x470, URZ ;  /* 0x0000047032047890 */ /* 0x000fe2000ff1e03f */
[----:B------:R-:W-:Y:S01]  /*a010*/  LEA R0, R0, UR41, 0x7 ;  /* 0x0000002900007c11 */ /* 0x000fe2000f8e38ff */
[----:B------:R-:W-:Y:S01]  /*a020*/  UMOV UR6, 0x0 ;  /* 0x0000000000067882 */ /* 0x000fe20000000000 */
[----:B------:R-:W-:Y:S01]  /*a030*/  R2UR UR8, R4 ;  /* 0x00000000040872ca */ /* 0x000fe200000e0000 */
[----:B------:R-:W-:Y:S01]  /*a040*/  UIADD3.X UR5, URZ, UR51, URZ, UP0, !UPT ;  /* 0x000000333f057290 */ /* 0x000fe200087fe43f */
[----:B-----5:R-:W-:Y:S01]  /*a050*/  R2UR UR37, R16 ;  /* 0x00000000102572ca */ /* 0x020fe200000e0000 */
[----:B------:R-:W-:Y:S01]  /*a060*/  UMOV UR7, 0x14f00000 ;  /* 0x14f0000000077882 */ /* 0x000fe20000000000 */
[----:B------:R-:W-:Y:S01]  /*a070*/  R2UR UR35, R0 ;  /* 0x00000000002372ca */ /* 0x000fe200000e0000 */
[----:B------:R-:W-:Y:S01]  /*a080*/  UMOV UR34, URZ ;  /* 0x0000003f00227c82 */ /* 0x000fe20008000000 */
[----:B------:R-:W-:Y:S01]  /*a090*/  UMOV UR18, 0x20 ;  /* 0x0000002000127882 */ /* 0x000fe20000000000 */
[----:B------:R-:W-:Y:S01]  /*a0a0*/  UMOV UR20, UR36 ;  /* 0x0000002400147c82 */ /* 0x000fe20008000000 */
[----:B------:R-:W-:Y:S01]  /*a0b0*/  UMOV UR10, 0x40 ;  /* 0x00000040000a7882 */ /* 0x000fe20000000000 */
[----:B------:R-:W-:Y:S01]  /*a0c0*/  UIADD3 UR33, UR33, 0x19c70, URZ ;  /* 0x00019c7021217890 */ /* 0x000fe2000fffe03f */
[----:B------:R-:W-:-:S03]  /*a0d0*/  UMOV UR12, UR36 ;  /* 0x00000024000c7c82 */ /* 0x000fc60008000000 */
[----:B------:R-:W-:Y:S02]  /*a0e0*/  UIADD3 UR32, UR8, 0x9000, URZ ;  /* 0x0000900008207890 */ /* 0x000fe4000fffe03f */
[----:B------:R-:W-:Y:S02]  /*a0f0*/  UIADD3 UR16, UR8, 0xa000, URZ ;  /* 0x0000a00008107890 */ /* 0x000fe4000fffe03f */
        /* <DEDUP_REMOVED lines=8> */
[----:B------:R3:W-:Y:S01]  /*a180*/  UTMALDG.4D [UR16], [UR4], desc[UR6] ;  /* 0x00000610040075b4 */ /* 0x0007e20008019000 */
[----:B------:R3:W-:Y:S01]  /*a190*/  UTMALDG.4D [UR8], [UR4], desc[UR6] ;  /* 0x00000608040075b4 */ /* 0x0007e20008019000 */
[----:B------:R-:W4:Y:S02]  /*a1a0*/  SYNCS.PHASECHK.TRANS64.TRYWAIT P0, [R2+URZ+0x19c40], R3 ;  /* 0x019c4003020075a7 */ /* 0x000f24000800017f */
[----:B---34-:R-:W-:Y:S05]  /*a1b0*/  @!P0 BRA `(.L_x_202) ;  /* 0x00000034000c8947 */ /* 0x018fea0003800000 */
.L_x_278:
[----:B------:R-:W-:Y:S05]  /*a1c0*/  @P1 BRA `(.L_x_203) ;  /* 0x00000000001c1947 */ /* 0x000fea0003800000 */
[----:B------:R-:W4:Y:S01]  /*a1d0*/  S2R R5, SR_TID.X ;  /* 0x0000000000057919 */ /* 0x000f220000002100 */
[----:B--23--:R-:W-:-:S04]  /*a1e0*/  IMAD.MOV.U32 R3, RZ, RZ, 0x3000 ;  /* 0x00003000ff037424 */ /* 0x00cfc800078e00ff */
[----:B------:R2:W-:Y:S01]  /*a1f0*/  SYNCS.ARRIVE.TRANS64 RZ, [R2+URZ+0x19c30], R3 ;  /* 0x019c300302ff79a7 */ /* 0x0005e2000800003f */
[----:B----4-:R-:W-:-:S04]  /*a200*/  LOP3.LUT R5, R5, 0x1f, RZ, 0xc0, !PT ;  /* 0x0000001f05057812 */ /* 0x010fc800078ec0ff */
[----:B------:R-:W-:-:S13]  /*a210*/  ISETP.NE.AND P0, PT, R5, RZ, PT ;  /* 0x000000ff0500720c */ /* 0x000fda0003f05270 */
[----:B--2---:R-:W-:Y:S05]  /*a220*/  @!P0 BRA `(.L_x_203) ;  /* 0x0000000000048947 */ /* 0x004fea0003800000 */
[----:B------:R-:W-:Y:S01]  /*a230*/  BPT.TRAP 0x1 ;  /* 0x000000040000795c */ /* 0x000fe20000300000 */
.L_x_203:
[----:B--23--:R-:W2:Y:S01]  /*a240*/  LDL.LU R3, [R1] ;  /* 0x0000000001037983 */ /* 0x00cea20000300800 */
[----:B------:R-:W-:Y:S01]  /*a250*/  R2UR UR8, R4 ;  /* 0x00000000040872ca */ /* 0x000fe200000e0000 */
[----:B------:R-:W-:Y:S01]  /*a260*/  UIADD3 UR4, UP0, UR50, 0x370, URZ ;  /* 0x0000037032047890 */ /* 0x000fe2000ff1e03f */
[----:B------:R-:W-:Y:S01]  /*a270*/  R2UR UR25, R2 ;  /* 0x00000000021972ca */ /* 0x000fe200000e0000 */
[----:B------:R-:W-:Y:S01]  /*a280*/  UMOV UR6, 0x0 ;  /* 0x0000000000067882 */ /* 0x000fe20000000000 */
[----:B------:R-:W-:Y:S01]  /*a290*/  PLOP3.LUT P0, PT, PT, PT, PT, 0x80, 0x0 ;  /* 0x000000000000781c */ /* 0x000fe20003f0f070 */
[----:B------:R-:W-:Y:S01]  /*a2a0*/  UIADD3.X UR5, URZ, UR51, URZ, UP0, !UPT ;  /* 0x000000333f057290 */ /* 0x000fe200087fe43f */
[----:B------:R-:W-:Y:S01]  /*a2b0*/  R2UR UR27, R0 ;  /* 0x00000000001b72ca */ /* 0x000fe200000e0000 */
[----:B------:R-:W-:Y:S01]  /*a2c0*/  UMOV UR7, 0x14f00000 ;  /* 0x14f0000000077882 */ /* 0x000fe20000000000 */
[----:B------:R-:W-:Y:S01]  /*a2d0*/  R2UR UR29, R16 ;  /* 0x00000000101d72ca */ /* 0x000fe200000e0000 */
[----:B------:R-:W-:Y:S01]  /*a2e0*/  UMOV UR26, URZ ;  /* 0x0000003f001a7c82 */ /* 0x000fe20008000000 */
[----:B------:R-:W-:Y:S01]  /*a2f0*/  UMOV UR28, UR36 ;  /* 0x00000024001c7c82 */ /* 0x000fe20008000000 */
[----:B------:R-:W-:Y:S01]  /*a300*/  UMOV UR18, 0x20 ;  /* 0x0000002000127882 */ /* 0x000fe20000000000 */
[----:B------:R-:W-:Y:S01]  /*a310*/  UMOV UR20, UR36 ;  /* 0x0000002400147c82 */ /* 0x000fe20008000000 */
[----:B------:R-:W-:-:S02]  /*a320*/  UIADD3 UR24, UR8, 0x13800, URZ ;  /* 0x0001380008187890 */ /* 0x000fc4000fffe03f */
[----:B------:R-:W-:Y:S02]  /*a330*/  UIADD3 UR25, UR25, 0x19c30, URZ ;  /* 0x00019c3019197890 */ /* 0x000fe4000fffe03f */
[----:B------:R-:W-:Y:S02]  /*a340*/  UIADD3 UR16, UR8, 0x14800, URZ ;  /* 0x0001480008107890 */ /* 0x000fe4000fffe03f */
[----:B------:R-:W-:Y:S01]  /*a350*/  UIADD3 UR8, UR8, 0x15800, URZ ;  /* 0x0001580008087890 */ /* 0x000fe2000fffe03f */
[----:B------:R-:W-:Y:S01]  /*a360*/  UMOV UR19, UR27 ;  /* 0x0000001b00137c82 */ /* 0x000fe20008000000 */
[----:B------:R-:W-:Y:S01]  /*a370*/  UMOV UR21, UR29 ;  /* 0x0000001d00157c82 */ /* 0x000fe20008000000 */
[----:B------:R-:W-:Y:S01]  /*a380*/  UMOV UR17, UR25 ;  /* 0x0000001900117c82 */ /* 0x000fe20008000000 */
[----:B------:R-:W-:Y:S01]  /*a390*/  UMOV UR10, 0x40 ;  /* 0x00000040000a7882 */ /* 0x000fe20000000000 */
[----:B------:R-:W-:Y:S01]  /*a3a0*/  UMOV UR12, UR36 ;  /* 0x00000024000c7c82 */ /* 0x000fe20008000000 */
[----:B------:R-:W-:Y:S01]  /*a3b0*/  UMOV UR11, UR27 ;  /* 0x0000001b000b7c82 */ /* 0x000fe20008000000 */
[----:B------:R-:W-:Y:S01]  /*a3c0*/  UMOV UR13, UR29 ;  /* 0x0000001d000d7c82 */ /* 0x000fe20008000000 */
[----:B------:R3:W-:Y:S01]  /*a3d0*/  UTMALDG.4D [UR24], [UR4], desc[UR6] ;  /* 0x00000618040075b4 */ /* 0x0007e20008019000 */
[----:B------:R-:W-:Y:S01]  /*a3e0*/  UMOV UR9, UR25 ;  /* 0x0000001900097c82 */ /* 0x000fe20008000000 */
[----:B------:R3:W-:Y:S01]  /*a3f0*/  UTMALDG.4D [UR16], [UR4], desc[UR6] ;  /* 0x00000610040075b4 */ /* 0x0007e20008019000 */
[----:B------:R3:W-:Y:S01]  /*a400*/  UTMALDG.4D [UR8], [UR4], desc[UR6] ;  /* 0x00000608040075b4 */ /* 0x0007e20008019000 */
[----:B--2---:R-:W-:-:S04]  /*a410*/  LOP3.LUT R3, R3, 0xfffffffe, RZ, 0xc0, !PT ;  /* 0xfffffffe03037812 */ /* 0x004fc800078ec0ff */
[----:B------:R-:W-:-:S05]  /*a420*/  @P0 LOP3.LUT R3, R3, 0x1, RZ, 0xfc, !PT ;  /* 0x0000000103030812 */ /* 0x000fca00078efcff */
[----:B------:R3:W-:Y:S01]  /*a430*/  STL [R1], R3 ;  /* 0x0000000301007387 */ /* 0x0007e20000100800 */
[----:B------:R-:W-:Y:S01]  /*a440*/  NOP ;  /* 0x0000000000007918 */ /* 0x000fe20000000000 */
.L_x_197:
[----:B------:R-:W-:Y:S05]  /*a450*/  WARPSYNC.ALL ;  /* 0x0000000000007948 */ /* 0x000fea0003800000 */
[----:B------:R-:W-:Y:S01]  /*a460*/  VIADD R0, R17, 0xf000 ;  /* 0x0000f00011007836 */ /* 0x000fe20000000000 */
[----:B---3--:R-:W-:Y:S01]  /*a470*/  USHF.R.S32.HI UR4, URZ, 0x1f, UR54 ;  /* 0x0000001f3f047899 */ /* 0x008fe20008011436 */
[----:B------:R-:W-:Y:S01]  /*a480*/  BAR.SYNC.DEFER_BLOCKING 0x8, 0x200 ;  /* 0x0208000000007b1d */ /* 0x000fe20000010000 */
[----:B------:R-:W-:Y:S02]  /*a490*/  USHF.R.S32.HI UR47, URZ, 0x1f, UR36 ;  /* 0x0000001f3f2f7899 */ /* 0x000fe40008011424 */
[----:B------:R-:W-:-:S03]  /*a4a0*/  LOP3.LUT P0, RZ, R0, 0x9f, RZ, 0xc0, !PT ;  /* 0x0000009f00ff7812 */ /* 0x000fc6000780c0ff */
[----:B------:R-:W-:Y:S01]  /*a4b0*/  ULDC.64 UR6, c[0x0][0x298] ;  /* 0x0000a60000067ab9 */ /* 0x000fe20000000a00 */
[----:B------:R-:W-:Y:S01]  /*a4c0*/  ULDC.64 UR8, c[0x0][0xa00] ;  /* 0x0002800000087ab9 */ /* 0x000fe20000000a00 */
[----:B------:R-:W-:Y:S01]  /*a4d0*/  UIMAD UR4, UR4, UR6, URZ ;  /* 0x00000006040472a4 */ /* 0x000fe2000f8e023f */
[----:B------:R-:W-:Y:S01]  /*a4e0*/  BSSY B6, `(.L_x_204) ;  /* 0x0000019000067945 */ /* 0x000fe20003800000 */
[----:B------:R-:W-:Y:S02]  /*a4f0*/  UISETP.NE.U32.AND UP0, UPT, UR8, URZ, UPT ;  /* 0x0000003f0800728c */ /* 0x000fe4000bf05070 */
[----:B------:R-:W-:Y:S02]  /*a500*/  UIMAD.WIDE.U32 UR56, UR54, UR6, URZ ;  /* 0x00000006363872a5 */ /* 0x000fe4000f8e003f */
[----:B------:R-:W-:Y:S02]  /*a510*/  UIMAD UR4, UR54, UR7, UR4 ;  /* 0x00000007360472a4 */ /* 0x000fe4000f8e0204 */
[----:B------:R-:W-:-:S02]  /*a520*/  UISETP.NE.AND.EX UP0, UPT, UR9, URZ, UPT, UP0 ;  /* 0x0000003f0900728c */ /* 0x000fc4000bf05300 */
[----:B------:R-:W-:Y:S02]  /*a530*/  UIADD3 UR49, UR57, UR4, URZ ;  /* 0x0000000439317290 */ /* 0x000fe4000fffe03f */
[----:B------:R-:W-:Y:S02]  /*a540*/  USEL UR46, UR46, URZ, !UP0 ;  /* 0x0000003f2e2e7287 */ /* 0x000fe4000c000000 */
[----:B------:R-:W-:Y:S01]  /*a550*/  USEL UR37, UR48, URZ, !UP0 ;  /* 0x0000003f30257287 */ /* 0x000fe2000c000000 */
[----:B------:R-:W-:Y:S11]  /*a560*/  @!P0 BRA `(.L_x_205) ;  /* 0x0000000000408947 */ /* 0x000ff60003800000 */
[----:B------:R-:W-:Y:S01]  /*a570*/  MOV R2, 0x0 ;  /* 0x0000000000027802 */ /* 0x000fe20000000f00 */
[----:B------:R-:W-:Y:S01]  /*a580*/  ULDC.64 UR6, c[0x4][0x98] ;  /* 0x0100260000067ab9 */ /* 0x000fe20000000a00 */
[----:B------:R-:W-:Y:S01]  /*a590*/  ULDC.64 UR8, c[0x4][0xa0] ;  /* 0x0100280000087ab9 */ /* 0x000fe20000000a00 */
[----:B------:R-:W-:Y:S01]  /*a5a0*/  ULDC.64 UR4, c[0x4][0x28] ;  /* 0x01000a0000047ab9 */ /* 0x000fe20000000a00 */
[----:B------:R-:W-:Y:S02]  /*a5b0*/  IMAD.U32 R4, RZ, RZ, UR6 ;  /* 0x00000006ff047e24 */ /* 0x000fe4000f8e00ff */
[----:B------:R-:W2:Y:S01]  /*a5c0*/  LDC.64 R2, c[0x4][R2] ;  /* 0x0100000002027b82 */ /* 0x000ea20000000a00 */
        /* <DEDUP_REMOVED lines=8> */
[----:B0-----:R-:W-:-:S07]  /*a650*/  LEPC R20, `(.L_x_205) ;  /* 0x000000001014794e */ /* 0x001fce0000000000 */
[----:B-12---:R-:W-:Y:S05]  /*a660*/  CALL.ABS.NOINC R2 ;  /* 0x0000000002007343 */ /* 0x006fea0003c00000 */
.L_x_205:
[----:B------:R-:W-:Y:S05]  /*a670*/  BSYNC B6 ;  /* 0x0000000000067941 */ /* 0x000fea0003800000 */
.L_x_204:
[----:B------:R2:W5:Y:S01]  /*a680*/  LDL R9, [R1+0x8] ;  /* 0x0000080001097983 */ /* 0x0005620000100800 */
[----:B------:R-:W3:Y:S01]  /*a690*/  LDC R7, c[0x0][0x448] ;  /* 0x00011200ff077b82 */ /* 0x000ee20000000800 */
[----:B------:R-:W-:Y:S01]  /*a6a0*/  ULDC.64 UR8, c[0x0][0x2d8] ;  /* 0x0000b60000087ab9 */ /* 0x000fe20000000a00 */
[----:B------:R-:W0:Y:S01]  /*a6b0*/  S2R R2, SR_TID.X ;  /* 0x0000000000027919 */ /* 0x000e220000002100 */
[----:B------:R-:W-:Y:S01]  /*a6c0*/  UMOV UR48, UR56 ;  /* 0x0000003800307c82 */ /* 0x000fe20008000000 */
[----:B------:R-:W-:Y:S01]  /*a6d0*/  ULDC.64 UR10, c[0x0][0x280] ;  /* 0x0000a000000a7ab9 */ /* 0x000fe20000000a00 */
[----:B---3--:R-:W-:Y:S01]  /*a6e0*/  ISETP.NE.AND P0, PT, R7, 0x1, PT ;  /* 0x000000010700780c */ /* 0x008fe20003f05270 */
[----:B------:R-:W-:Y:S01]  /*a6f0*/  UIMAD UR6, UR47, UR8, URZ ;  /* 0x000000082f0672a4 */ /* 0x000fe2000f8e023f */
[C---:B0-----:R-:W-:Y:S01]  /*a700*/  LOP3.LUT R20, R2.reuse, 0x7f, RZ, 0xc0, !PT ;  /* 0x0000007f02147812 */ /* 0x041fe200078ec0ff */
[----:B------:R-:W-:-:S10]  /*a710*/  IMAD.SHL.U32 R2, R2, 0x40, RZ ;  /* 0x0000004002027824 */ /* 0x000fd400078e00ff */
[----:B------:R-:W0:Y:S01]  /*a720*/  @P0 LDC R3, c[0x0][0x44c] ;  /* 0x00011300ff030b82 */ /* 0x000e220000000800 */
[----:B------:R-:W-:-:S04]  /*a730*/  SHF.R.U32.HI R20, RZ, 0x1, R20 ;  /* 0x00000001ff147819 */ /* 0x000fc80000011614 */
[----:B------:R-:W-:-:S03]  /*a740*/  LOP3.LUT R2, R20, 0x40, R2, 0xf8, !PT ;  /* 0x0000004014027812 */ /* 0x000fc600078ef802 */
[----:B------:R-:W3:Y:S01]  /*a750*/  @P0 LDC R5, c[0x0][0x450] ;  /* 0x00011400ff050b82 */ /* 0x000ee20000000800 */
[----:B------:R-:W-:Y:S01]  /*a760*/  UIMAD.WIDE.U32 UR4, UR36, UR8, UR48 ;  /* 0x00000008240472a5 */ /* 0x000fe2000f8e0030 */
[----:B------:R-:W-:Y:S01]  /*a770*/  IMAD R6, R25, 0xc0, R2 ;  /* 0x000000c019067824 */ /* 0x000fe200078e0202 */
[----:B------:R-:W-:-:S03]  /*a780*/  UIMAD UR6, UR36, UR9, UR6 ;  /* 0x00000009240672a4 */ /* 0x000fc6000f8e0206 */
[----:B------:R-:W-:Y:S01]  /*a790*/  ULDC.64 UR8, c[0x0][0x2e0] ;  /* 0x0000b80000087ab9 */ /* 0x000fe20000000a00 */
[----:B------:R-:W-:Y:S02]  /*a7a0*/  UIADD3 UR5, UR5, UR6, URZ ;  /* 0x0000000605057290 */ /* 0x000fe4000fffe03f */
[----:B------:R-:W-:Y:S01]  /*a7b0*/  UIMAD UR6, UR37, UR8, URZ ;  /* 0x00000008250672a4 */ /* 0x000fe2000f8e023f */
[----:B------:R-:W-:Y:S02]  /*a7c0*/  IMAD.MOV.U32 R2, RZ, RZ, R6 ;  /* 0x000000ffff027224 */ /* 0x000fe400078e0006 */
[----:B0-----:R-:W-:Y:S01]  /*a7d0*/  @P0 IMAD.HI.U32 R0, R6, R3, RZ ;  /* 0x0000000306000227 */ /* 0x001fe200078e00ff */
[----:B------:R-:W-:Y:S02]  /*a7e0*/  UIMAD UR6, UR46, UR9, UR6 ;  /* 0x000000092e0672a4 */ /* 0x000fe4000f8e0206 */
[----:B------:R-:W-:-:S03]  /*a7f0*/  UIMAD.WIDE.U32 UR4, UR46, UR8, UR4 ;  /* 0x000000082e0472a5 */ /* 0x000fc6000f8e0004 */
[----:B------:R-:W-:Y:S01]  /*a800*/  ULDC.64 UR8, c[0x0][0x2c8] ;  /* 0x0000b20000087ab9 */ /* 0x000fe20000000a00 */
[----:B---3--:R-:W-:Y:S01]  /*a810*/  @P0 SHF.R.U32.HI R2, RZ, R5, R0 ;  /* 0x00000005ff020219 */ /* 0x008fe20000011600 */
[----:B------:R-:W-:-:S03]  /*a820*/  UIADD3 UR5, UR5, UR6, URZ ;  /* 0x0000000605057290 */ /* 0x000fc6000fffe03f */
[--C-:B------:R-:W-:Y:S01]  /*a830*/  SHF.R.S32.HI R0, RZ, 0x1f, R2.reuse ;  /* 0x0000001fff007819 */ /* 0x100fe20000011402 */
[----:B------:R-:W-:Y:S02]  /*a840*/  ULDC.64 UR6, c[0x0][0x2d0] ;  /* 0x0000b40000067ab9 */ /* 0x000fe40000000a00 */
[----:B------:R-:W-:Y:S02]  /*a850*/  IMAD.U32 R5, RZ, RZ, UR6 ;  /* 0x00000006ff057e24 */ /* 0x000fe4000f8e00ff */
[----:B------:R-:W-:Y:S02]  /*a860*/  IMAD R3, R0, UR6, RZ ;  /* 0x0000000600037c24 */ /* 0x000fe4000f8e02ff */
[----:B------:R-:W-:Y:S02]  /*a870*/  IMAD.MOV R0, RZ, RZ, -R2 ;  /* 0x000000ffff007224 */ /* 0x000fe400078e0a02 */
[C---:B------:R-:W-:Y:S02]  /*a880*/  IMAD R4, R2.reuse, UR7, R3 ;  /* 0x0000000702047c24 */ /* 0x040fe4000f8e0203 */
[----:B------:R-:W-:-:S04]  /*a890*/  IMAD.WIDE.U32 R2, R2, R5, UR4 ;  /* 0x0000000402027e25 */ /* 0x000fc8000f8e0005 */
[----:B------:R-:W-:Y:S02]  /*a8a0*/  IMAD R0, R7, R0, R6 ;  /* 0x0000000007007224 */ /* 0x000fe400078e0206 */
[----:B------:R-:W-:-:S03]  /*a8b0*/  IMAD.IADD R3, R3, 0x1, R4 ;  /* 0x0000000103037824 */ /* 0x000fc600078e0204 */
[----:B------:R-:W-:Y:S01]  /*a8c0*/  SHF.R.S32.HI R4, RZ, 0x1f, R0 ;  /* 0x0000001fff047819 */ /* 0x000fe20000011400 */
[----:B------:R-:W-:-:S04]  /*a8d0*/  IMAD.WIDE.U32 R2, R0, UR8, R2 ;  /* 0x0000000800027c25 */ /* 0x000fc8000f8e0002 */
[----:B------:R-:W-:-:S04]  /*a8e0*/  IMAD R4, R4, UR8, RZ ;  /* 0x0000000804047c24 */ /* 0x000fc8000f8e02ff */
[----:B------:R-:W-:Y:S01]  /*a8f0*/  IMAD R4, R0, UR9, R4 ;  /* 0x0000000900047c24 */ /* 0x000fe2000f8e0204 */
[----:B------:R-:W-:Y:S02]  /*a900*/  IADD3 R0, P1, R2, UR10, RZ ;  /* 0x0000000a02007c10 */ /* 0x000fe4000ff3e0ff */
[----:B------:R-:W0:Y:S02]  /*a910*/  @P0 LDC R2, c[0x0][0x44c] ;  /* 0x00011300ff020b82 */ /* 0x000e240000000800 */
[----:B------:R-:W-:-:S06]  /*a920*/  IADD3.X R4, R3, UR11, R4, P1, !PT ;  /* 0x0000000b03047c10 */ /* 0x000fcc0008ffe404 */
[----:B------:R-:W3:Y:S01]  /*a930*/  @P0 LDC R3, c[0x0][0x450] ;  /* 0x00011400ff030b82 */ /* 0x000ee20000000800 */
[----:B------:R-:W-:Y:S01]  /*a940*/  VIADD R6, R6, 0x80 ;  /* 0x0000008006067836 */ /* 0x000fe20000000000 */
[----:B------:R-:W4:Y:S01]  /*a950*/  S2R R21, SR_TID.X ;  /* 0x0000000000157919 */ /* 0x000f220000002100 */
[----:B------:R-:W1:Y:S02]  /*a960*/  S2R R20, SR_TID.X ;  /* 0x0000000000147919 */ /* 0x000e640000002100 */
[----:B0-----:R-:W-:-:S04]  /*a970*/  @P0 IMAD.HI.U32 R8, R6, R2, RZ ;  /* 0x0000000206080227 */ /* 0x001fc800078e00ff */
[----:B------:R-:W-:Y:S01]  /*a980*/  IMAD.MOV.U32 R2, RZ, RZ, R6 ;  /* 0x000000ffff027224 */ /* 0x000fe200078e0006 */
[----:B---3--:R-:W-:-:S05]  /*a990*/  @P0 SHF.R.U32.HI R2, RZ, R3, R8 ;  /* 0x00000003ff020219 */ /* 0x008fca0000011608 */
[----:B------:R-:W-:-:S04]  /*a9a0*/  IMAD.MOV R3, RZ, RZ, -R2 ;  /* 0x000000ffff037224 */ /* 0x000fc800078e0a02 */
[----:B------:R-:W-:Y:S01]  /*a9b0*/  IMAD R6, R7, R3, R6 ;  /* 0x0000000307067224 */ /* 0x000fe200078e0206 */
[----:B------:R-:W-:-:S05]  /*a9c0*/  SHF.R.S32.HI R3, RZ, 0x1f, R2 ;  /* 0x0000001fff037819 */ /* 0x000fca0000011402 */
[----:B------:R-:W-:-:S04]  /*a9d0*/  IMAD R3, R3, UR6, RZ ;  /* 0x0000000603037c24 */ /* 0x000fc8000f8e02ff */
[C---:B------:R-:W-:Y:S02]  /*a9e0*/  IMAD R8, R2.reuse, UR7, R3 ;  /* 0x0000000702087c24 */ /* 0x040fe4000f8e0203 */
[----:B------:R-:W-:Y:S01]  /*a9f0*/  IMAD.WIDE.U32 R2, R2, R5, UR4 ;  /* 0x0000000402027e25 */ /* 0x000fe2000f8e0005 */
[----:B------:R-:W-:Y:S01]  /*aa00*/  SHF.R.S32.HI R5, RZ, 0x1f, R6 ;  /* 0x0000001fff057819 */ /* 0x000fe20000011406 */
[----:B------:R-:W-:Y:S02]  /*aa10*/  ULDC UR4, c[0x0][0x2b8] ;  /* 0x0000ae0000047ab9 */ /* 0x000fe40000000800 */
[----:B------:R-:W-:Y:S02]  /*aa20*/  IMAD.IADD R3, R3, 0x1, R8 ;  /* 0x0000000103037824 */ /* 0x000fe400078e0208 */
[----:B----4-:R-:W-:Y:S02]  /*aa30*/  IMAD.SHL.U32 R21, R21, 0x10, RZ ;  /* 0x0000001015157824 */ /* 0x010fe400078e00ff */
[----:B------:R-:W-:-:S02]  /*aa40*/  IMAD R5, R5, UR8, RZ ;  /* 0x0000000805057c24 */ /* 0x000fc4000f8e02ff */
[----:B------:R-:W-:Y:S01]  /*aa50*/  IMAD.WIDE.U32 R2, R6, UR8, R2 ;  /* 0x0000000806027c25 */ /* 0x000fe2000f8e0002 */
[----:B------:R-:W-:-:S03]  /*aa60*/  LOP3.LUT R21, R21, 0x10, RZ, 0xc0, !PT ;  /* 0x0000001015157812 */ /* 0x000fc600078ec0ff */
[----:B-1----:R-:W-:Y:S02]  /*aa70*/  IMAD.SHL.U32 R10, R20, 0x10, RZ ;  /* 0x00000010140a7824 */ /* 0x002fe400078e00ff */
[----:B------:R-:W-:Y:S01]  /*aa80*/  IMAD R6, R6, UR9, R5 ;  /* 0x0000000906067c24 */ /* 0x000fe2000f8e0205 */
[----:B------:R-:W-:Y:S02]  /*aa90*/  IADD3 R5, P0, R2, UR10, RZ ;  /* 0x0000000a02057c10 */ /* 0x000fe4000ff1e0ff */
[----:B------:R-:W-:Y:S02]  /*aaa0*/  LOP3.LUT R10, R10, 0x10, RZ, 0xc0, !PT ;  /* 0x000000100a0a7812 */ /* 0x000fe400078ec0ff */
[C---:B------:R-:W-:Y:S02]  /*aab0*/  LOP3.LUT R12, R21.reuse, 0x20, RZ, 0xfc, !PT ;  /* 0x00000020150c7812 */ /* 0x040fe400078efcff */
[----:B------:R-:W-:Y:S02]  /*aac0*/  LOP3.LUT R11, R21, 0x40, RZ, 0xfc, !PT ;  /* 0x00000040150b7812 */ /* 0x000fe400078efcff */
[----:B------:R-:W-:-:S02]  /*aad0*/  IADD3.X R6, R3, UR11, R6, P0, !PT ;  /* 0x0000000b03067c10 */ /* 0x000fc400087fe406 */
[----:B------:R-:W-:Y:S02]  /*aae0*/  ISETP.GE.AND P2, PT, R10, UR4, PT ;  /* 0x000000040a007c0c */ /* 0x000fe4000bf46270 */
[----:B------:R-:W-:Y:S02]  /*aaf0*/  ISETP.GE.AND P1, PT, R12, UR4, PT ;  /* 0x000000040c007c0c */ /* 0x000fe4000bf26270 */
[----:B------:R-:W-:Y:S01]  /*ab00*/  ISETP.GE.AND P0, PT, R11, UR4, PT ;  /* 0x000000040b007c0c */ /* 0x000fe2000bf06270 */
[----:B------:R-:W-:Y:S01]  /*ab10*/  UMOV UR4, 0xffffffff ;  /* 0xffffffff00047882 */ /* 0x000fe20000000000 */
[----:B------:R-:W-:-:S04]  /*ab20*/  LOP3.LUT R20, R20, 0x7f, RZ, 0xc0, !PT ;  /* 0x0000007f14147812 */ /* 0x000fc800078ec0ff */
[----:B------:R-:W-:Y:S01]  /*ab30*/  SHF.R.U32.HI R20, RZ, 0x1, R20 ;  /* 0x00000001ff147819 */ /* 0x000fe20000011614 */
[----:B--2---:R-:W-:Y:S06]  /*ab40*/  BRA.DIV UR4, `(.L_x_206) ;  /* 0x0000002a04bc7947 */ /* 0x004fec000b800000 */
[----:B------:R-:W0:Y:S01]  /*ab50*/  SHFL.IDX PT, R3, R0, RZ, 0x1e1f ;  /* 0x001e1fff00037589 */ /* 0x000e2200000e0000 */
[----:B------:R-:W-:Y:S02]  /*ab60*/  IMAD R26, R26, R7, RZ ;  /* 0x000000071a1a7224 */ /* 0x000fe400078e02ff */
[----:B------:R-:W-:Y:S01]  /*ab70*/  IMAD R25, R25, 0xc0, R20 ;  /* 0x000000c019197824 */ /* 0x000fe200078e0214 */
[----:B------:R-:W1:Y:S04]  /*ab80*/  SHFL.IDX PT, R2, R4, RZ, 0x1e1f ;  /* 0x001e1fff04027589 */ /* 0x000e6800000e0000 */
[----:B------:R-:W-:Y:S01]  /*ab90*/  ISETP.GE.AND P4, PT, R25, R26, PT ;  /* 0x0000001a1900720c */ /* 0x000fe20003f86270 */
[----:B------:R-:W2:Y:S04]  /*aba0*/  SHFL.IDX PT, R14, R0, 0x1, 0x1e1f ;  /* 0x003e1f00000e7f89 */ /* 0x000ea800000e0000 */
[----:B------:R-:W3:Y:S04]  /*abb0*/  SHFL.IDX PT, R4, R4, 0x1, 0x1e1f ;  /* 0x003e1f0004047f89 */ /* 0x000ee800000e0000 */
[----:B------:R-:W4:Y:S04]  /*abc0*/  SHFL.IDX PT, R6, R6, RZ, 0x1e1f ;  /* 0x001e1fff06067589 */ /* 0x000f2800000e0000 */
[----:B0-----:R-:W-:-:S05]  /*abd0*/  @!P4 IADD3 R7, P3, R10, R3, RZ ;  /* 0x000000030a07c210 */ /* 0x001fca0007f7e0ff */
[----:B-1----:R-:W-:Y:S02]  /*abe0*/  @!P4 IMAD.X R3, RZ, RZ, R2, P3 ;  /* 0x000000ffff03c224 */ /* 0x002fe400018e0602 */
[----:B------:R-:W-:Y:S02]  /*abf0*/  @!P4 IMAD.MOV.U32 R2, RZ, RZ, R7 ;  /* 0x000000ffff02c224 */ /* 0x000fe400078e0007 */
[----:B------:R-:W-:-:S03]  /*ac00*/  VIADD R7, R25, 0x40 ;  /* 0x0000004019077836 */ /* 0x000fc60000000000 */
[----:B-----5:R-:W-:Y:S04]  /*ac10*/  @!P4 LDGSTS.E.BYPASS.LTC128B.128 [R9+0xf000], desc[UR52][R2.64], !P2 ;  /* 0x0f0000000209cfae */ /* 0x020fe8000d101d74 */
[----:B------:R-:W-:Y:S04]  /*ac20*/  @!P4 LDGSTS.E.BYPASS.LTC128B.128 [R9+0x10800], desc[UR52][R2.64+0x20], !P1 ;  /* 0x108000200209cfae */ /* 0x000fe8000c901d74 */
[----:B------:R0:W-:Y:S01]  /*ac30*/  @!P4 LDGSTS.E.BYPASS.LTC128B.128 [R9+0x12000], desc[UR52][R2.64+0x40], !P0 ;  /* 0x120000400209cfae */ /* 0x0001e2000c101d74 */
[----:B------:R-:W-:-:S13]  /*ac40*/  ISETP.GE.AND P4, PT, R7, R26, PT ;  /* 0x0000001a0700720c */ /* 0x000fda0003f86270 */
[----:B--2---:R-:W-:-:S05]  /*ac50*/  @!P4 IADD3 R14, P3, R10, R14, RZ ;  /* 0x0000000e0a0ec210 */ /* 0x004fca0007f7e0ff */
[----:B---3--:R-:W-:Y:S02]  /*ac60*/  @!P4 IMAD.X R7, RZ, RZ, R4, P3 ;  /* 0x000000ffff07c224 */ /* 0x008fe400018e0604 */
[----:B0-----:R-:W-:Y:S02]  /*ac70*/  @!P4 IMAD.MOV.U32 R2, RZ, RZ, R14 ;  /* 0x000000ffff02c224 */ /* 0x001fe400078e000e */
[----:B------:R-:W-:Y:S01]  /*ac80*/  @!P4 IMAD.MOV.U32 R3, RZ, RZ, R7 ;  /* 0x000000ffff03c224 */ /* 0x000fe200078e0007 */
[----:B------:R0:W1:Y:S04]  /*ac90*/  SHFL.IDX PT, R14, R5, RZ, 0x1e1f ;  /* 0x001e1fff050e7589 */ /* 0x00006800000e0000 */
[----:B------:R0:W-:Y:S04]  /*aca0*/  @!P4 LDGSTS.E.BYPASS.LTC128B.128 [R9+0xf800], desc[UR52][R2.64], !P2 ;  /* 0x0f8000000209cfae */ /* 0x0001e8000d101d74 */
[----:B------:R0:W-:Y:S04]  /*acb0*/  @!P4 LDGSTS.E.BYPASS.LTC128B.128 [R9+0x11000], desc[UR52][R2.64+0x20], !P1 ;  /* 0x110000200209cfae */ /* 0x0001e8000c901d74 */
[----:B----4-:R0:W-:Y:S02]  /*acc0*/  @!P4 LDGSTS.E.BYPASS.LTC128B.128 [R9+0x12800], desc[UR52][R2.64+0x40], !P0 ;  /* 0x128000400209cfae */ /* 0x0101e4000c101d74 */
.L_x_285:
[----:B------:R-:W-:Y:S01]  /*acd0*/  VIADD R25, R25, 0x80 ;  /* 0x0000008019197836 */ /* 0x000fe20000000000 */
[----:B------:R-:W-:Y:S04]  /*ace0*/  BSSY B0, `(.L_x_207) ;  /* 0x000000b000007945 */ /* 0x000fe80003800000 */
[----:B------:R-:W-:-:S13]  /*acf0*/  ISETP.GE.AND P3, PT, R25, R26, PT ;  /* 0x0000001a1900720c */ /* 0x000fda0003f66270 */
[----:B------:R-:W-:Y:S05]  /*ad00*/  @P3 BRA `(.L_x_208) ;  /* 0x0000000000203947 */ /* 0x000fea0003800000 */
[----:B01----:R-:W-:-:S05]  /*ad10*/  IADD3 R2, P3, R10, R14, RZ ;  /* 0x0000000e0a027210 */ /* 0x003fca0007f7e0ff */
[----:B------:R-:W-:-:S05]  /*ad20*/  IMAD.X R3, RZ, RZ, R6, P3 ;  /* 0x000000ffff037224 */ /* 0x000fca00018e0606 */
[----:B------:R-:W-:Y:S01]  /*ad30*/  @!PT LDS RZ, [RZ] ;  /* 0x00000000fffff984 */ /* 0x000fe20000000800 */
[----:B------:R-:W-:Y:S01]  /*ad40*/  @!PT LDS RZ, [RZ] ;  /* 0x00000000fffff984 */ /* 0x000fe20000000800 */
[----:B------:R-:W-:Y:S01]  /*ad50*/  @!PT LDS RZ, [RZ] ;  /* 0x00000000fffff984 */ /* 0x000fe20000000800 */
[----:B------:R2:W-:Y:S04]  /*ad60*/  LDGSTS.E.BYPASS.LTC128B.128 [R9+0x10000], desc[UR52][R2.64], !P2 ;  /* 0x1000000002097fae */ /* 0x0005e8000d101d74 */
[----:B------:R2:W-:Y:S04]  /*ad70*/  LDGSTS.E.BYPASS.LTC128B.128 [R9+0x11800], desc[UR52][R2.64+0x20], !P1 ;  /* 0x1180002002097fae */ /* 0x0005e8000c901d74 */
[----:B------:R2:W-:Y:S02]  /*ad80*/  LDGSTS.E.BYPASS.LTC128B.128 [R9+0x13000], desc[UR52][R2.64+0x40], !P0 ;  /* 0x1300004002097fae */ /* 0x0005e4000c101d74 */
.L_x_208:
[----:B------:R-:W-:Y:S05]  /*ad90*/  BSYNC B0 ;  /* 0x0000000000007941 */ /* 0x000fea0003800000 */
.L_x_207:
[----:B------:R-:W-:Y:S01]  /*ada0*/  NOP ;  /* 0x0000000000007918 */ /* 0x000fe20000000000 */
[----:B------:R-:W-:-:S13]  /*adb0*/  PLOP3.LUT P0, PT, PT, PT, PT, 0x80, 0x0 ;  /* 0x000000000000781c */ /* 0x000fda0003f0f070 */
.L_x_209:
[----:B------:R-:W-:Y:S02]  /*adc0*/  PLOP3.LUT P1, PT, P1, P0, PT, 0xa2, 0x0 ;  /* 0x000000000000781c */ /* 0x000fe40000f21472 */
[----:B------:R-:W-:-:S08]  /*add0*/  @P0 R2UR P1, UR4, R17 ;  /* 0x00000000110402ca */ /* 0x000fd00000020000 */
[----:B------:R-:W-:-:S05]  /*ade0*/  @P0 PLOP3.LUT P0, PT, P1, PT, PT, 0x80, 0x0 ;  /* 0x000000000000081c */ /* 0x000fca0000f0f070 */
[----:B------:R-:W-:Y:S01]  /*adf0*/  @!P1 SYNCS.ARRIVE.TRANS64.RED.A0T1 RZ, [UR4+0x19c00], RZ ;  /* 0x019c00ffffff99a7 */ /* 0x000fe20008200404 */
[----:B------:R-:W-:Y:S07]  /*ae00*/  @!P1 ARRIVES.LDGSTSBAR.64.TRANSCNT [UR4+0x19c00] ;  /* 0x019c0000ff0099b0 */ /* 0x000fee0008000a84 */
[----:B------:R-:W-:Y:S05]  /*ae10*/  @P0 BRA.U.ANY `(.L_x_209) ;  /* 0xfffffffd00e80947 */ /* 0x000fea000393ffff */
[----:B0-2---:R-:W2:Y:S02]  /*ae20*/  LDL.LU R2, [R1+0xc] ;  /* 0x00000c0001027983 */ /* 0x005ea40000300800 */
[----:B--2---:R-:W-:-:S05]  /*ae30*/  VIADD R2, R2, 0x1 ;  /* 0x0000000102027836 */ /* 0x004fca0000000000 */
[----:B------:R0:W-:Y:S01]  /*ae40*/  STL [R1+0xc], R2 ;  /* 0x00000c0201007387 */ /* 0x0001e20000100800 */
[----:B------:R-:W-:-:S04]  /*ae50*/  LEA.HI R0, R2, R2, RZ, 0x1 ;  /* 0x0000000202007211 */ /* 0x000fc800078f08ff */
[----:B------:R-:W-:-:S05]  /*ae60*/  LOP3.LUT R0, R0, 0xfffffffe, RZ, 0xc0, !PT ;  /* 0xfffffffe00007812 */ /* 0x000fca00078ec0ff */
[----:B------:R-:W-:-:S05]  /*ae70*/  IMAD.IADD R0, R2, 0x1, -R0 ;  /* 0x0000000102007824 */ /* 0x000fca00078e0a00 */
[----:B------:R-:W-:Y:S01]  /*ae80*/  SHF.L.U32 R0, R0, 0x1f, RZ ;  /* 0x0000001f00007819 */ /* 0x000fe200000006ff */
[----:B------:R-:W-:Y:S01]  /*ae90*/  NOP ;  /* 0x0000000000007918 */ /* 0x000fe20000000000 */
[----:B------:R0:W-:Y:S01]  /*aea0*/  SYNCS.ARRIVE.TRANS64.A1T0 RZ, [R17+URZ+0x19c00], RZ ;  /* 0x019c00ff11ff79a7 */ /* 0x0001e2000810003f */
[----:B------:R-:W-:Y:S01]  /*aeb0*/  BSSY B0, `(.L_x_210) ;  /* 0x0000003000007945 */ /* 0x000fe20003800000 */
[----:B------:R-:W2:Y:S03]  /*aec0*/  SYNCS.PHASECHK.TRANS64.TRYWAIT P0, [R17+URZ+0x19c20], R0 ;  /* 0x019c2000110075a7 */ /* 0x000ea6000800017f */
[----:B0-2---:R-:W-:Y:S05]  /*aed0*/  @!P0 BRA `(.L_x_211) ;  /* 0x0000002800c08947 */ /* 0x005fea0003800000 */
.L_x_286:
[----:B------:R-:W-:Y:S05]  /*aee0*/  BSYNC B0 ;  /* 0x0000000000007941 */ /* 0x000fea0003800000 */
.L_x_210:
[----:B------:R-:W-:-:S06]  /*aef0*/  UISETP.GE.AND UP0, UPT, UR40, 0x81, UPT ;  /* 0x000000812800788c */ /* 0x000fcc000bf06270 */
[----:B------:R-:W-:-:S13]  /*af00*/  PLOP3.LUT P0, PT, PT, PT, UP0, 0x80, 0x0 ;  /* 0x000000000000781c */ /* 0x000fda0003f0f008 */
[----:B------:R-:W-:Y:S05]  /*af10*/  @!P0 BRA `(.L_x_212) ;  /* 0x0000001000008947 */ /* 0x000fea0003800000 */
[----:B------:R-:W-:Y:S01]  /*af20*/  ULEA.HI.SX32 UR4, UR39, 0xfffffffe, 0x19 ;  /* 0xfffffffe27047891 */ /* 0x000fe2000f8fca3f */
[----:B------:R-:W-:Y:S02]  /*af30*/  IMAD.MOV.U32 R6, RZ, RZ, R19 ;  /* 0x000000ffff067224 */ /* 0x000fe400078e0013 */
[----:B------:R-:W-:-:S03]  /*af40*/  IMAD.MOV.U32 R7, RZ, RZ, R18 ;  /* 0x000000ffff077224 */ /* 0x000fc600078e0012 */
[----:B0-----:R-:W-:-:S07]  /*af50*/  IMAD.U32 R0, RZ, RZ, UR4 ;  /* 0x00000004ff007e24 */ /* 0x001fce000f8e00ff */
.L_x_236:
[----:B------:R-:W2:Y:S01]  /*af60*/  LDL R2, [R1] ;  /* 0x0000000001027983 */ /* 0x000ea20000100800 */
[----:B------:R-:W-:Y:S01]  /*af70*/  VIADD R18, R7, 0x1 ;  /* 0x0000000107127836 */ /* 0x000fe20000000000 */
[----:B------:R-:W-:Y:S05]  /*af80*/  YIELD ;  /* 0x0000000000007946 */ /* 0x000fea0003800000 */
[----:B------:R-:W-:Y:S01]  /*af90*/  ISETP.NE.AND P0, PT, R18, 0x2, PT ;  /* 0x000000021200780c */ /* 0x000fe20003f05270 */
[----:B------:R-:W-:Y:S03]  /*afa0*/  BSSY B0, `(.L_x_213) ;  /* 0x00000a4000007945 */ /* 0x000fe60003800000 */
[----:B------:R-:W-:-:S02]  /*afb0*/  SEL R19, RZ, 0x1, P0 ;  /* 0x00000001ff137807 */ /* 0x000fc40000000000 */
[----:B------:R-:W-:Y:S02]  /*afc0*/  SEL R18, R18, RZ, P0 ;  /* 0x000000ff12127207 */ /* 0x000fe40000000000 */
[----:B------:R-:W-:Y:S02]  /*afd0*/  LOP3.LUT R19, R6, R19, RZ, 0x3c, !PT ;  /* 0x0000001306137212 */ /* 0x000fe400078e3cff */
[----:B--2---:R-:W-:-:S13]  /*afe0*/  LOP3.LUT P1, RZ, R2, 0x1, RZ, 0xc0, !PT ;  /* 0x0000000102ff7812 */ /* 0x004fda000782c0ff */
[----:B0-----:R-:W-:Y:S05]  /*aff0*/  @!P1 BRA `(.L_x_214) ;  /* 0x0000000800789947 */ /* 0x001fea0003800000 */
[----:B------:R-:W-:Y:S01]  /*b000*/  ULDC.64 UR4, c[0x0][0x418] ;  /* 0x0001060000047ab9 */ /* 0x000fe20000000a00 */
[----:B------:R-:W-:Y:S01]  /*b010*/  IMAD.MOV.U32 R8, RZ, RZ, R0 ;  /* 0x000000ffff087224 */ /* 0x000fe200078e0000 */
[----:B------:R-:W-:-:S04]  /*b020*/  ISETP.NE.U32.AND P0, PT, RZ, UR4, PT ;  /* 0x00000004ff007c0c */ /* 0x000fc8000bf05070 */
[----:B------:R-:W-:-:S13]  /*b030*/  ISETP.NE.AND.EX P0, PT, RZ, UR5, PT, P0 ;  /* 0x00000005ff007c0c */ /* 0x000fda000bf05300 */
[----:B------:R-:W-:Y:S05]  /*b040*/  @!P0 BRA `(.L_x_215) ;  /* 0x0000000000448947 */ /* 0x000fea0003800000 */
[----:B------:R-:W0:Y:S01]  /*b050*/  LDC R8, c[0x0][0x43c] ;  /* 0x00010f00ff087b82 */ /* 0x000e220000000800 */
[----:B------:R-:W-:Y:S02]  /*b060*/  ULDC.64 UR6, c[0x0][0x428] ;  /* 0x00010a0000067ab9 */ /* 0x000fe40000000a00 */
[----:B------:R-:W-:-:S04]  /*b070*/  IMAD R5, R23, UR6, RZ ;  /* 0x0000000617057c24 */ /* 0x000fc8000f8e02ff */
[----:B------:R-:W-:Y:S01]  /*b080*/  IMAD R5, R22, UR7, R5 ;  /* 0x0000000716057c24 */ /* 0x000fe2000f8e0205 */
[----:B0-----:R-:W-:-:S13]  /*b090*/  ISETP.NE.AND P0, PT, R8, 0x1, PT ;  /* 0x000000010800780c */ /* 0x001fda0003f05270 */
[----:B------:R-:W0:Y:S02]  /*b0a0*/  @P0 LDC.64 R2, c[0x0][0x440] ;  /* 0x00011000ff020b82 */ /* 0x000e240000000a00 */
[----:B0-----:R-:W-:-:S04]  /*b0b0*/  @P0 IMAD.HI.U32 R4, R0, R2, RZ ;  /* 0x0000000200040227 */ /* 0x001fc800078e00ff */
[----:B------:R-:W-:Y:S01]  /*b0c0*/  IMAD.MOV.U32 R2, RZ, RZ, R0 ;  /* 0x000000ffff027224 */ /* 0x000fe200078e0000 */
[----:B------:R-:W-:-:S05]  /*b0d0*/  @P0 SHF.R.U32.HI R2, RZ, R3, R4 ;  /* 0x00000003ff020219 */ /* 0x000fca0000011604 */
[----:B------:R-:W-:-:S04]  /*b0e0*/  IMAD.MOV R3, RZ, RZ, -R2 ;  /* 0x000000ffff037224 */ /* 0x000fc800078e0a02 */
[----:B------:R-:W-:Y:S01]  /*b0f0*/  IMAD R8, R8, R3, R0 ;  /* 0x0000000308087224 */ /* 0x000fe200078e0200 */
[----:B------:R-:W-:-:S03]  /*b100*/  SHF.R.S32.HI R3, RZ, 0x1f, R2 ;  /* 0x0000001fff037819 */ /* 0x000fc60000011402 */
[----:B------:R-:W-:-:S04]  /*b110*/  IMAD.WIDE.U32 R2, R22, UR6, R2 ;  /* 0x0000000616027c25 */ /* 0x000fc8000f8e0002 */
[----:B------:R-:W-:Y:S01]  /*b120*/  IMAD.IADD R5, R5, 0x1, R3 ;  /* 0x0000000105057824 */ /* 0x000fe200078e0203 */
[----:B------:R-:W-:-:S04]  /*b130*/  LEA R4, P0, R2, UR4, 0x2 ;  /* 0x0000000402047c11 */ /* 0x000fc8000f8010ff */
[----:B------:R-:W-:-:S05]  /*b140*/  LEA.HI.X R5, R2, UR5, R5, 0x2, P0 ;  /* 0x0000000502057c11 */ /* 0x000fca00080f1405 */
[----:B------:R0:W5:Y:S04]  /*b150*/  LDG.E R16, desc[UR52][R4.64] ;  /* 0x0000003404107981 */ /* 0x000168000c1e1900 */
.L_x_215:
[----:B------:R-:W2:Y:S01]  /*b160*/  S2R R2, SR_TID.X ;  /* 0x0000000000027919 */ /* 0x000ea20000002100 */
[----:B0-----:R-:W-:Y:S01]  /*b170*/  IMAD R4, R18, 0x8, R17 ;  /* 0x0000000812047824 */ /* 0x001fe200078e0211 */
[----:B------:R-:W-:Y:S01]  /*b180*/  BSSY B1, `(.L_x_216) ;  /* 0x0000006000017945 */ /* 0x000fe20003800000 */
[----:B--2---:R-:W-:Y:S02]  /*b190*/  LOP3.LUT R3, R2, 0x7f, RZ, 0xc0, !PT ;  /* 0x0000007f02037812 */ /* 0x004fe400078ec0ff */
[----:B------:R-:W-:Y:S02]  /*b1a0*/  SHF.L.U32 R2, R19, 0x1f, RZ ;  /* 0x0000001f13027819 */ /* 0x000fe400000006ff */
[----:B------:R-:W-:Y:S02]  /*b1b0*/  ISETP.NE.AND P1, PT, R3, RZ, PT ;  /* 0x000000ff0300720c */ /* 0x000fe40003f25270 */
[----:B------:R-:W0:Y:S02]  /*b1c0*/  SYNCS.PHASECHK.TRANS64.TRYWAIT P0, [R4+URZ+0x19c80], R2 ;  /* 0x019c8002040075a7 */ /* 0x000e24000800017f */
[----:B0-----:R-:W-:Y:S09]  /*b1d0*/  @!P0 BRA `(.L_x_217) ;  /* 0x0000002800148947 */ /* 0x001ff20003800000 */
.L_x_287:
[----:B------:R-:W-:Y:S05]  /*b1e0*/  BSYNC B1 ;  /* 0x0000000000017941 */ /* 0x000fea0003800000 */
.L_x_216:
        /* <DEDUP_REMOVED lines=9> */
.L_x_219:
[----:B------:R-:W-:Y:S05]  /*b280*/  BSYNC B1 ;  /* 0x0000000000017941 */ /* 0x000fea0003800000 */
.L_x_218:
[----:B------:R-:W-:Y:S01]  /*b290*/  IMAD.MOV.U32 R5, RZ, RZ, RZ ;  /* 0x000000ffff057224 */ /* 0x000fe200078e00ff */
[----:B------:R-:W-:Y:S01]  /*b2a0*/  UIADD3 UR4, UP0, UR50, 0x470, URZ ;  /* 0x0000047032047890 */ /* 0x000fe2000ff1e03f */
[----:B------:R-:W-:Y:S01]  /*b2b0*/  IMAD R9, R18, 0x3000, R17 ;  /* 0x0000300012097824 */ /* 0x000fe200078e0211 */
[----:B------:R-:W-:Y:S01]  /*b2c0*/  PLOP3.LUT P0, PT, PT, PT, PT, 0x80, 0x0 ;  /* 0x000000000000781c */ /* 0x000fe20003f0f070 */
[----:B------:R-:W-:Y:S01]  /*b2d0*/  VIADD R3, R4, 0x19c70 ;  /* 0x00019c7004037836 */ /* 0x000fe20000000000 */
[----:B------:R-:W-:Y:S01]  /*b2e0*/  R2UR UR10, R5 ;  /* 0x00000000050a72ca */ /* 0x000fe200000e0000 */
[----:B------:R-:W-:Y:S01]  /*b2f0*/  VIADD R10, R9, 0x9000 ;  /* 0x00009000090a7836 */ /* 0x000fe20000000000 */
[----:B------:R-:W-:Y:S01]  /*b300*/  LEA R8, R8, UR41, 0x7 ;  /* 0x0000002908087c11 */ /* 0x000fe2000f8e38ff */
[----:B------:R-:W-:Y:S01]  /*b310*/  UIADD3.X UR5, URZ, UR51, URZ, UP0, !UPT ;  /* 0x000000333f057290 */ /* 0x000fe200087fe43f */
[----:B------:R-:W-:Y:S01]  /*b320*/  UMOV UR6, 0x0 ;  /* 0x0000000000067882 */ /* 0x000fe20000000000 */
[----:B------:R-:W-:-:S10]  /*b330*/  UMOV UR7, 0x14f00000 ;  /* 0x14f0000000077882 */ /* 0x000fd40000000000 */
.L_x_220:
        /* <DEDUP_REMOVED lines=16> */
.L_x_221:
        /* <DEDUP_REMOVED lines=16> */
.L_x_222:
        /* <DEDUP_REMOVED lines=13> */
.L_x_288:
[----:B------:R-:W-:Y:S05]  /*b610*/  BSYNC B1 ;  /* 0x0000000000017941 */ /* 0x000fea0003800000 */
.L_x_223:
[----:B------:R-:W-:Y:S01]  /*b620*/  BSSY B1, `(.L_x_225) ;  /* 0x000000b000017945 */ /* 0x000fe20003800000 */
[----:B0-2---:R-:W-:Y:S02]  /*b630*/  IMAD.MOV.U32 R2, RZ, RZ, 0x0 ;  /* 0x00000000ff027424 */ /* 0x005fe400078e00ff */
[----:B------:R-:W-:Y:S01]  /*b640*/  IMAD.MOV.U32 R3, RZ, RZ, 0x14f00000 ;  /* 0x14f00000ff037424 */ /* 0x000fe200078e00ff */
[----:B------:R-:W-:Y:S06]  /*b650*/  @P1 BRA `(.L_x_226) ;  /* 0x00000000001c1947 */ /* 0x000fec0003800000 */
[----:B------:R-:W0:Y:S02]  /*b660*/  S2R R12, SR_TID.X ;  /* 0x00000000000c7919 */ /* 0x000e240000002100 */
[----:B0-----:R-:W-:Y:S01]  /*b670*/  LOP3.LUT R13, R12, 0x1f, RZ, 0xc0, !PT ;  /* 0x0000001f0c0d7812 */ /* 0x001fe200078ec0ff */
[----:B------:R-:W-:-:S03]  /*b680*/  IMAD.MOV.U32 R12, RZ, RZ, 0x3000 ;  /* 0x00003000ff0c7424 */ /* 0x000fc600078e00ff */
[----:B------:R-:W-:Y:S01]  /*b690*/  ISETP.NE.AND P0, PT, R13, RZ, PT ;  /* 0x000000ff0d00720c */ /* 0x000fe20003f05270 */
[----:B------:R0:W-:-:S12]  /*b6a0*/  SYNCS.ARRIVE.TRANS64 RZ, [R4+URZ+0x19c30], R12 ;  /* 0x019c300c04ff79a7 */ /* 0x0001d8000800003f */
[----:B0-----:R-:W-:Y:S05]  /*b6b0*/  @!P0 BRA `(.L_x_226) ;  /* 0x0000000000048947 */ /* 0x001fea0003800000 */
[----:B------:R-:W-:Y:S01]  /*b6c0*/  BPT.TRAP 0x1 ;  /* 0x000000040000795c */ /* 0x000fe20000300000 */
.L_x_226:
[----:B------:R-:W-:Y:S05]  /*b6d0*/  BSYNC B1 ;  /* 0x0000000000017941 */ /* 0x000fea0003800000 */
.L_x_225:
        /* <DEDUP_REMOVED lines=8> */
.L_x_227:
        /* <DEDUP_REMOVED lines=9> */
[----:B0-----:R-:W-:Y:S05]  /*b7f0*/  @P0 BRA.U.ANY `(.L_x_227) ;  /* 0xfffffffd00d80947 */ /* 0x001fea000393ffff */
[----:B------:R-:W-:Y:S01]  /*b800*/  R2UR UR10, R10 ;  /* 0x000000000a0a72ca */ /* 0x000fe200000e0000 */
[----:B------:R-:W-:Y:S01]  /*b810*/  VIADD R5, R9, 0x14800 ;  /* 0x0001480009057836 */ /* 0x000fe20000000000 */
[----:B------:R-:W-:Y:S02]  /*b820*/  R2UR UR6, R2 ;  /* 0x00000000020672ca */ /* 0x000fe400000e0000 */
[----:B------:R-:W-:Y:S02]  /*b830*/  R2UR UR7, R3 ;  /* 0x00000000030772ca */ /* 0x000fe400000e0000 */
[----:B------:R-:W-:-:S13]  /*b840*/  PLOP3.LUT P0, PT, PT, PT, PT, 0x80, 0x0 ;  /* 0x000000000000781c */ /* 0x000fda0003f0f070 */
.L_x_228:
        /* <DEDUP_REMOVED lines=15> */
.L_x_229:
        /* <DEDUP_REMOVED lines=10> */
.L_x_214:
[----:B------:R-:W-:Y:S05]  /*b9e0*/  BSYNC B0 ;  /* 0x0000000000007941 */ /* 0x000fea0003800000 */
.L_x_213:
[----:B------:R-:W-:-:S06]  /*b9f0*/  UISETP.NE.AND UP0, UPT, UR38, 0x3, UPT ;  /* 0x000000032600788c */ /* 0x000fcc000bf05270 */
[----:B------:R-:W-:-:S13]  /*ba00*/  PLOP3.LUT P0, PT, PT, PT, UP0, 0x80, 0x0 ;  /* 0x000000000000781c */ /* 0x000fda0003f0f008 */
[----:B------:R-:W-:Y:S05]  /*ba10*/  @!P0 BRA `(.L_x_230) ;  /* 0x0000000000048947 */ /* 0x000fea0003800000 */
[----:B------:R-:W-:Y:S01]  /*ba20*/  BPT.TRAP 0x1 ;  /* 0x000000040000795c */ /* 0x000fe20000300000 */
.L_x_230:
[----:B------:R-:W-:Y:S01]  /*ba30*/  LOP3.LUT R2, R6, 0x1, RZ, 0x3c, !PT ;  /* 0x0000000106027812 */ /* 0x000fe200078e3cff */
[----:B------:R-:W-:Y:S01]  /*ba40*/  IMAD R3, R7, 0x8, R17 ;  /* 0x0000000807037824 */ /* 0x000fe200078e0211 */
[----:B------:R-:W-:Y:S01]  /*ba50*/  BSSY B0, `(.L_x_231) ;  /* 0x0000006000007945 */ /* 0x000fe20003800000 */
[----:B------:R-:W-:Y:S01]  /*ba60*/  IMAD.U32 R4, RZ, RZ, UR44 ;  /* 0x0000002cff047e24 */ /* 0x000fe2000f8e00ff */
[----:B------:R-:W-:-:S04]  /*ba70*/  SHF.L.U32 R2, R2, 0x1f, RZ ;  /* 0x0000001f02027819 */ /* 0x000fc800000006ff */
[----:B------:R-:W0:Y:S01]  /*ba80*/  SYNCS.PHASECHK.TRANS64.TRYWAIT P0, [R3+URZ+0x19c70], R2 ;  /* 0x019c7002030075a7 */ /* 0x000e22000800017f */
[----:B------:R-:W-:Y:S01]  /*ba90*/  ISETP.NE.AND P1, PT, R4, 0x3, PT ;  /* 0x000000030400780c */ /* 0x000fe20003f25270 */
[----:B0-----:R-:W-:-:S12]  /*baa0*/  @!P0 BRA `(.L_x_232) ;  /* 0x0000002000088947 */ /* 0x001fd80003800000 */
.L_x_289:
[----:B------:R-:W-:Y:S05]  /*bab0*/  BSYNC B0 ;  /* 0x0000000000007941 */ /* 0x000fea0003800000 */
.L_x_231:
[----:B------:R-:W-:Y:S05]  /*bac0*/  @!P1 BRA `(.L_x_233) ;  /* 0x0000000000049947 */ /* 0x000fea0003800000 */
[----:B------:R-:W-:Y:S01]  /*bad0*/  BPT.TRAP 0x1 ;  /* 0x000000040000795c */ /* 0x000fe20000300000 */
.L_x_233:
[----:B0-----:R-:W-:Y:S01]  /*bae0*/  SHF.L.U32 R2, R6, 0x1f, RZ ;  /* 0x0000001f06027819 */ /* 0x001fe200000006ff */
[----:B------:R-:W-:-:S03]  /*baf0*/  IMAD R10, R7, 0x3000, RZ ;  /* 0x00003000070a7824 */ /* 0x000fc600078e02ff */
[----:B------:R-:W0:Y:S02]  /*bb00*/  SYNCS.PHASECHK.TRANS64.TRYWAIT P0, [R3+URZ+0x19c60], R2 ;  /* 0x019c6002030075a7 */ /* 0x000e24000800017f */
[----:B0-----:R-:W-:Y:S05]  /*bb10*/  @!P0 BRA `(.L_x_234) ;  /* 0x0000002000008947 */ /* 0x001fea0003800000 */
.L_x_290:
[----:B------:R-:W0:Y:S01]  /*bb20*/  LDL R4, [R1+0x4] ;  /* 0x0000040001047983 */ /* 0x000e220000100800 */
[----:B------:R-:W-:Y:S05]  /*bb30*/  WARPSYNC.ALL ;  /* 0x0000000000007948 */ /* 0x000fea0003800000 */
[----:B------:R-:W-:-:S05]  /*bb40*/  LOP3.LUT R12, R10, R28, RZ, 0xfc, !PT ;  /* 0x0000001c0a0c7212 */ /* 0x000fca00078efcff */
[----:B------:R-:W-:Y:S01]  /*bb50*/  IMAD.IADD R12, R17, 0x1, R12 ;  /* 0x00000001110c7824 */ /* 0x000fe200078e020c */
[----:B0-----:R-:W-:-:S05]  /*bb60*/  LOP3.LUT R2, R10, R4, RZ, 0xfc, !PT ;  /* 0x000000040a027212 */ /* 0x001fca00078efcff */
[----:B------:R-:W-:-:S05]  /*bb70*/  IMAD.IADD R2, R17, 0x1, R2 ;  /* 0x0000000111027824 */ /* 0x000fca00078e0202 */
[----:B------:R-:W0:Y:S02]  /*bb80*/  LDSM.16.MT88.4 R4, [R2+0x9000] ;  /* 0x009000000204783b */ /* 0x000e240000004200 */
[C-C-:B0-----:R-:W-:Y:S02]  /*bb90*/  PRMT R8, R4.reuse, 0x6420, R5.reuse ;  /* 0x0000642004087816 */ /* 0x141fe40000000005 */
[----:B------:R-:W-:Y:S02]  /*bba0*/  PRMT R9, R4, 0x7531, R5 ;  /* 0x0000753104097816 */ /* 0x000fe40000000005 */
[C-C-:B------:R-:W-:Y:S02]  /*bbb0*/  PRMT R10, R6.reuse, 0x6420, R7.reuse ;  /* 0x00006420060a7816 */ /* 0x140fe40000000007 */
[----:B------:R-:W-:-:S05]  /*bbc0*/  PRMT R11, R6, 0x7531, R7 ;  /* 0x00007531060b7816 */ /* 0x000fca0000000007 */
[----:B------:R-:W-:Y:S04]  /*bbd0*/  STSM.16.M88.4 [R12+0x3000], R8 ;  /* 0x003000080c007844 */ /* 0x000fe80000000200 */
[----:B------:R-:W0:Y:S02]  /*bbe0*/  LDSM.16.MT88.4 R4, [R2+0xa000] ;  /* 0x00a000000204783b */ /* 0x000e240000004200 */
[C-C-:B0-----:R-:W-:Y:S02]  /*bbf0*/  PRMT R8, R4.reuse, 0x6420, R5.reuse ;  /* 0x0000642004087816 */ /* 0x141fe40000000005 */
[----:B------:R-:W-:Y:S02]  /*bc00*/  PRMT R9, R4, 0x7531, R5 ;  /* 0x0000753104097816 */ /* 0x000fe40000000005 */
[----:B------:R-:W-:-:S02]  /*bc10*/  PRMT R10, R6, 0x6420, R7 ;  /* 0x00006420060a7816 */ /* 0x000fc40000000007 */
[----:B------:R-:W-:-:S05]  /*bc20*/  PRMT R11, R6, 0x7531, R7 ;  /* 0x00007531060b7816 */ /* 0x000fca0000000007 */
[----:B------:R-:W-:Y:S04]  /*bc30*/  STSM.16.M88.4 [R12+0x4000], R8 ;  /* 0x004000080c007844 */ /* 0x000fe80000000200 */
[----:B------:R-:W0:Y:S02]  /*bc40*/  LDSM.16.MT88.4 R4, [R2+0xb000] ;  /* 0x00b000000204783b */ /* 0x000e240000004200 */
[C-C-:B0-----:R-:W-:Y:S02]  /*bc50*/  PRMT R8, R4.reuse, 0x6420, R5.reuse ;  /* 0x0000642004087816 */ /* 0x141fe40000000005 */
[----:B------:R-:W-:Y:S02]  /*bc60*/  PRMT R9, R4, 0x7531, R5 ;  /* 0x0000753104097816 */ /* 0x000fe40000000005 */
[----:B------:R-:W-:-:S02]  /*bc70*/  PRMT R10, R6, 0x6420, R7 ;  /* 0x00006420060a7816 */ /* 0x000fc40000000007 */
[----:B------:R-:W-:-:S05]  /*bc80*/  PRMT R11, R6, 0x7531, R7 ;  /* 0x00007531060b7816 */ /* 0x000fca0000000007 */
[----:B------:R0:W-:Y:S04]  /*bc90*/  STSM.16.M88.4 [R12+0x5000], R8 ;  /* 0x005000080c007844 */ /* 0x0001e80000000200 */
[----:B------:R-:W2:Y:S01]  /*bca0*/  LDSM.16.MT88.4 R4, [R2+0x9800] ;  /* 0x009800000204783b */ /* 0x000ea20000004200 */
[----:B0-----:R-:W-:Y:S02]  /*bcb0*/  IADD3 R12, R29, 0x3000, R12 ;  /* 0x000030001d0c7810 */ /* 0x001fe40007ffe00c */
[C-C-:B--2---:R-:W-:Y:S02]  /*bcc0*/  PRMT R8, R4.reuse, 0x6420, R5.reuse ;  /* 0x0000642004087816 */ /* 0x144fe40000000005 */
[----:B------:R-:W-:Y:S02]  /*bcd0*/  PRMT R9, R4, 0x7531, R5 ;  /* 0x0000753104097816 */ /* 0x000fe40000000005 */
[----:B------:R-:W-:-:S02]  /*bce0*/  PRMT R10, R6, 0x6420, R7 ;  /* 0x00006420060a7816 */ /* 0x000fc40000000007 */
[----:B------:R-:W-:-:S05]  /*bcf0*/  PRMT R11, R6, 0x7531, R7 ;  /* 0x00007531060b7816 */ /* 0x000fca0000000007 */
[----:B------:R-:W-:Y:S04]  /*bd00*/  STSM.16.M88.4 [R12], R8 ;  /* 0x000000080c007844 */ /* 0x000fe80000000200 */
        /* <DEDUP_REMOVED lines=20> */
.L_x_235:
[----:B------:R-:W3:Y:S01]  /*be50*/  S2R R2, SR_TID.X ;  /* 0x0000000000027919 */ /* 0x000ee20000002100 */
[----:B--2---:R2:W-:Y:S01]  /*be60*/  SYNCS.ARRIVE.TRANS64.A1T0 RZ, [R3+URZ+0x19c50], RZ ;  /* 0x019c50ff03ff79a7 */ /* 0x0045e2000810003f */
[----:B------:R-:W-:Y:S02]  /*be70*/  IMAD.MOV.U32 R6, RZ, RZ, R19 ;  /* 0x000000ffff067224 */ /* 0x000fe400078e0013 */
[----:B------:R-:W-:Y:S01]  /*be80*/  IMAD.MOV.U32 R7, RZ, RZ, R18 ;  /* 0x000000ffff077224 */ /* 0x000fe200078e0012 */
[----:B---3--:R-:W-:Y:S01]  /*be90*/  LOP3.LUT R2, R2, 0x7f, RZ, 0xc0, !PT ;  /* 0x0000007f02027812 */ /* 0x008fe200078ec0ff */
[----:B------:R-:W-:Y:S03]  /*bea0*/  BAR.SYNC.DEFER_BLOCKING 0x2, 0x80 ;  /* 0x0082000000007b1d */ /* 0x000fe60000010000 */
[----:B------:R-:W-:-:S13]  /*beb0*/  ISETP.NE.AND P0, PT, R2, RZ, PT ;  /* 0x000000ff0200720c */ /* 0x000fda0003f05270 */
[----:B------:R-:W-:-:S05]  /*bec0*/  @!P0 VIADD R2, R3, 0x19c80 ;  /* 0x00019c8003028836 */ /* 0x000fca0000000000 */
[----:B------:R-:W-:-:S04]  /*bed0*/  @!P0 PRMT R2, RZ, 0x654, R2 ;  /* 0x00000654ff028816 */ /* 0x000fc80000000002 */
[----:B------:R2:W-:Y:S01]  /*bee0*/  @!P0 SYNCS.ARRIVE.TRANS64.RED.A1T0 RZ, [R2+URZ], RZ ;  /* 0x000000ff02ff89a7 */ /* 0x0005e2000810043f */
[C---:B------:R-:W-:Y:S01]  /*bef0*/  ISETP.GT.AND P0, PT, R0.reuse, RZ, PT ;  /* 0x000000ff0000720c */ /* 0x040fe20003f04270 */
[----:B------:R-:W-:-:S12]  /*bf00*/  VIADD R0, R0, 0xffffffff ;  /* 0xffffffff00007836 */ /* 0x000fd80000000000 */
[----:B--2---:R-:W-:Y:S05]  /*bf10*/  @P0 BRA `(.L_x_236) ;  /* 0xfffffff000100947 */ /* 0x004fea000383ffff */
.L_x_212:
[----:B------:R-:W2:Y:S01]  /*bf20*/  S2R R2, SR_TID.X ;  /* 0x0000000000027919 */ /* 0x000ea20000002100 */
[----:B------:R-:W-:Y:S01]  /*bf30*/  BSSY B0, `(.L_x_237) ;  /* 0x0000010000007945 */ /* 0x000fe20003800000 */
[----:B--2---:R-:W-:-:S04]  /*bf40*/  LOP3.LUT R2, R2, 0x7f, RZ, 0xc0, !PT ;  /* 0x0000007f02027812 */ /* 0x004fc800078ec0ff */
[----:B------:R-:W-:-:S13]  /*bf50*/  ISETP.NE.AND P0, PT, R2, RZ, PT ;  /* 0x000000ff0200720c */ /* 0x000fda0003f05270 */
[----:B------:R-:W-:Y:S05]  /*bf60*/  @P0 BRA `(.L_x_238) ;  /* 0x0000000000300947 */ /* 0x000fea0003800000 */
[----:B------:R-:W2:Y:S01]  /*bf70*/  S2R R5, SR_LANEID ;  /* 0x0000000000057919 */ /* 0x000ea20000000000 */
[----:B------:R-:W-:Y:S01]  /*bf80*/  VOTEU.ANY UR4, UPT, PT ;  /* 0x0000000000047886 */ /* 0x000fe200038e0100 */
[----:B------:R-:W3:Y:S01]  /*bf90*/  LDC.64 R2, c[0x0][0xc60] ;  /* 0x00031800ff027b82 */ /* 0x000ee20000000a00 */
[----:B0-----:R-:W2:Y:S02]  /*bfa0*/  FLO.U32 R0, UR4 ;  /* 0x0000000400007d00 */ /* 0x001ea400080e0000 */
[----:B--2---:R-:W-:-:S06]  /*bfb0*/  ISETP.EQ.U32.AND P1, PT, R0, R5, PT ;  /* 0x000000050000720c */ /* 0x004fcc0003f22070 */
[----:B------:R-:W3:Y:S07]  /*bfc0*/  POPC R5, UR4 ;  /* 0x0000000400057d09 */ /* 0x000eee0008000000 */
[----:B---3--:R-:W2:Y:S01]  /*bfd0*/  @P1 ATOMG.E.ADD.STRONG.GPU PT, R3, desc[UR52][R2.64], R5 ;  /* 0x00000005020319a8 */ /* 0x008ea200081ee1f4 */
[----:B------:R-:W0:Y:S02]  /*bfe0*/  S2R R4, SR_LTMASK ;  /* 0x0000000000047919 */ /* 0x000e240000003900 */
[----:B0-----:R-:W-:-:S04]  /*bff0*/  LOP3.LUT R4, R4, UR4, RZ, 0xc0, !PT ;  /* 0x0000000404047c12 */ /* 0x001fc8000f8ec0ff */
[----:B------:R-:W0:Y:S01]  /*c000*/  POPC R7, R4 ;  /* 0x0000000400077309 */ /* 0x000e220000000000 */
[----:B--2---:R-:W0:Y:S02]  /*c010*/  SHFL.IDX PT, R0, R3, R0, 0x1f ;  /* 0x00001f0003007589 */ /* 0x004e2400000e0000 */
[----:B0-----:R-:W-:-:S07]  /*c020*/  IADD3 R24, R0, UR43, R7 ;  /* 0x0000002b00187c10 */ /* 0x001fce000fffe007 */
.L_x_238:
[----:B------:R-:W-:Y:S05]  /*c030*/  BSYNC B0 ;  /* 0x0000000000007941 */ /* 0x000fea0003800000 */
.L_x_237:
[----:B------:R-:W-:-:S06]  /*c040*/  UISETP.NE.AND UP0, UPT, UR38, 0x3, UPT ;  /* 0x000000032600788c */ /* 0x000fcc000bf05270 */
[----:B------:R-:W-:-:S13]  /*c050*/  PLOP3.LUT P1, PT, PT, PT, UP0, 0x80, 0x0 ;  /* 0x000000000000781c */ /* 0x000fda0003f2f008 */
[----:B------:R-:W-:Y:S05]  /*c060*/  @!P1 BRA `(.L_x_239) ;  /* 0x0000000000049947 */ /* 0x000fea0003800000 */
[----:B------:R-:W-:Y:S01]  /*c070*/  BPT.TRAP 0x1 ;  /* 0x000000040000795c */ /* 0x000fe20000300000 */
.L_x_239:
[----:B0-----:R-:W-:Y:S01]  /*c080*/  LOP3.LUT R0, R19, 0x1, RZ, 0x3c, !PT ;  /* 0x0000000113007812 */ /* 0x001fe200078e3cff */
[----:B------:R-:W-:Y:S01]  /*c090*/  IMAD R3, R18, 0x8, R17 ;  /* 0x0000000812037824 */ /* 0x000fe200078e0211 */
[----:B------:R-:W-:Y:S01]  /*c0a0*/  BSSY B0, `(.L_x_240) ;  /* 0x0000006000007945 */ /* 0x000fe20003800000 */
[----:B------:R-:W-:Y:S01]  /*c0b0*/  IMAD.U32 R2, RZ, RZ, UR44 ;  /* 0x0000002cff027e24 */ /* 0x000fe2000f8e00ff */
[----:B------:R-:W-:-:S04]  /*c0c0*/  SHF.L.U32 R0, R0, 0x1f, RZ ;  /* 0x0000001f00007819 */ /* 0x000fc800000006ff */
[----:B------:R-:W0:Y:S01]  /*c0d0*/  SYNCS.PHASECHK.TRANS64.TRYWAIT P1, [R3+URZ+0x19c70], R0 ;  /* 0x019c7000030075a7 */ /* 0x000e22000802017f */
[----:B------:R-:W-:Y:S01]  /*c0e0*/  ISETP.NE.AND P2, PT, R2, 0x3, PT ;  /* 0x000000030200780c */ /* 0x000fe20003f45270 */
[----:B0-----:R-:W-:-:S12]  /*c0f0*/  @!P1 BRA `(.L_x_241) ;  /* 0x00000018009c9947 */ /* 0x001fd80003800000 */
.L_x_291:
[----:B------:R-:W-:Y:S05]  /*c100*/  BSYNC B0 ;  /* 0x0000000000007941 */ /* 0x000fea0003800000 */
.L_x_240:
[----:B------:R-:W-:Y:S05]  /*c110*/  @!P2 BRA `(.L_x_242) ;  /* 0x000000000004a947 */ /* 0x000fea0003800000 */
[----:B------:R-:W-:Y:S01]  /*c120*/  BPT.TRAP 0x1 ;  /* 0x000000040000795c */ /* 0x000fe20000300000 */
.L_x_242:
[----:B0-----:R-:W-:-:S04]  /*c130*/  SHF.L.U32 R0, R19, 0x1f, RZ ;  /* 0x0000001f13007819 */ /* 0x001fc800000006ff */
[----:B------:R-:W0:Y:S02]  /*c140*/  SYNCS.PHASECHK.TRANS64.TRYWAIT P1, [R3+URZ+0x19c60], R0 ;  /* 0x019c6000030075a7 */ /* 0x000e24000802017f */
[----:B0-----:R-:W-:Y:S05]  /*c150*/  @!P1 BRA `(.L_x_243) ;  /* 0x0000001800989947 */ /* 0x001fea0003800000 */
.L_x_292:
[----:B------:R-:W0:Y:S01]  /*c160*/  LDL R2, [R1+0x4] ;  /* 0x0000040001027983 */ /* 0x000e220000100800 */
[----:B------:R-:W-:Y:S01]  /*c170*/  IMAD R11, R18, 0x3000, RZ ;  /* 0x00003000120b7824 */ /* 0x000fe200078e02ff */
[----:B------:R-:W-:Y:S05]  /*c180*/  WARPSYNC.ALL ;  /* 0x0000000000007948 */ /* 0x000fea0003800000 */
[C---:B0-----:R-:W-:Y:S02]  /*c190*/  LOP3.LUT R0, R11.reuse, R2, RZ, 0xfc, !PT ;  /* 0x000000020b007212 */ /* 0x041fe400078efcff */
[----:B------:R-:W-:-:S03]  /*c1a0*/  LOP3.LUT R2, R11, R28, RZ, 0xfc, !PT ;  /* 0x0000001c0b027212 */ /* 0x000fc600078efcff */
[C---:B------:R-:W-:Y:S02]  /*c1b0*/  IMAD.IADD R0, R17.reuse, 0x1, R0 ;  /* 0x0000000111007824 */ /* 0x040fe400078e0200 */
[----:B------:R-:W-:-:S03]  /*c1c0*/  IMAD.IADD R2, R17, 0x1, R2 ;  /* 0x0000000111027824 */ /* 0x000fc600078e0202 */
        /* <DEDUP_REMOVED lines=45> */
.L_x_244:
[----:B--2---:R-:W-:Y:S01]  /*c4a0*/  SYNCS.ARRIVE.TRANS64.A1T0 RZ, [R3+URZ+0x19c50], RZ ;  /* 0x019c50ff03ff79a7 */ /* 0x004fe2000810003f */
[----:B------:R-:W-:Y:S02]  /*c4b0*/  @!P0 VIADD R0, R3, 0x19c80 ;  /* 0x00019c8003008836 */ /* 0x000fe40000000000 */
[----:B------:R-:W-:-:S03]  /*c4c0*/  VIADD R18, R18, 0x1 ;  /* 0x0000000112127836 */ /* 0x000fc60000000000 */
[----:B------:R-:W-:Y:S01]  /*c4d0*/  @!P0 PRMT R0, RZ, 0x654, R0 ;  /* 0x00000654ff008816 */ /* 0x000fe20000000000 */
[----:B------:R-:W-:Y:S06]  /*c4e0*/  BAR.SYNC.DEFER_BLOCKING 0x2, 0x80 ;  /* 0x0082000000007b1d */ /* 0x000fec0000010000 */
[----:B------:R2:W-:Y:S01]  /*c4f0*/  @!P0 SYNCS.ARRIVE.TRANS64.RED.A1T0 RZ, [R0+URZ], RZ ;  /* 0x000000ff00ff89a7 */ /* 0x0005e2000810043f */
[----:B------:R-:W-:-:S04]  /*c500*/  ISETP.NE.AND P0, PT, R18, 0x2, PT ;  /* 0x000000021200780c */ /* 0x000fc80003f05270 */
[----:B------:R-:W-:Y:S02]  /*c510*/  SEL R18, R18, RZ, P0 ;  /* 0x000000ff12127207 */ /* 0x000fe40000000000 */
[----:B--2---:R-:W-:-:S04]  /*c520*/  SEL R0, RZ, 0x1, P0 ;  /* 0x00000001ff007807 */ /* 0x004fc80000000000 */
[----:B------:R-:W-:-:S07]  /*c530*/  LOP3.LUT R19, R19, R0, RZ, 0x3c, !PT ;  /* 0x0000000013137212 */ /* 0x000fce00078e3cff */
.L_x_187:
[----:B------:R-:W-:Y:S05]  /*c540*/  BSYNC B7 ;  /* 0x0000000000077941 */ /* 0x000fea0003800000 */
.L_x_185:
[----:B------:R-:W2:Y:S02]  /*c550*/  LDL R0, [R1] ;  /* 0x0000000001007983 */ /* 0x000ea40000100800 */
[----:B--2---:R-:W-:-:S13]  /*c560*/  LOP3.LUT P0, RZ, R0, 0x2, RZ, 0xc0, !PT ;  /* 0x0000000200ff7812 */ /* 0x004fda000780c0ff */
[----:B------:R-:W-:Y:S05]  /*c570*/  @!P0 BRA `(.L_x_245) ;  /* 0x0000000000288947 */ /* 0x000fea0003800000 */
[----:B------:R-:W2:Y:S08]  /*c580*/  S2UR UR5, SR_CgaCtaId ;  /* 0x00000000000579c3 */ /* 0x000eb00000008800 */
[----:B------:R-:W-:Y:S06]  /*c590*/  BAR.SYNC.DEFER_BLOCKING 0x5, 0x200 ;  /* 0x0148000000007b1d */ /* 0x000fec0000010000 */
[----:B------:R-:W-:-:S02]  /*c5a0*/  UMOV UR4, 0x400 ;  /* 0x0000040000047882 */ /* 0x000fc40000000000 */
[----:B--2---:R-:W-:-:S06]  /*c5b0*/  ULEA UR4, UR5, UR4, 0x18 ;  /* 0x0000000405047291 */ /* 0x004fcc000f8ec03f */
[----:B------:R-:W-:-:S05]  /*c5c0*/  IMAD.U32 R17, RZ, RZ, UR4 ;  /* 0x00000004ff117e24 */ /* 0x000fca000f8e00ff */
[----:B------:R-:W2:Y:S02]  /*c5d0*/  LDS.128 R24, [R17+0x19cd0] ;  /* 0x019cd00011187984 */ /* 0x000ea40000000c00 */
[----:B--2---:R-:W-:Y:S02]  /*c5e0*/  R2UR UR45, R27 ;  /* 0x000000001b2d72ca */ /* 0x004fe400000e0000 */
[----:B------:R-:W-:Y:S01]  /*c5f0*/  R2UR UR36, R26 ;  /* 0x000000001a2472ca */ /* 0x000fe200000e0000 */
[----:B------:R-:W-:Y:S06]  /*c600*/  BAR.ARV 0x4, 0x200 ;  /* 0x0108000000007b1d */ /* 0x000fec0000002000 */
[----:B------:R-:W-:Y:S08]  /*c610*/  BRA `(.L_x_246) ;  /* 0x0000000800247947 */ /* 0x000ff00003800000 */
.L_x_245:
[----:B------:R-:W0:Y:S01]  /*c620*/  S2R R0, SR_TID.X ;  /* 0x0000000000007919 */ /* 0x000e220000002100 */
[----:B------:R-:W-:Y:S01]  /*c630*/  ULDC UR4, c[0x0][0xc3c] ;  /* 0x00030f0000047ab9 */ /* 0x000fe20000000800 */
[----:B0-----:R-:W-:Y:S01]  /*c640*/  LOP3.LUT R8, R0, 0x1f, RZ, 0xc0, !PT ;  /* 0x0000001f00087812 */ /* 0x001fe200078ec0ff */
[----:B------:R-:W-:-:S03]  /*c650*/  IMAD.MOV.U32 R0, RZ, RZ, RZ ;  /* 0x000000ffff007224 */ /* 0x000fc600078e00ff */
[C---:B------:R-:W-:Y:S01]  /*c660*/  ISETP.NE.AND P0, PT, R8.reuse, 0x1f, PT ;  /* 0x0000001f0800780c */ /* 0x040fe20003f05270 */
[----:B------:R-:W-:-:S05]  /*c670*/  VIADD R5, R8, UR45 ;  /* 0x0000002d08057c36 */ /* 0x000fca0008000000 */
[----:B------:R-:W-:Y:S01]  /*c680*/  ISETP.GE.OR P1, PT, R5, UR4, !P0 ;  /* 0x0000000405007c0c */ /* 0x000fe2000c726670 */
[----:B------:R-:W-:-:S12]  /*c690*/  ULDC UR4, c[0x0][0xc3c] ;  /* 0x00030f0000047ab9 */ /* 0x000fd80000000800 */
[----:B------:R-:W0:Y:S02]  /*c6a0*/  @!P1 LDC.64 R2, c[0x0][0xc80] ;  /* 0x00032000ff029b82 */ /* 0x000e240000000a00 */
[----:B0-----:R-:W-:-:S05]  /*c6b0*/  @!P1 IMAD.WIDE R2, R5, 0x4, R2 ;  /* 0x0000000405029825 */ /* 0x001fca00078e0202 */
[----:B------:R-:W2:Y:S01]  /*c6c0*/  @!P1 LDG.E R0, desc[UR52][R2.64] ;  /* 0x0000003402009981 */ /* 0x000ea2000c1e1900 */
[C---:B------:R-:W-:Y:S02]  /*c6d0*/  ISETP.NE.AND P1, PT, R8.reuse, RZ, PT ;  /* 0x000000ff0800720c */ /* 0x040fe40003f25270 */
[C---:B------:R-:W-:Y:S02]  /*c6e0*/  ISETP.GE.U32.AND P2, PT, R8.reuse, 0x2, PT ;  /* 0x000000020800780c */ /* 0x040fe40003f46070 */
[C---:B------:R-:W-:Y:S02]  /*c6f0*/  ISETP.GE.U32.AND P3, PT, R8.reuse, 0x4, PT ;  /* 0x000000040800780c */ /* 0x040fe40003f66070 */
[C---:B------:R-:W-:Y:S02]  /*c700*/  ISETP.GE.U32.AND P4, PT, R8.reuse, 0x8, PT ;  /* 0x000000080800780c */ /* 0x040fe40003f86070 */
[----:B------:R-:W-:Y:S01]  /*c710*/  ISETP.GE.U32.AND P5, PT, R8, 0x10, PT ;  /* 0x000000100800780c */ /* 0x000fe20003fa6070 */
[----:B--2---:R-:W0:Y:S02]  /*c720*/  SHFL.UP PT, R4, R0, 0x1, RZ ;  /* 0x0420000000047989 */ /* 0x004e2400000e00ff */
[----:B0-----:R-:W-:-:S05]  /*c730*/  SEL R5, R4, RZ, P1 ;  /* 0x000000ff04057207 */ /* 0x001fca0000800000 */
[----:B------:R-:W-:-:S05]  /*c740*/  IMAD.IADD R5, R0, 0x1, R5 ;  /* 0x0000000100057824 */ /* 0x000fca00078e0205 */
[----:B------:R-:W0:Y:S02]  /*c750*/  SHFL.UP PT, R4, R5, 0x2, RZ ;  /* 0x0440000005047989 */ /* 0x000e2400000e00ff */
[----:B0-----:R-:W-:-:S05]  /*c760*/  SEL R4, R4, RZ, P2 ;  /* 0x000000ff04047207 */ /* 0x001fca0001000000 */
[----:B------:R-:W-:Y:S02]  /*c770*/  IMAD.IADD R4, R5, 0x1, R4 ;  /* 0x0000000105047824 */ /* 0x000fe400078e0204 */
[----:B------:R-:W-:Y:S04]  /*c780*/  SHFL.IDX PT, R5, R24, RZ, 0x1f ;  /* 0x00001fff18057589 */ /* 0x000fe800000e0000 */
[----:B------:R-:W0:Y:S02]  /*c790*/  SHFL.UP PT, R6, R4, 0x4, RZ ;  /* 0x0480000004067989 */ /* 0x000e2400000e00ff */
[----:B0-----:R-:W-:-:S05]  /*c7a0*/  SEL R3, R6, RZ, P3 ;  /* 0x000000ff06037207 */ /* 0x001fca0001800000 */
[----:B------:R-:W-:Y:S02]  /*c7b0*/  IMAD.IADD R6, R4, 0x1, R3 ;  /* 0x0000000104067824 */ /* 0x000fe400078e0203 */
[----:B------:R-:W-:Y:S04]  /*c7c0*/  SHFL.IDX PT, R4, R24, 0x1, 0x1f ;  /* 0x00201f0018047f89 */ /* 0x000fe800000e0000 */
        /* <DEDUP_REMOVED lines=11> */
[----:B------:R-:W-:Y:S05]  /*c880*/  @P6 BRA `(.L_x_247) ;  /* 0x0000000000906947 */ /* 0x000fea0003800000 */
.L_x_251:
[----:B------:R-:W-:-:S04]  /*c890*/  UIADD3 UR45, UR45, 0x1f, URZ ;  /* 0x0000001f2d2d7890 */ /* 0x000fc8000fffe03f */
[----:B------:R-:W-:-:S06]  /*c8a0*/  UISETP.GE.AND UP0, UPT, UR45, UR4, UPT ;  /* 0x000000042d00728c */ /* 0x000fcc000bf06270 */
[----:B------:R-:W-:-:S13]  /*c8b0*/  PLOP3.LUT P6, PT, PT, PT, UP0, 0x40, 0x0 ;  /* 0x000000000000781c */ /* 0x000fda0003fce808 */
[----:B------:R-:W-:Y:S05]  /*c8c0*/  @!P6 BRA `(.L_x_248) ;  /* 0x000000040034e947 */ /* 0x000fea0003800000 */
[----:B------:R-:W0:Y:S01]  /*c8d0*/  S2R R0, SR_TID.X ;  /* 0x0000000000007919 */ /* 0x000e220000002100 */
[----:B------:R-:W-:Y:S01]  /*c8e0*/  BSSY B0, `(.L_x_249) ;  /* 0x0000009000007945 */ /* 0x000fe20003800000 */
[----:B0-----:R-:W-:-:S05]  /*c8f0*/  LOP3.LUT R0, R0, 0x1f, RZ, 0xc0, !PT ;  /* 0x0000001f00007812 */ /* 0x001fca00078ec0ff */
[----:B------:R-:W-:Y:S02]  /*c900*/  VIADD R7, R0, UR45 ;  /* 0x0000002d00077c36 */ /* 0x000fe40008000000 */
[----:B------:R-:W-:-:S03]  /*c910*/  IMAD.MOV.U32 R0, RZ, RZ, RZ ;  /* 0x000000ffff007224 */ /* 0x000fc600078e00ff */
[----:B------:R-:W-:-:S13]  /*c920*/  ISETP.GE.OR P6, PT, R7, UR4, !P0 ;  /* 0x0000000407007c0c */ /* 0x000fda000c7c6670 */
[----:B------:R-:W-:Y:S05]  /*c930*/  @P6 BRA `(.L_x_250) ;  /* 0x00000000000c6947 */ /* 0x000fea0003800000 */
[----:B------:R-:W0:Y:S02]  /*c940*/  LDC.64 R2, c[0x0][0xc80] ;  /* 0x00032000ff027b82 */ /* 0x000e240000000a00 */
[----:B0-----:R-:W-:-:S05]  /*c950*/  IMAD.WIDE R2, R7, 0x4, R2 ;  /* 0x0000000407027825 */ /* 0x001fca00078e0202 */
[----:B------:R0:W5:Y:S02]  /*c960*/  LDG.E R0, desc[UR52][R2.64] ;  /* 0x0000003402007981 */ /* 0x000164000c1e1900 */
.L_x_250:
[----:B------:R-:W-:Y:S05]  /*c970*/  BSYNC B0 ;  /* 0x0000000000007941 */ /* 0x000fea0003800000 */
.L_x_249:
        /* <DEDUP_REMOVED lines=13> */
[----:B0-----:R-:W-:Y:S02]  /*ca50*/  SEL R9, R2, RZ, P5 ;  /* 0x000000ff02097207 */ /* 0x001fe40002800000 */
[----:B------:R-:W0:Y:S03]  /*ca60*/  LDC R2, c[0x0][0xc38] ;  /* 0x00030e00ff027b82 */ /* 0x000e260000000800 */
[----:B------:R-:W-:-:S05]  /*ca70*/  IMAD.IADD R3, R8, 0x1, R9 ;  /* 0x0000000108037824 */ /* 0x000fca00078e0209 */
[----:B------:R-:W0:Y:S02]  /*ca80*/  SHFL.IDX PT, R9, R3, 0x1f, 0x1f ;  /* 0x03e01f0003097f89 */ /* 0x000e2400000e0000 */
[----:B0-----:R-:W-:-:S04]  /*ca90*/  IMAD R9, R9, R2, RZ ;  /* 0x0000000209097224 */ /* 0x001fc800078e02ff */
[----:B------:R-:W-:-:S05]  /*caa0*/  IMAD.IADD R4, R9, 0x1, R4 ;  /* 0x0000000109047824 */ /* 0x000fca00078e0204 */
[----:B------:R-:W-:-:S13]  /*cab0*/  ISETP.GT.AND P6, PT, R4, R5, PT ;  /* 0x000000050400720c */ /* 0x000fda0003fc4270 */
[----:B------:R-:W-:Y:S05]  /*cac0*/  @!P6 BRA `(.L_x_251) ;  /* 0xfffffffc0070e947 */ /* 0x000fea000383ffff */
.L_x_247:
[----:B------:R-:W-:Y:S02]  /*cad0*/  IMAD.IADD R7, R4, 0x1, -R9 ;  /* 0x0000000104077824 */ /* 0x000fe400078e0a09 */
[----:B------:R-:W-:Y:S02]  /*cae0*/  IMAD.MOV.U32 R24, RZ, RZ, RZ ;  /* 0x000000ffff187224 */ /* 0x000fe400078e00ff */
        /* <DEDUP_REMOVED lines=11> */
[----:B------:R-:W0:Y:S01]  /*cba0*/  F2I.FTZ.U32.TRUNC.NTZ R9, R9 ;  /* 0x0000000900097305 */ /* 0x000e22000021f000 */
[----:B------:R-:W-:Y:S05]  /*cbb0*/  @!P0 BRA `(.L_x_252) ;  /* 0x00000000000c8947 */ /* 0x000fea0003800000 */
[----:B------:R-:W-:-:S06]  /*cbc0*/  UIADD3 UR5, UR4, -0x1, URZ ;  /* 0xffffffff04057890 */ /* 0x000fcc000fffe03f */
[----:B------:R-:W-:-:S06]  /*cbd0*/  IMAD.U32 R24, RZ, RZ, UR5 ;  /* 0x00000005ff187e24 */ /* 0x000fcc000f8e00ff */
[----:B------:R2:W3:Y:S02]  /*cbe0*/  SHFL.IDX PT, R24, R3, R24, 0x1f ;  /* 0x00001f1803187589 */ /* 0x0004e400000e0000 */
.L_x_252:
[----:B0-2---:R-:W-:Y:S01]  /*cbf0*/  IMAD.MOV R3, RZ, RZ, -R9 ;  /* 0x000000ffff037224 */ /* 0x005fe200078e0a09 */
[----:B------:R-:W-:Y:S01]  /*cc00*/  UIADD3 UR45, UR4, UR45, URZ ;  /* 0x0000002d042d7290 */ /* 0x000fe2000fffe03f */
[----:B---3--:R-:W-:Y:S02]  /*cc10*/  IMAD R24, R24, R2, R7 ;  /* 0x0000000218187224 */ /* 0x008fe400078e0207 */
[----:B------:R-:W-:Y:S02]  /*cc20*/  IMAD R6, R3, R4, RZ ;  /* 0x0000000403067224 */ /* 0x000fe400078e02ff */
[----:B------:R-:W-:Y:S02]  /*cc30*/  IMAD.MOV.U32 R2, RZ, RZ, RZ ;  /* 0x000000ffff027224 */ /* 0x000fe400078e00ff */
[----:B------:R-:W-:Y:S02]  /*cc40*/  IMAD.MOV.U32 R3, RZ, RZ, R9 ;  /* 0x000000ffff037224 */ /* 0x000fe400078e0009 */
[----:B------:R-:W-:-:S02]  /*cc50*/  IMAD.IADD R25, R5, 0x1, -R24 ;  /* 0x0000000105197824 */ /* 0x000fc400078e0a18 */
[----:B------:R-:W-:Y:S01]  /*cc60*/  IMAD.HI.U32 R9, R9, R6, R2 ;  /* 0x0000000609097227 */ /* 0x000fe200078e0002 */
[----:B------:R-:W-:Y:S02]  /*cc70*/  IABS R3, R0 ;  /* 0x0000000000037213 */ /* 0x000fe40000000000 */
[----:B------:R-:W-:-:S03]  /*cc80*/  IABS R2, R25 ;  /* 0x0000001900027213 */ /* 0x000fc60000000000 */
[----:B------:R-:W-:Y:S02]  /*cc90*/  IMAD.MOV R3, RZ, RZ, -R3 ;  /* 0x000000ffff037224 */ /* 0x000fe400078e0a03 */
[----:B------:R-:W-:-:S04]  /*cca0*/  IMAD.HI.U32 R9, R9, R2, RZ ;  /* 0x0000000209097227 */ /* 0x000fc800078e00ff */
[----:B------:R-:W-:Y:S01]  /*ccb0*/  IMAD R3, R9, R3, R2 ;  /* 0x0000000309037224 */ /* 0x000fe200078e0202 */
[----:B------:R-:W-:-:S04]  /*ccc0*/  LOP3.LUT R2, R25, R0, RZ, 0x3c, !PT ;  /* 0x0000000019027212 */ /* 0x000fc800078e3cff */
[----:B------:R-:W-:Y:S02]  /*ccd0*/  ISETP.GT.U32.AND P1, PT, R4, R3, PT ;  /* 0x000000030400720c */ /* 0x000fe40003f24070 */
[----:B------:R-:W-:-:S11]  /*cce0*/  ISETP.GE.AND P2, PT, R2, RZ, PT ;  /* 0x000000ff0200720c */ /* 0x000fd60003f46270 */
[----:B------:R-:W-:Y:S02]  /*ccf0*/  @!P1 IMAD.IADD R3, R3, 0x1, -R4 ;  /* 0x0000000103039824 */ /* 0x000fe400078e0a04 */
[----:B------:R-:W-:Y:S01]  /*cd00*/  @!P1 VIADD R9, R9, 0x1 ;  /* 0x0000000109099836 */ /* 0x000fe20000000000 */
[----:B------:R-:W-:Y:S02]  /*cd10*/  ISETP.NE.AND P1, PT, R0, RZ, PT ;  /* 0x000000ff0000720c */ /* 0x000fe40003f25270 */
[----:B------:R-:W-:-:S13]  /*cd20*/  ISETP.GE.U32.AND P0, PT, R3, R4, PT ;  /* 0x000000040300720c */ /* 0x000fda0003f06070 */
[----:B------:R-:W-:-:S04]  /*cd30*/  @P0 VIADD R9, R9, 0x1 ;  /* 0x0000000109090836 */ /* 0x000fc80000000000 */
[----:B------:R-:W-:Y:S01]  /*cd40*/  @!P2 IMAD.MOV R9, RZ, RZ, -R9 ;  /* 0x000000ffff09a224 */ /* 0x000fe200078e0a09 */
[----:B------:R-:W-:-:S04]  /*cd50*/  @!P1 LOP3.LUT R9, RZ, R0, RZ, 0x33, !PT ;  /* 0x00000000ff099212 */ /* 0x000fc800078e33ff */
[----:B------:R-:W-:Y:S01]  /*cd60*/  R2UR UR36, R9 ;  /* 0x00000000092472ca */ /* 0x000fe200000e0000 */
[----:B------:R-:W-:-:S04]  /*cd70*/  IMAD.MOV R9, RZ, RZ, -R9 ;  /* 0x000000ffff097224 */ /* 0x000fc800078e0a09 */
[----:B------:R-:W-:Y:S01]  /*cd80*/  IMAD R25, R0, R9, R25 ;  /* 0x0000000900197224 */ /* 0x000fe200078e0219 */
[----:B------:R-:W-:Y:S09]  /*cd90*/  BRA `(.L_x_253) ;  /* 0x0000000000107947 */ /* 0x000ff20003800000 */
.L_x_248:
[----:B------:R-:W-:Y:S01]  /*cda0*/  IMAD.MOV.U32 R24, RZ, RZ, R5 ;  /* 0x000000ffff187224 */ /* 0x000fe200078e0005 */
[----:B------:R-:W-:Y:S01]  /*cdb0*/  ULDC UR45, c[0x0][0xc3c] ;  /* 0x00030f00002d7ab9 */ /* 0x000fe20000000800 */
[----:B------:R-:W-:Y:S01]  /*cdc0*/  IMAD.MOV.U32 R25, RZ, RZ, RZ ;  /* 0x000000ffff197224 */ /* 0x000fe200078e00ff */
[----:B------:R-:W-:-:S06]  /*cdd0*/  UMOV UR36, URZ ;  /* 0x0000003f00247c82 */ /* 0x000fcc0008000000 */
.L_x_253:
[----:B------:R-:W0:Y:S01]  /*cde0*/  S2R R0, SR_TID.X ;  /* 0x0000000000007919 */ /* 0x000e220000002100 */
[----:B------:R-:W-:Y:S02]  /*cdf0*/  IMAD.U32 R6, RZ, RZ, UR36 ;  /* 0x00000024ff067e24 */ /* 0x000fe4000f8e00ff */
[----:B------:R-:W-:Y:S01]  /*ce00*/  IMAD.U32 R7, RZ, RZ, UR45 ;  /* 0x0000002dff077e24 */ /* 0x000fe2000f8e00ff */
[----:B------:R-:W-:Y:S01]  /*ce10*/  BAR.SYNC.DEFER_BLOCKING 0x4, 0x200 ;  /* 0x0108000000007b1d */ /* 0x000fe20000010000 */
[----:B------:R-:W-:Y:S02]  /*ce20*/  IMAD.MOV.U32 R4, RZ, RZ, R24 ;  /* 0x000000ffff047224 */ /* 0x000fe400078e0018 */
[----:B------:R-:W-:Y:S01]  /*ce30*/  IMAD.MOV.U32 R5, RZ, RZ, R25 ;  /* 0x000000ffff057224 */ /* 0x000fe200078e0019 */
[----:B0-----:R-:W-:-:S04]  /*ce40*/  LOP3.LUT R0, R0, 0x1f, RZ, 0xc0, !PT ;  /* 0x0000001f00007812 */ /* 0x001fc800078ec0ff */
[----:B------:R-:W-:-:S13]  /*ce50*/  ISETP.NE.AND P0, PT, R0, RZ, PT ;  /* 0x000000ff0000720c */ /* 0x000fda0003f05270 */
[----:B------:R-:W0:Y:S01]  /*ce60*/  @!P0 S2R R3, SR_CgaCtaId ;  /* 0x0000000000038919 */ /* 0x000e220000008800 */
[----:B------:R-:W-:-:S04]  /*ce70*/  @!P0 MOV R0, 0x400 ;  /* 0x0000040000008802 */ /* 0x000fc80000000f00 */
[----:B0-----:R-:W-:-:S05]  /*ce80*/  @!P0 LEA R17, R3, R0, 0x18 ;  /* 0x0000000003118211 */ /* 0x001fca00078ec0ff */
[----:B------:R0:W-:Y:S01]  /*ce90*/  @!P0 STS.128 [R17+0x19cd0], R4 ;  /* 0x019cd00411008388 */ /* 0x0001e20000000c00 */
[----:B------:R-:W-:Y:S06]  /*cea0*/  BAR.ARV 0x5, 0x200 ;  /* 0x0148000000007b1d */ /* 0x000fec0000002000 */
.L_x_246:
[----:B------:R-:W-:Y:S02]  /*ceb0*/  ULDC UR4, c[0x0][0xc3c] ;  /* 0x00030f0000047ab9 */ /* 0x000fe40000000800 */
[----:B------:R-:W-:-:S06]  /*cec0*/  UISETP.GE.AND UP0, UPT, UR45, UR4, UPT ;  /* 0x000000042d00728c */ /* 0x000fcc000bf06270 */
[----:B------:R-:W-:-:S13]  /*ced0*/  PLOP3.LUT P0, PT, PT, PT, UP0, 0x80, 0x0 ;  /* 0x000000000000781c */ /* 0x000fda0003f0f008 */
[----:B------:R-:W-:Y:S05]  /*cee0*/  @!P0 BRA `(.L_x_254) ;  /* 0xffffffc000248947 */ /* 0x000fea000383ffff */
.L_x_181:
[----:B------:R-:W2:Y:S01]  /*cef0*/  LDL.LU R0, [R1+0xc] ;  /* 0x00000c0001007983 */ /* 0x000ea20000300800 */
[----:B------:R-:W-:Y:S01]  /*cf00*/  BSSY B0, `(.L_x_255) ;  /* 0x000000b000007945 */ /* 0x000fe20003800000 */
[----:B0-----:R-:W0:Y:S01]  /*cf10*/  S2R R5, SR_CgaCtaId ;  /* 0x0000000000057919 */ /* 0x001e220000008800 */
[----:B--2---:R-:W-:-:S05]  /*cf20*/  VIADD R0, R0, 0x1 ;  /* 0x0000000100007836 */ /* 0x004fca0000000000 */
[----:B-1----:R-:W-:-:S04]  /*cf30*/  LEA.HI R2, R0, R0, RZ, 0x1 ;  /* 0x0000000000027211 */ /* 0x002fc800078f08ff */
[----:B------:R-:W-:Y:S02]  /*cf40*/  LOP3.LUT R3, R2, 0xfffffffe, RZ, 0xc0, !PT ;  /* 0xfffffffe02037812 */ /* 0x000fe400078ec0ff */
[----:B------:R-:W-:-:S03]  /*cf50*/  MOV R2, 0x400 ;  /* 0x0000040000027802 */ /* 0x000fc60000000f00 */
[----:B------:R-:W-:Y:S01]  /*cf60*/  IMAD.IADD R0, R0, 0x1, -R3 ;  /* 0x0000000100007824 */ /* 0x000fe200078e0a03 */
[----:B0-----:R-:W-:-:S04]  /*cf70*/  LEA R7, R5, R2, 0x18 ;  /* 0x0000000205077211 */ /* 0x001fc800078ec0ff */
[----:B------:R-:W-:-:S04]  /*cf80*/  SHF.L.U32 R0, R0, 0x1f, RZ ;  /* 0x0000001f00007819 */ /* 0x000fc800000006ff */
[----:B------:R-:W0:Y:S02]  /*cf90*/  SYNCS.PHASECHK.TRANS64.TRYWAIT P0, [R7+URZ+0x19c20], R0 ;  /* 0x019c2000070075a7 */ /* 0x000e24000800017f */
[----:B0-----:R-:W-:Y:S05]  /*cfa0*/  @!P0 BRA `(.L_x_256) ;  /* 0x0000000c00188947 */ /* 0x001fea0003800000 */
.L_x_293:
[----:B------:R-:W-:Y:S05]  /*cfb0*/  BSYNC B0 ;  /* 0x0000000000007941 */ /* 0x000fea0003800000 */
.L_x_255:
[----:B------:R-:W-:-:S03]  /*cfc0*/  UMOV UR4, 0xffffffff ;  /* 0xffffffff00047882 */ /* 0x000fc60000000000 */
[----:B------:R-:W-:Y:S05]  /*cfd0*/  BRA.DIV UR4, `(.L_x_257) ;  /* 0x0000000e04207947 */ /* 0x000fea000b800000 */
[----:B0-----:R-:W0:Y:S02]  /*cfe0*/  S2R R0, SR_TID.X ;  /* 0x0000000000007919 */ /* 0x001e240000002100 */
[----:B0-----:R-:W-:-:S04]  /*cff0*/  SHF.R.U32.HI R0, RZ, 0x5, R0 ;  /* 0x00000005ff007819 */ /* 0x001fc80000011600 */
[----:B------:R-:W-:-:S05]  /*d000*/  LOP3.LUT R0, R0, 0x3, RZ, 0xc0, !PT ;  /* 0x0000000300007812 */ /* 0x000fca00078ec0ff */
[----:B------:R0:W1:Y:S02]  /*d010*/  SHFL.IDX PT, R14, R0, RZ, 0x1f ;  /* 0x00001fff000e7589 */ /* 0x00006400000e0000 */
.L_x_296:
[----:B-1----:R-:W-:Y:S01]  /*d020*/  ISETP.NE.AND P0, PT, R14, RZ, PT ;  /* 0x000000ff0e00720c */ /* 0x002fe20003f05270 */
[----:B------:R-:W-:-:S12]  /*d030*/  BSSY B0, `(.L_x_258) ;  /* 0x000002b000007945 */ /* 0x000fd80003800000 */
[----:B------:R-:W-:Y:S05]  /*d040*/  @P0 BRA `(.L_x_259) ;  /* 0x0000000000a40947 */ /* 0x000fea0003800000 */
[----:B------:R-:W-:-:S03]  /*d050*/  UMOV UR4, 0xffffffff ;  /* 0xffffffff00047882 */ /* 0x000fc60000000000 */
[----:B------:R-:W-:Y:S05]  /*d060*/  BRA.DIV UR4, `(.L_x_260) ;  /* 0x0000000e04307947 */ /* 0x000fea000b800000 */
[----:B------:R-:W-:-:S13]  /*d070*/  ELECT P6, URZ, PT ;  /* 0x00000000003f782f */ /* 0x000fda00038c0000 */
.L_x_299:
[----:B------:R-:W-:Y:S05]  /*d080*/  @!P6 BRA `(.L_x_259) ;  /* 0x000000000094e947 */ /* 0x000fea0003800000 */
[----:B------:R-:W-:-:S06]  /*d090*/  ULOP3.LUT UR4, UR42, 0x2, URZ, 0xfc, !UPT ;  /* 0x000000022a047892 */ /* 0x000fcc000f8efc3f */
[----:B0-----:R-:W-:-:S05]  /*d0a0*/  IMAD.U32 R0, RZ, RZ, UR4 ;  /* 0x00000004ff007e24 */ /* 0x001fca000f8e00ff */
[----:B------:R-:W-:-:S13]  /*d0b0*/  ISETP.NE.AND P0, PT, R0, 0x3, PT ;  /* 0x000000030000780c */ /* 0x000fda0003f05270 */
[----:B------:R-:W-:Y:S05]  /*d0c0*/  @!P0 BRA `(.L_x_261) ;  /* 0x0000000000048947 */ /* 0x000fea0003800000 */
[----:B------:R-:W-:Y:S01]  /*d0d0*/  BPT.TRAP 0x1 ;  /* 0x000000040000795c */ /* 0x000fe20000300000 */
.L_x_261:
        /* <DEDUP_REMOVED lines=12> */
.L_x_300:
[----:B------:R-:W1:Y:S02]  /*d1a0*/  SYNCS.PHASECHK.TRANS64.TRYWAIT P1, [R3+URZ], R0 ;  /* 0x00000000030075a7 */ /* 0x000e64000802017f */
[----:B-1----:R-:W-:Y:S05]  /*d1b0*/  @!P1 BRA `(.L_x_263) ;  /* 0x0000000c00109947 */ /* 0x002fea0003800000 */
.L_x_301:
[----:B------:R-:W-:Y:S05]  /*d1c0*/  @!P0 BRA `(.L_x_264) ;  /* 0x0000000000048947 */ /* 0x000fea0003800000 */
[----:B------:R-:W-:Y:S01]  /*d1d0*/  BPT.TRAP 0x1 ;  /* 0x000000040000795c */ /* 0x000fe20000300000 */
.L_x_264:
[----:B-1----:R-:W-:-:S04]  /*d1e0*/  IMAD R3, R18, 0x8, R7 ;  /* 0x0000000812037824 */ /* 0x002fc800078e0207 */
[----:B------:R-:W1:Y:S02]  /*d1f0*/  SYNCS.PHASECHK.TRANS64.TRYWAIT P1, [R3+URZ+0x19c60], R4 ;  /* 0x019c6004030075a7 */ /* 0x000e64000802017f */
[----:B-1----:R-:W-:Y:S05]  /*d200*/  @!P1 BRA `(.L_x_265) ;  /* 0x0000000c00109947 */ /* 0x002fea0003800000 */
.L_x_302:
[----:B------:R-:W-:Y:S05]  /*d210*/  @!P0 BRA `(.L_x_266) ;  /* 0x0000000000048947 */ /* 0x000fea0003800000 */
[----:B------:R-:W-:Y:S01]  /*d220*/  BPT.TRAP 0x1 ;  /* 0x000000040000795c */ /* 0x000fe20000300000 */
.L_x_266:
[----:B0-----:R-:W-:-:S04]  /*d230*/  IMAD R5, R6, 0x8, R7 ;  /* 0x0000000806057824 */ /* 0x001fc800078e0207 */
[----:B------:R-:W0:Y:S02]  /*d240*/  SYNCS.PHASECHK.TRANS64.TRYWAIT P1, [R5+URZ+0x19c60], R0 ;  /* 0x019c6000050075a7 */ /* 0x000e24000802017f */
[----:B0-----:R-:W-:Y:S05]  /*d250*/  @!P1 BRA `(.L_x_267) ;  /* 0x0000000c00109947 */ /* 0x001fea0003800000 */
.L_x_303:
[----:B------:R-:W-:Y:S05]  /*d260*/  @!P0 BRA `(.L_x_268) ;  /* 0x0000000000048947 */ /* 0x000fea0003800000 */
[----:B------:R-:W-:Y:S01]  /*d270*/  BPT.TRAP 0x1 ;  /* 0x000000040000795c */ /* 0x000fe20000300000 */
.L_x_268:
[----:B------:R-:W2:Y:S02]  /*d280*/  SYNCS.PHASECHK.TRANS64.TRYWAIT P0, [R3+URZ+0x19c80], R4 ;  /* 0x019c8004030075a7 */ /* 0x000ea4000800017f */
[----:B--2---:R-:W-:Y:S05]  /*d290*/  @!P0 BRA `(.L_x_269) ;  /* 0x0000000c00148947 */ /* 0x004fea0003800000 */
.L_x_270:
[----:B---3--:R3:W4:Y:S02]  /*d2a0*/  SYNCS.PHASECHK.TRANS64.TRYWAIT P0, [R5+URZ+0x19c80], R0 ;  /* 0x019c8000050075a7 */ /* 0x008724000800017f */
[----:B----4-:R-:W-:Y:S05]  /*d2b0*/  @!P0 NANOSLEEP.SYNCS 0x989680 ;  /* 0x009896800000895d */ /* 0x010fea0003900000 */
[----:B------:R-:W4:Y:S02]  /*d2c0*/  @!P0 SYNCS.PHASECHK.TRANS64 P0, [R5+URZ+0x19c80], R0 ;  /* 0x019c8000050085a7 */ /* 0x000f24000800007f */
[----:B----4-:R-:W-:Y:S05]  /*d2d0*/  @!P0 BRA `(.L_x_270) ;  /* 0xfffffffc00f08947 */ /* 0x010fea000383ffff */
.L_x_259:
[----:B------:R-:W-:Y:S05]  /*d2e0*/  BSYNC B0 ;  /* 0x0000000000007941 */ /* 0x000fea0003800000 */
.L_x_258:
[----:B------:R-:W-:Y:S05]  /*d2f0*/  EXIT ;  /* 0x000000000000794d */ /* 0x000fea0003800000 */
.L_x_139:
[----:B0-----:R0:W1:Y:S02]  /*d300*/  SYNCS.PHASECHK.TRANS64.TRYWAIT P1, [R0+URZ+0x19c00], R3 ;  /* 0x019c0003000075a7 */ /* 0x001064000802017f */
[----:B-1----:R-:W-:Y:S05]  /*d310*/  @!P1 NANOSLEEP.SYNCS 0x989680 ;  /* 0x009896800000995d */ /* 0x002fea0003900000 */
[----:B------:R-:W1:Y:S02]  /*d320*/  @!P1 SYNCS.PHASECHK.TRANS64 P1, [R0+URZ+0x19c00], R3 ;  /* 0x019c0003000095a7 */ /* 0x000e64000802007f */
[----:B-1----:R-:W-:Y:S05]  /*d330*/  @!P1 BRA `(.L_x_139) ;  /* 0xfffffffc00f09947 */ /* 0x002fea000383ffff */
[----:B------:R-:W-:Y:S05]  /*d340*/  BRA `(.L_x_271) ;  /* 0xffffff4400607947 */ /* 0x000fea000383ffff */
.L_x_143:
[----:B-1----:R1:W3:Y:S02]  /*d350*/  SYNCS.PHASECHK.TRANS64.TRYWAIT P1, [R4+URZ+0x19c30], R3 ;  /* 0x019c3003040075a7 */ /* 0x0022e4000802017f */
[----:B---3--:R-:W-:Y:S05]  /*d360*/  @!P1 NANOSLEEP.SYNCS 0x989680 ;  /* 0x009896800000995d */ /* 0x008fea0003900000 */
[----:B------:R-:W3:Y:S02]  /*d370*/  @!P1 SYNCS.PHASECHK.TRANS64 P1, [R4+URZ+0x19c30], R3 ;  /* 0x019c3003040095a7 */ /* 0x000ee4000802007f */
[----:B---3--:R-:W-:Y:S05]  /*d380*/  @!P1 BRA `(.L_x_143) ;  /* 0xfffffffc00f09947 */ /* 0x008fea000383ffff */
[----:B------:R-:W-:Y:S05]  /*d390*/  BRA `(.L_x_142) ;  /* 0xffffff4400987947 */ /* 0x000fea000383ffff */
.L_x_148:
[----:B-1----:R1:W2:Y:S02]  /*d3a0*/  SYNCS.PHASECHK.TRANS64.TRYWAIT P1, [R4+URZ+0x19c30], R3 ;  /* 0x019c3003040075a7 */ /* 0x0022a4000802017f */
[----:B--2---:R-:W-:Y:S05]  /*d3b0*/  @!P1 NANOSLEEP.SYNCS 0x989680 ;  /* 0x009896800000995d */ /* 0x004fea0003900000 */
[----:B------:R-:W2:Y:S02]  /*d3c0*/  @!P1 SYNCS.PHASECHK.TRANS64 P1, [R4+URZ+0x19c30], R3 ;  /* 0x019c3003040095a7 */ /* 0x000ea4000802007f */
[----:B--2---:R-:W-:Y:S05]  /*d3d0*/  @!P1 BRA `(.L_x_148) ;  /* 0xfffffffc00f09947 */ /* 0x004fea000383ffff */
[----:B------:R-:W-:Y:S05]  /*d3e0*/  BRA `(.L_x_147) ;  /* 0xffffff6400fc7947 */ /* 0x000fea000383ffff */
.L_x_152:
[----:B-1----:R-:W-:-:S04]  /*d3f0*/  IMAD.U32 R10, RZ, RZ, UR11 ;  /* 0x0000000bff0a7e24 */ /* 0x002fc8000f8e00ff */
[----:B------:R1:W2:Y:S03]  /*d400*/  SYNCS.PHASECHK.TRANS64.TRYWAIT P1, [R10+URZ+0x19c50], R3 ;  /* 0x019c50030a0075a7 */ /* 0x0002a6000802017f */
[----:B--2---:R-:W-:Y:S05]  /*d410*/  @!P1 NANOSLEEP.SYNCS 0x989680 ;  /* 0x009896800000995d */ /* 0x004fea0003900000 */
[----:B------:R-:W2:Y:S02]  /*d420*/  @!P1 SYNCS.PHASECHK.TRANS64 P1, [R10+URZ+0x19c50], R3 ;  /* 0x019c50030a0095a7 */ /* 0x000ea4000802007f */
[----:B--2---:R-:W-:Y:S05]  /*d430*/  @!P1 BRA `(.L_x_152) ;  /* 0xfffffffc00ec9947 */ /* 0x004fea000383ffff */
[----:B------:R-:W-:Y:S05]  /*d440*/  BRA `(.L_x_151) ;  /* 0xffffff6800507947 */ /* 0x000fea000383ffff */
.L_x_158:
[----:B-1----:R1:W2:Y:S02]  /*d450*/  SYNCS.PHASECHK.TRANS64.TRYWAIT P1, [R15+URZ+0x19c50], R4 ;  /* 0x019c50040f0075a7 */ /* 0x0022a4000802017f */
[----:B--2---:R-:W-:Y:S05]  /*d460*/  @!P1 NANOSLEEP.SYNCS 0x989680 ;  /* 0x009896800000995d */ /* 0x004fea0003900000 */
[----:B------:R-:W2:Y:S02]  /*d470*/  @!P1 SYNCS.PHASECHK.TRANS64 P1, [R15+URZ+0x19c50], R4 ;  /* 0x019c50040f0095a7 */ /* 0x000ea4000802007f */
[----:B--2---:R-:W-:Y:S05]  /*d480*/  @!P1 BRA `(.L_x_158) ;  /* 0xfffffffc00f09947 */ /* 0x004fea000383ffff */
[----:B------:R-:W-:Y:S05]  /*d490*/  BRA `(.L_x_157) ;  /* 0xffffff8000b07947 */ /* 0x000fea000383ffff */
.L_x_196:
[----:B------:R-:W-:Y:S02]  /*d4a0*/  IMAD.MOV.U32 R13, RZ, RZ, R20 ;  /* 0x000000ffff0d7224 */ /* 0x000fe400078e0014 */
[----:B------:R-:W-:Y:S02]  /*d4b0*/  IMAD.MOV.U32 R12, RZ, RZ, RZ ;  /* 0x000000ffff0c7224 */ /* 0x000fe400078e00ff */
[----:B------:R-:W-:Y:S02]  /*d4c0*/  IMAD.MOV.U32 R11, RZ, RZ, 0x1f ;  /* 0x0000001fff0b7424 */ /* 0x000fe400078e00ff */
[----:B------:R-:W-:-:S07]  /*d4d0*/  IMAD.MOV.U32 R15, RZ, RZ, -0x1 ;  /* 0xffffffffff0f7424 */ /* 0x000fce00078e00ff */
[----:B------:R-:W-:Y:S05]  /*d4e0*/  WARPSYNC.COLLECTIVE R15, `(.L_x_272) ;  /* 0x000000000f087348 */ /* 0x000fea0003c00000 */
[----:B------:R0:W1:Y:S02]  /*d4f0*/  SHFL.IDX P6, R14, R13, R12, R11 ;  /* 0x0000000c0d0e7389 */ /* 0x00006400000c000b */
[----:B01----:R-:W-:Y:S01]  /*d500*/  ENDCOLLECTIVE ;  /* 0x000000000000791b */ /* 0x003fe20003800000 */
.L_x_272:
[----:B------:R-:W-:Y:S05]  /*d510*/  BRA `(.L_x_273) ;  /* 0xffffffc400f47947 */ /* 0x000fea000383ffff */
.L_x_198:
[----:B------:R-:W-:Y:S01]  /*d520*/  BSSY B0, `(.L_x_274) ;  /* 0x0000006000007945 */ /* 0x000fe20003800000 */
[----:B------:R-:W-:-:S07]  /*d530*/  IMAD.MOV.U32 R15, RZ, RZ, -0x1 ;  /* 0xffffffffff0f7424 */ /* 0x000fce00078e00ff */
[----:B01----:R-:W-:Y:S05]  /*d540*/  WARPSYNC.COLLECTIVE R15, `(.L_x_275) ;  /* 0x000000000f0c7348 */ /* 0x003fea0003c00000 */
[----:B------:R-:W-:Y:S02]  /*d550*/  ELECT P6, UR62, PT ;  /* 0x00000000003e782f */ /* 0x000fe400038c0000 */
[----:B------:R-:W-:Y:S01]  /*d560*/  MOV R14, UR62 ;  /* 0x0000003e000e7c02 */ /* 0x000fe20008000f00 */
[----:B01----:R-:W-:Y:S10]  /*d570*/  ENDCOLLECTIVE ;  /* 0x000000000000791b */ /* 0x003ff40003800000 */
.L_x_275:
[----:B------:R-:W-:Y:S05]  /*d580*/  BSYNC B0 ;  /* 0x0000000000007941 */ /* 0x000fea0003800000 */
.L_x_274:
[----:B------:R-:W-:Y:S05]  /*d590*/  BRA `(.L_x_276) ;  /* 0xffffffc800007947 */ /* 0x000fea000383ffff */
.L_x_200:
[----:B--2---:R2:W3:Y:S02]  /*d5a0*/  SYNCS.PHASECHK.TRANS64.TRYWAIT P0, [R2+URZ+0x19c80], R3 ;  /* 0x019c8003020075a7 */ /* 0x0044e4000800017f */
[----:B---3--:R-:W-:Y:S05]  /*d5b0*/  @!P0 NANOSLEEP.SYNCS 0x989680 ;  /* 0x009896800000895d */ /* 0x008fea0003900000 */
[----:B------:R-:W3:Y:S02]  /*d5c0*/  @!P0 SYNCS.PHASECHK.TRANS64 P0, [R2+URZ+0x19c80], R3 ;  /* 0x019c8003020085a7 */ /* 0x000ee4000800007f */
[----:B---3--:R-:W-:Y:S05]  /*d5d0*/  @!P0 BRA `(.L_x_200) ;  /* 0xfffffffc00f08947 */ /* 0x008fea000383ffff */
[----:B------:R-:W-:Y:S05]  /*d5e0*/  BRA `(.L_x_277) ;  /* 0xffffffc8005c7947 */ /* 0x000fea000383ffff */
.L_x_202:
[----:B---3--:R3:W4:Y:S02]  /*d5f0*/  SYNCS.PHASECHK.TRANS64.TRYWAIT P0, [R2+URZ+0x19c40], R3 ;  /* 0x019c4003020075a7 */ /* 0x008724000800017f */
[----:B----4-:R-:W-:Y:S05]  /*d600*/  @!P0 NANOSLEEP.SYNCS 0x989680 ;  /* 0x009896800000895d */ /* 0x010fea0003900000 */
[----:B------:R-:W4:Y:S02]  /*d610*/  @!P0 SYNCS.PHASECHK.TRANS64 P0, [R2+URZ+0x19c40], R3 ;  /* 0x019c4003020085a7 */ /* 0x000f24000800007f */
[----:B----4-:R-:W-:Y:S05]  /*d620*/  @!P0 BRA `(.L_x_202) ;  /* 0xfffffffc00f08947 */ /* 0x010fea000383ffff */
[----:B------:R-:W-:Y:S05]  /*d630*/  BRA `(.L_x_278) ;  /* 0xffffffc800e07947 */ /* 0x000fea000383ffff */
.L_x_206:
[----:B------:R-:W-:Y:S02]  /*d640*/  IMAD.MOV.U32 R13, RZ, RZ, R4 ;  /* 0x000000ffff0d7224 */ /* 0x000fe400078e0004 */
[----:B------:R-:W-:Y:S02]  /*d650*/  IMAD.MOV.U32 R12, RZ, RZ, RZ ;  /* 0x000000ffff0c7224 */ /* 0x000fe400078e00ff */
[----:B------:R-:W-:Y:S02]  /*d660*/  IMAD.MOV.U32 R11, RZ, RZ, 0x1e1f ;  /* 0x00001e1fff0b7424 */ /* 0x000fe400078e00ff */
[----:B------:R-:W-:Y:S02]  /*d670*/  IMAD.MOV.U32 R15, RZ, RZ, -0x1 ;  /* 0xffffffffff0f7424 */ /* 0x000fe400078e00ff */
[----:B------:R-:W-:Y:S02]  /*d680*/  IMAD R26, R26, R7, RZ ;  /* 0x000000071a1a7224 */ /* 0x000fe400078e02ff */
[----:B------:R-:W-:-:S07]  /*d690*/  IMAD R25, R25, 0xc0, R20 ;  /* 0x000000c019197824 */ /* 0x000fce00078e0214 */
[----:B-----5:R-:W-:Y:S05]  /*d6a0*/  WARPSYNC.COLLECTIVE R15, `(.L_x_279) ;  /* 0x000000000f087348 */ /* 0x020fea0003c00000 */
[----:B------:R0:W1:Y:S02]  /*d6b0*/  SHFL.IDX P6, R14, R13, R12, R11 ;  /* 0x0000000c0d0e7389 */ /* 0x00006400000c000b */
[----:B01---5:R-:W-:Y:S01]  /*d6c0*/  ENDCOLLECTIVE ;  /* 0x000000000000791b */ /* 0x023fe20003800000 */
.L_x_279:
[----:B------:R-:W-:Y:S01]  /*d6d0*/  ISETP.GE.AND P4, PT, R25, R26, PT ;  /* 0x0000001a1900720c */ /* 0x000fe20003f86270 */
[----:B------:R-:W-:Y:S02]  /*d6e0*/  IMAD.MOV.U32 R13, RZ, RZ, R0 ;  /* 0x000000ffff0d7224 */ /* 0x000fe400078e0000 */
[----:B------:R-:W-:-:S10]  /*d6f0*/  IMAD.MOV.U32 R2, RZ, RZ, R14 ;  /* 0x000000ffff027224 */ /* 0x000fd400078e000e */
[----:B------:R-:W-:Y:S05]  /*d700*/  WARPSYNC.COLLECTIVE R15, `(.L_x_280) ;  /* 0x000000000f087348 */ /* 0x000fea0003c00000 */
[----:B------:R0:W1:Y:S02]  /*d710*/  SHFL.IDX P6, R14, R13, R12, R11 ;  /* 0x0000000c0d0e7389 */ /* 0x00006400000c000b */
[----:B01----:R-:W-:Y:S01]  /*d720*/  ENDCOLLECTIVE ;  /* 0x000000000000791b */ /* 0x003fe20003800000 */
.L_x_280:
[----:B------:R-:W-:Y:S02]  /*d730*/  IMAD.MOV.U32 R13, RZ, RZ, R4 ;  /* 0x000000ffff0d7224 */ /* 0x000fe400078e0004 */
[----:B------:R-:W-:Y:S02]  /*d740*/  IMAD.MOV.U32 R12, RZ, RZ, 0x1 ;  /* 0x00000001ff0c7424 */ /* 0x000fe400078e00ff */
[----:B------:R-:W-:-:S07]  /*d750*/  IMAD.MOV.U32 R3, RZ, RZ, R14 ;  /* 0x000000ffff037224 */ /* 0x000fce00078e000e */
[----:B------:R-:W-:Y:S05]  /*d760*/  WARPSYNC.COLLECTIVE R15, `(.L_x_281) ;  /* 0x000000000f087348 */ /* 0x000fea0003c00000 */
[----:B------:R0:W1:Y:S02]  /*d770*/  SHFL.IDX P6, R14, R13, R12, R11 ;  /* 0x0000000c0d0e7389 */ /* 0x00006400000c000b */
[----:B01----:R-:W-:Y:S01]  /*d780*/  ENDCOLLECTIVE ;  /* 0x000000000000791b */ /* 0x003fe20003800000 */
.L_x_281:
[----:B------:R-:W-:-:S05]  /*d790*/  @!P4 IADD3 R7, P3, R10, R3, RZ ;  /* 0x000000030a07c210 */ /* 0x000fca0007f7e0ff */
[----:B------:R-:W-:Y:S02]  /*d7a0*/  @!P4 IMAD.X R3, RZ, RZ, R2, P3 ;  /* 0x000000ffff03c224 */ /* 0x000fe400018e0602 */
[----:B------:R-:W-:Y:S02]  /*d7b0*/  @!P4 IMAD.MOV.U32 R2, RZ, RZ, R7 ;  /* 0x000000ffff02c224 */ /* 0x000fe400078e0007 */
[----:B------:R-:W-:-:S03]  /*d7c0*/  IMAD.MOV.U32 R13, RZ, RZ, R0 ;  /* 0x000000ffff0d7224 */ /* 0x000fc600078e0000 */
[----:B------:R-:W-:Y:S01]  /*d7d0*/  @!PT LDS RZ, [RZ] ;  /* 0x00000000fffff984 */ /* 0x000fe20000000800 */
[----:B------:R-:W-:Y:S01]  /*d7e0*/  @!PT LDS RZ, [RZ] ;  /* 0x00000000fffff984 */ /* 0x000fe20000000800 */
[----:B------:R-:W-:Y:S01]  /*d7f0*/  @!PT LDS RZ, [RZ] ;  /* 0x00000000fffff984 */ /* 0x000fe20000000800 */
[----:B------:R0:W-:Y:S04]  /*d800*/  @!P4 LDGSTS.E.BYPASS.LTC128B.128 [R9+0xf000], desc[UR52][R2.64], !P2 ;  /* 0x0f0000000209cfae */ /* 0x0001e8000d101d74 */
[----:B------:R0:W-:Y:S04]  /*d810*/  @!P4 LDGSTS.E.BYPASS.LTC128B.128 [R9+0x10800], desc[UR52][R2.64+0x20], !P1 ;  /* 0x108000200209cfae */ /* 0x0001e8000c901d74 */
[----:B------:R0:W-:Y:S01]  /*d820*/  @!P4 LDGSTS.E.BYPASS.LTC128B.128 [R9+0x12000], desc[UR52][R2.64+0x40], !P0 ;  /* 0x120000400209cfae */ /* 0x0001e2000c101d74 */
[----:B------:R-:W-:-:S07]  /*d830*/  IMAD.MOV.U32 R4, RZ, RZ, R14 ;  /* 0x000000ffff047224 */ /* 0x000fce00078e000e */
[----:B0-----:R-:W-:Y:S05]  /*d840*/  WARPSYNC.COLLECTIVE R15, `(.L_x_282) ;  /* 0x000000000f087348 */ /* 0x001fea0003c00000 */
[----:B------:R1:W2:Y:S02]  /*d850*/  SHFL.IDX P6, R14, R13, R12, R11 ;  /* 0x0000000c0d0e7389 */ /* 0x0002a400000c000b */
[----:B012---:R-:W-:Y:S01]  /*d860*/  ENDCOLLECTIVE ;  /* 0x000000000000791b */ /* 0x007fe20003800000 */
.L_x_282:
[----:B------:R-:W-:-:S05]  /*d870*/  VIADD R3, R25, 0x40 ;  /* 0x0000004019037836 */ /* 0x000fca0000000000 */
[----:B------:R-:W-:Y:S01]  /*d880*/  ISETP.GE.AND P4, PT, R3, R26, PT ;  /* 0x0000001a0300720c */ /* 0x000fe20003f86270 */
[----:B------:R-:W-:Y:S02]  /*d890*/  IMAD.MOV.U32 R13, RZ, RZ, R6 ;  /* 0x000000ffff0d7224 */ /* 0x000fe400078e0006 */
[----:B------:R-:W-:-:S10]  /*d8a0*/  IMAD.MOV.U32 R12, RZ, RZ, RZ ;  /* 0x000000ffff0c7224 */ /* 0x000fd400078e00ff */
[----:B------:R-:W-:-:S05]  /*d8b0*/  @!P4 IADD3 R14, P3, R10, R14, RZ ;  /* 0x0000000e0a0ec210 */ /* 0x000fca0007f7e0ff */
[----:B------:R-:W-:-:S08]  /*d8c0*/  @!P4 IMAD.MOV.U32 R2, RZ, RZ, R14 ;  /* 0x000000ffff02c224 */ /* 0x000fd000078e000e */
[----:B------:R-:W-:Y:S05]  /*d8d0*/  WARPSYNC.COLLECTIVE R15, `(.L_x_283) ;  /* 0x000000000f087348 */ /* 0x000fea0003c00000 */
[----:B------:R0:W1:Y:S02]  /*d8e0*/  SHFL.IDX P6, R14, R13, R12, R11 ;  /* 0x0000000c0d0e7389 */ /* 0x00006400000c000b */
[----:B01----:R-:W-:Y:S01]  /*d8f0*/  ENDCOLLECTIVE ;  /* 0x000000000000791b */ /* 0x003fe20003800000 */
.L_x_283:
[----:B------:R-:W-:-:S04]  /*d900*/  @!P4 IMAD.X R7, RZ, RZ, R4, P3 ;  /* 0x000000ffff07c224 */ /* 0x000fc800018e0604 */
[----:B------:R-:W-:-:S05]  /*d910*/  @!P4 IMAD.MOV.U32 R3, RZ, RZ, R7 ;  /* 0x000000ffff03c224 */ /* 0x000fca00078e0007 */
[----:B------:R-:W-:Y:S01]  /*d920*/  @!PT LDS RZ, [RZ] ;  /* 0x00000000fffff984 */ /* 0x000fe20000000800 */
[----:B------:R-:W-:Y:S01]  /*d930*/  @!PT LDS RZ, [RZ] ;  /* 0x00000000fffff984 */ /* 0x000fe20000000800 */
[----:B------:R-:W-:Y:S01]  /*d940*/  @!PT LDS RZ, [RZ] ;  /* 0x00000000fffff984 */ /* 0x000fe20000000800 */
[----:B------:R0:W-:Y:S01]  /*d950*/  @!P4 LDGSTS.E.BYPASS.LTC128B.128 [R9+0xf800], desc[UR52][R2.64], !P2 ;  /* 0x0f8000000209cfae */ /* 0x0001e2000d101d74 */
[----:B------:R-:W-:-:S03]  /*d960*/  IMAD.MOV.U32 R13, RZ, RZ, R5 ;  /* 0x000000ffff0d7224 */ /* 0x000fc600078e0005 */
[----:B------:R0:W-:Y:S04]  /*d970*/  @!P4 LDGSTS.E.BYPASS.LTC128B.128 [R9+0x11000], desc[UR52][R2.64+0x20], !P1 ;  /* 0x110000200209cfae */ /* 0x0001e8000c901d74 */
[----:B------:R0:W-:Y:S01]  /*d980*/  @!P4 LDGSTS.E.BYPASS.LTC128B.128 [R9+0x12800], desc[UR52][R2.64+0x40], !P0 ;  /* 0x128000400209cfae */ /* 0x0001e2000c101d74 */
[----:B------:R-:W-:-:S07]  /*d990*/  IMAD.MOV.U32 R6, RZ, RZ, R14 ;  /* 0x000000ffff067224 */ /* 0x000fce00078e000e */
[----:B0-----:R-:W-:Y:S05]  /*d9a0*/  WARPSYNC.COLLECTIVE R15, `(.L_x_284) ;  /* 0x000000000f087348 */ /* 0x001fea0003c00000 */
[----:B------:R1:W2:Y:S02]  /*d9b0*/  SHFL.IDX P6, R14, R13, R12, R11 ;  /* 0x0000000c0d0e7389 */ /* 0x0002a400000c000b */
[----:B012---:R-:W-:Y:S01]  /*d9c0*/  ENDCOLLECTIVE ;  /* 0x000000000000791b */ /* 0x007fe20003800000 */
.L_x_284:
[----:B------:R-:W-:Y:S05]  /*d9d0*/  BRA `(.L_x_285) ;  /* 0xffffffd000bc7947 */ /* 0x000fea000383ffff */
.L_x_211:
[----:B0-----:R0:W2:Y:S02]  /*d9e0*/  SYNCS.PHASECHK.TRANS64.TRYWAIT P0, [R17+URZ+0x19c20], R0 ;  /* 0x019c2000110075a7 */ /* 0x0010a4000800017f */
[----:B--2---:R-:W-:Y:S05]  /*d9f0*/  @!P0 NANOSLEEP.SYNCS 0x989680 ;  /* 0x009896800000895d */ /* 0x004fea0003900000 */
[----:B------:R-:W2:Y:S02]  /*da00*/  @!P0 SYNCS.PHASECHK.TRANS64 P0, [R17+URZ+0x19c20], R0 ;  /* 0x019c2000110085a7 */ /* 0x000ea4000800007f */
[----:B--2---:R-:W-:Y:S05]  /*da10*/  @!P0 BRA `(.L_x_211) ;  /* 0xfffffffc00f08947 */ /* 0x004fea000383ffff */
[----:B------:R-:W-:Y:S05]  /*da20*/  BRA `(.L_x_286) ;  /* 0xffffffd4002c7947 */ /* 0x000fea000383ffff */
.L_x_217:
[----:B0-----:R0:W2:Y:S02]  /*da30*/  SYNCS.PHASECHK.TRANS64.TRYWAIT P0, [R4+URZ+0x19c80], R2 ;  /* 0x019c8002040075a7 */ /* 0x0010a4000800017f */
[----:B--2---:R-:W-:Y:S05]  /*da40*/  @!P0 NANOSLEEP.SYNCS 0x989680 ;  /* 0x009896800000895d */ /* 0x004fea0003900000 */
[----:B------:R-:W2:Y:S02]  /*da50*/  @!P0 SYNCS.PHASECHK.TRANS64 P0, [R4+URZ+0x19c80], R2 ;  /* 0x019c8002040085a7 */ /* 0x000ea4000800007f */
[----:B--2---:R-:W-:Y:S05]  /*da60*/  @!P0 BRA `(.L_x_217) ;  /* 0xfffffffc00f08947 */ /* 0x004fea000383ffff */
[----:B------:R-:W-:Y:S05]  /*da70*/  BRA `(.L_x_287) ;  /* 0xffffffd400d87947 */ /* 0x000fea000383ffff */
.L_x_224:
[----:B--2---:R2:W3:Y:S02]  /*da80*/  SYNCS.PHASECHK.TRANS64.TRYWAIT P0, [R4+URZ+0x19c40], R2 ;  /* 0x019c4002040075a7 */ /* 0x0044e4000800017f */
[----:B---3--:R-:W-:Y:S05]  /*da90*/  @!P0 NANOSLEEP.SYNCS 0x989680 ;  /* 0x009896800000895d */ /* 0x008fea0003900000 */
[----:B------:R-:W3:Y:S02]  /*daa0*/  @!P0 SYNCS.PHASECHK.TRANS64 P0, [R4+URZ+0x19c40], R2 ;  /* 0x019c4002040085a7 */ /* 0x000ee4000800007f */
[----:B---3--:R-:W-:Y:S05]  /*dab0*/  @!P0 BRA `(.L_x_224) ;  /* 0xfffffffc00f08947 */ /* 0x008fea000383ffff */
[----:B------:R-:W-:Y:S05]  /*dac0*/  BRA `(.L_x_288) ;  /* 0xffffffd800d07947 */ /* 0x000fea000383ffff */
.L_x_232:
[----:B0-----:R0:W2:Y:S02]  /*dad0*/  SYNCS.PHASECHK.TRANS64.TRYWAIT P0, [R3+URZ+0x19c70], R2 ;  /* 0x019c7002030075a7 */ /* 0x0010a4000800017f */
[----:B--2---:R-:W-:Y:S05]  /*dae0*/  @!P0 NANOSLEEP.SYNCS 0x989680 ;  /* 0x009896800000895d */ /* 0x004fea0003900000 */
[----:B------:R-:W2:Y:S02]  /*daf0*/  @!P0 SYNCS.PHASECHK.TRANS64 P0, [R3+URZ+0x19c70], R2 ;  /* 0x019c7002030085a7 */ /* 0x000ea4000800007f */
[----:B--2---:R-:W-:Y:S05]  /*db00*/  @!P0 BRA `(.L_x_232) ;  /* 0xfffffffc00f08947 */ /* 0x004fea000383ffff */
[----:B------:R-:W-:Y:S05]  /*db10*/  BRA `(.L_x_289) ;  /* 0xffffffdc00e47947 */ /* 0x000fea000383ffff */
.L_x_234:
[----:B0-----:R0:W2:Y:S02]  /*db20*/  SYNCS.PHASECHK.TRANS64.TRYWAIT P0, [R3+URZ+0x19c60], R2 ;  /* 0x019c6002030075a7 */ /* 0x0010a4000800017f */
[----:B--2---:R-:W-:Y:S05]  /*db30*/  @!P0 NANOSLEEP.SYNCS 0x989680 ;  /* 0x009896800000895d */ /* 0x004fea0003900000 */
[----:B------:R-:W2:Y:S02]  /*db40*/  @!P0 SYNCS.PHASECHK.TRANS64 P0, [R3+URZ+0x19c60], R2 ;  /* 0x019c6002030085a7 */ /* 0x000ea4000800007f */
[----:B--2---:R-:W-:Y:S05]  /*db50*/  @!P0 BRA `(.L_x_234) ;  /* 0xfffffffc00f08947 */ /* 0x004fea000383ffff */
[----:B------:R-:W-:Y:S05]  /*db60*/  BRA `(.L_x_290) ;  /* 0xffffffdc00ec7947 */ /* 0x000fea000383ffff */
.L_x_241:
[----:B0-----:R0:W2:Y:S02]  /*db70*/  SYNCS.PHASECHK.TRANS64.TRYWAIT P1, [R3+URZ+0x19c70], R0 ;  /* 0x019c7000030075a7 */ /* 0x0010a4000802017f */
[----:B--2---:R-:W-:Y:S05]  /*db80*/  @!P1 NANOSLEEP.SYNCS 0x989680 ;  /* 0x009896800000995d */ /* 0x004fea0003900000 */
[----:B------:R-:W2:Y:S02]  /*db90*/  @!P1 SYNCS.PHASECHK.TRANS64 P1, [R3+URZ+0x19c70], R0 ;  /* 0x019c7000030095a7 */ /* 0x000ea4000802007f */
[----:B--2---:R-:W-:Y:S05]  /*dba0*/  @!P1 BRA `(.L_x_241) ;  /* 0xfffffffc00f09947 */ /* 0x004fea000383ffff */
[----:B------:R-:W-:Y:S05]  /*dbb0*/  BRA `(.L_x_291) ;  /* 0xffffffe400507947 */ /* 0x000fea000383ffff */
.L_x_243:
[----:B0-----:R0:W2:Y:S02]  /*dbc0*/  SYNCS.PHASECHK.TRANS64.TRYWAIT P1, [R3+URZ+0x19c60], R0 ;  /* 0x019c6000030075a7 */ /* 0x0010a4000802017f */
[----:B--2---:R-:W-:Y:S05]  /*dbd0*/  @!P1 NANOSLEEP.SYNCS 0x989680 ;  /* 0x009896800000995d */ /* 0x004fea0003900000 */
[----:B------:R-:W2:Y:S02]  /*dbe0*/  @!P1 SYNCS.PHASECHK.TRANS64 P1, [R3+URZ+0x19c60], R0 ;  /* 0x019c6000030095a7 */ /* 0x000ea4000802007f */
[----:B--2---:R-:W-:Y:S05]  /*dbf0*/  @!P1 BRA `(.L_x_243) ;  /* 0xfffffffc00f09947 */ /* 0x004fea000383ffff */
[----:B------:R-:W-:Y:S05]  /*dc00*/  BRA `(.L_x_292) ;  /* 0xffffffe400547947 */ /* 0x000fea000383ffff */
.L_x_256:
[----:B0-----:R0:W1:Y:S02]  /*dc10*/  SYNCS.PHASECHK.TRANS64.TRYWAIT P0, [R7+URZ+0x19c20], R0 ;  /* 0x019c2000070075a7 */ /* 0x001064000800017f */
[----:B-1----:R-:W-:Y:S05]  /*dc20*/  @!P0 NANOSLEEP.SYNCS 0x989680 ;  /* 0x009896800000895d */ /* 0x002fea0003900000 */
[----:B------:R-:W1:Y:S02]  /*dc30*/  @!P0 SYNCS.PHASECHK.TRANS64 P0, [R7+URZ+0x19c20], R0 ;  /* 0x019c2000070085a7 */ /* 0x000e64000800007f */
[----:B-1----:R-:W-:Y:S05]  /*dc40*/  @!P0 BRA `(.L_x_256) ;  /* 0xfffffffc00f08947 */ /* 0x002fea000383ffff */
[----:B------:R-:W-:Y:S05]  /*dc50*/  BRA `(.L_x_293) ;  /* 0xfffffff000d47947 */ /* 0x000fea000383ffff */
.L_x_257:
[----:B------:R-:W1:Y:S01]  /*dc60*/  S2R R2, SR_TID.X ;  /* 0x0000000000027919 */ /* 0x000e620000002100 */
[----:B------:R-:W-:Y:S01]  /*dc70*/  BSSY B0, `(.L_x_294) ;  /* 0x000000a000007945 */ /* 0x000fe20003800000 */
[----:B------:R-:W-:Y:S02]  /*dc80*/  IMAD.MOV.U32 R12, RZ, RZ, RZ ;  /* 0x000000ffff0c7224 */ /* 0x000fe400078e00ff */
[----:B------:R-:W-:Y:S02]  /*dc90*/  IMAD.MOV.U32 R11, RZ, RZ, 0x1f ;  /* 0x0000001fff0b7424 */ /* 0x000fe400078e00ff */
[----:B------:R-:W-:Y:S01]  /*dca0*/  IMAD.MOV.U32 R15, RZ, RZ, -0x1 ;  /* 0xffffffffff0f7424 */ /* 0x000fe200078e00ff */
[----:B-1----:R-:W-:-:S04]  /*dcb0*/  SHF.R.U32.HI R2, RZ, 0x5, R2 ;  /* 0x00000005ff027819 */ /* 0x002fc80000011602 */
[----:B------:R-:W-:-:S05]  /*dcc0*/  LOP3.LUT R2, R2, 0x3, RZ, 0xc0, !PT ;  /* 0x0000000302027812 */ /* 0x000fca00078ec0ff */
[----:B------:R-:W-:-:S07]  /*dcd0*/  IMAD.MOV.U32 R13, RZ, RZ, R2 ;  /* 0x000000ffff0d7224 */ /* 0x000fce00078e0002 */
[----:B0-----:R-:W-:Y:S05]  /*dce0*/  WARPSYNC.COLLECTIVE R15, `(.L_x_295) ;  /* 0x000000000f087348 */ /* 0x001fea0003c00000 */
[----:B------:R1:W2:Y:S02]  /*dcf0*/  SHFL.IDX P6, R14, R13, R12, R11 ;  /* 0x0000000c0d0e7389 */ /* 0x0002a400000c000b */
[----:B012---:R-:W-:Y:S01]  /*dd00*/  ENDCOLLECTIVE ;  /* 0x000000000000791b */ /* 0x007fe20003800000 */
.L_x_295:
[----:B------:R-:W-:Y:S05]  /*dd10*/  BSYNC B0 ;  /* 0x0000000000007941 */ /* 0x000fea0003800000 */
.L_x_294:
[----:B------:R-:W-:Y:S05]  /*dd20*/  BRA `(.L_x_296) ;  /* 0xfffffff000bc7947 */ /* 0x000fea000383ffff */
.L_x_260:
[----:B------:R-:W-:Y:S01]  /*dd30*/  BSSY B1, `(.L_x_297) ;  /* 0x0000006000017945 */ /* 0x000fe20003800000 */
[----:B------:R-:W-:-:S07]  /*dd40*/  IMAD.MOV.U32 R15, RZ, RZ, -0x1 ;  /* 0xffffffffff0f7424 */ /* 0x000fce00078e00ff */
[----:B0-----:R-:W-:Y:S05]  /*dd50*/  WARPSYNC.COLLECTIVE R15, `(.L_x_298) ;  /* 0x000000000f0c7348 */ /* 0x001fea0003c00000 */
[----:B------:R-:W-:Y:S02]  /*dd60*/  ELECT P6, UR62, PT ;  /* 0x00000000003e782f */ /* 0x000fe400038c0000 */
[----:B------:R-:W-:Y:S01]  /*dd70*/  MOV R14, UR62 ;  /* 0x0000003e000e7c02 */ /* 0x000fe20008000f00 */
[----:B0-----:R-:W-:Y:S10]  /*dd80*/  ENDCOLLECTIVE ;  /* 0x000000000000791b */ /* 0x001ff40003800000 */
.L_x_298:
[----:B------:R-:W-:Y:S05]  /*dd90*/  BSYNC B1 ;  /* 0x0000000000017941 */ /* 0x000fea0003800000 */
.L_x_297:
[----:B------:R-:W-:Y:S05]  /*dda0*/  BRA `(.L_x_299) ;  /* 0xfffffff000b47947 */ /* 0x000fea000383ffff */
.L_x_262:
[----:B0-----:R0:W1:Y:S02]  /*ddb0*/  SYNCS.PHASECHK.TRANS64.TRYWAIT P1, [R5+URZ], R4 ;  /* 0x00000004050075a7 */ /* 0x001064000802017f */
[----:B-1----:R-:W-:Y:S05]  /*ddc0*/  @!P1 NANOSLEEP.SYNCS 0x989680 ;  /* 0x009896800000995d */ /* 0x002fea0003900000 */
[----:B------:R-:W1:Y:S02]  /*ddd0*/  @!P1 SYNCS.PHASECHK.TRANS64 P1, [R5+URZ], R4 ;  /* 0x00000004050095a7 */ /* 0x000e64000802007f */
[----:B-1----:R-:W-:Y:S05]  /*dde0*/  @!P1 BRA `(.L_x_262) ;  /* 0xfffffffc00f09947 */ /* 0x002fea000383ffff */
[----:B------:R-:W-:Y:S05]  /*ddf0*/  BRA `(.L_x_300) ;  /* 0xfffffff000e87947 */ /* 0x000fea000383ffff */
.L_x_263:
[----:B-1----:R1:W2:Y:S02]  /*de00*/  SYNCS.PHASECHK.TRANS64.TRYWAIT P1, [R3+URZ], R0 ;  /* 0x00000000030075a7 */ /* 0x0022a4000802017f */
[----:B--2---:R-:W-:Y:S05]  /*de10*/  @!P1 NANOSLEEP.SYNCS 0x989680 ;  /* 0x009896800000995d */ /* 0x004fea0003900000 */
[----:B------:R-:W2:Y:S02]  /*de20*/  @!P1 SYNCS.PHASECHK.TRANS64 P1, [R3+URZ], R0 ;  /* 0x00000000030095a7 */ /* 0x000ea4000802007f */
[----:B--2---:R-:W-:Y:S05]  /*de30*/  @!P1 BRA `(.L_x_263) ;  /* 0xfffffffc00f09947 */ /* 0x004fea000383ffff */
[----:B------:R-:W-:Y:S05]  /*de40*/  BRA `(.L_x_301) ;  /* 0xfffffff000dc7947 */ /* 0x000fea000383ffff */
.L_x_265:
[----:B-1----:R1:W2:Y:S02]  /*de50*/  SYNCS.PHASECHK.TRANS64.TRYWAIT P1, [R3+URZ+0x19c60], R4 ;  /* 0x019c6004030075a7 */ /* 0x0022a4000802017f */
[----:B--2---:R-:W-:Y:S05]  /*de60*/  @!P1 NANOSLEEP.SYNCS 0x989680 ;  /* 0x009896800000995d */ /* 0x004fea0003900000 */
[----:B------:R-:W2:Y:S02]  /*de70*/  @!P1 SYNCS.PHASECHK.TRANS64 P1, [R3+URZ+0x19c60], R4 ;  /* 0x019c6004030095a7 */ /* 0x000ea4000802007f */
[----:B--2---:R-:W-:Y:S05]  /*de80*/  @!P1 BRA `(.L_x_265) ;  /* 0xfffffffc00f09947 */ /* 0x004fea000383ffff */
[----:B------:R-:W-:Y:S05]  /*de90*/  BRA `(.L_x_302) ;  /* 0xfffffff000dc7947 */ /* 0x000fea000383ffff */
.L_x_267:
[----:B0-----:R0:W2:Y:S02]  /*dea0*/  SYNCS.PHASECHK.TRANS64.TRYWAIT P1, [R5+URZ+0x19c60], R0 ;  /* 0x019c6000050075a7 */ /* 0x0010a4000802017f */
[----:B--2---:R-:W-:Y:S05]  /*deb0*/  @!P1 NANOSLEEP.SYNCS 0x989680 ;  /* 0x009896800000995d */ /* 0x004fea0003900000 */
[----:B------:R-:W2:Y:S02]  /*dec0*/  @!P1 SYNCS.PHASECHK.TRANS64 P1, [R5+URZ+0x19c60], R0 ;  /* 0x019c6000050095a7 */ /* 0x000ea4000802007f */
[----:B--2---:R-:W-:Y:S05]  /*ded0*/  @!P1 BRA `(.L_x_267) ;  /* 0xfffffffc00f09947 */ /* 0x004fea000383ffff */
[----:B------:R-:W-:Y:S05]  /*dee0*/  BRA `(.L_x_303) ;  /* 0xfffffff000dc7947 */ /* 0x000fea000383ffff */
.L_x_269:
[----:B--2---:R2:W3:Y:S02]  /*def0*/  SYNCS.PHASECHK.TRANS64.TRYWAIT P0, [R3+URZ+0x19c80], R4 ;  /* 0x019c8004030075a7 */ /* 0x0044e4000800017f */
[----:B---3--:R-:W-:Y:S05]  /*df00*/  @!P0 NANOSLEEP.SYNCS 0x989680 ;  /* 0x009896800000895d */ /* 0x008fea0003900000 */
[----:B------:R-:W3:Y:S02]  /*df10*/  @!P0 SYNCS.PHASECHK.TRANS64 P0, [R3+URZ+0x19c80], R4 ;  /* 0x019c8004030085a7 */ /* 0x000ee4000800007f */
[----:B---3--:R-:W-:Y:S05]  /*df20*/  @!P0 BRA `(.L_x_269) ;  /* 0xfffffffc00f08947 */ /* 0x008fea000383ffff */
[----:B------:R-:W-:Y:S05]  /*df30*/  BRA `(.L_x_270) ;  /* 0xfffffff000d87947 */ /* 0x000fea000383ffff */
.L_x_304:
        /* <DEDUP_REMOVED lines=12> */
.L_x_2299:


//--------------------- .text._ZN7cutlass13device_kernelIN5flash11enable_sm90INS1_16FlashAttnFwdSm90INS1_25CollectiveMainloopFwdSm90ILi2EN4cute5tupleIJNS5_1CILi1EEES8_S8_EEENS6_IJNS7_ILi192EEENS7_ILi128EEENS7_ILi96EEEEEELi96ENS_12float_e4m3_tEfNS_4arch4Sm90ELb0ELb0ELb0ELb1ELb0ELb1ELb0ELb1ELb1ELb1ELb0ELb0EEENS1_21CollectiveEpilogueFwdINS6_IJSA_SC_SB_EEES9_NS_10bfloat16_tESG_Li384ELb1ELb1ELb0ELb1EEENS1_36VarlenDynamicPersistentTileSchedulerILi192ELi128ELi384ELi128ELb0ELb1ELb1ELb0ELb1ELb1EEEEEEEEEvNT_6ParamsE --------------------------
	.section	.text._ZN7cutlass13device_kernelIN5flash11enable_sm90INS1_16FlashAttnFwdSm90INS1_25CollectiveMainloopFwdSm90ILi2EN4cute5tupleIJNS5_1CILi1EEES8_S8_EEENS6_IJNS7_ILi192EEENS7_ILi128EEENS7_ILi96EEEEEELi96ENS_12float_e4m3_tEfNS_4arch4Sm90ELb0ELb0ELb0ELb1ELb0ELb1ELb0ELb1ELb1ELb1ELb0ELb0EEENS1_21CollectiveEpilogueFwdINS6_IJSA_SC_SB_EEES9_NS_10bfloat16_tESG_Li384ELb1ELb1ELb0ELb1EEENS1_36VarlenDynamicPersistentTileSchedulerILi192ELi128ELi384ELi128ELb0ELb1ELb1ELb0ELb1ELb1EEEEEEEEEvNT_6ParamsE,"ax",@progbits
	.align	128
.text._ZN7cutlass13device_kernelIN5flash11enable_sm90INS1_16FlashAttnFwdSm90INS1_25CollectiveMainloopFwdSm90ILi2EN4cute5tupleIJNS5_1CILi1EEES8_S8_EEENS6_IJNS7_ILi192EEENS7_ILi128EEENS7_ILi96EEEEEELi96ENS_12float_e4m3_tEfNS_4arch4Sm90ELb0ELb0ELb0ELb1ELb0ELb1ELb0ELb1ELb1ELb1ELb0ELb0EEENS1_21CollectiveEpilogueFwdINS6_IJSA_SC_SB_EEES9_NS_10bfloat16_tESG_Li384ELb1ELb1ELb0ELb1EEENS1_36VarlenDynamicPersistentTileSchedulerILi192ELi128ELi384ELi128ELb0ELb1ELb1ELb0ELb1ELb1EEEEEEEEEvNT_6ParamsE:
        .type           _ZN7cutlass13device_kernelIN5flash11enable_sm90INS1_16FlashAttnFwdSm90INS1_25CollectiveMainloopFwdSm90ILi2EN4cute5tupleIJNS5_1CILi1EEES8_S8_EEENS6_IJNS7_ILi192EEENS7_ILi128EEENS7_ILi96EEEEEELi96ENS_12float_e4m3_tEfNS_4arch4Sm90ELb0ELb0ELb0ELb1ELb0ELb1ELb0ELb1ELb1ELb1ELb0ELb0EEENS1_21CollectiveEpilogueFwdINS6_IJSA_SC_SB_EEES9_NS_10bfloat16_tESG_Li384ELb1ELb1ELb0ELb1EEENS1_36VarlenDynamicPersistentTileSchedulerILi192ELi128ELi384ELi128ELb0ELb1ELb1ELb0ELb1ELb1EEEEEEEEEvNT_6ParamsE,@function
        .size           _ZN7cutlass13device_kernelIN5flash11enable_sm90INS1_16FlashAttnFwdSm90INS1_25CollectiveMainloopFwdSm90ILi2EN4cute5tupleIJNS5_1CILi1EEES8_S8_EEENS6_IJNS7_ILi192EEENS7_ILi128EEENS7_ILi96EEEEEELi96ENS_12float_e4m3_tEfNS_4arch4Sm90ELb0ELb0ELb0ELb1ELb0ELb1ELb0ELb1ELb1ELb1ELb0ELb0EEENS1_21CollectiveEpilogueFwdINS6_IJSA_SC_SB_EEES9_NS_10bfloat16_tESG_Li384ELb1ELb1ELb0ELb1EEENS1_36VarlenDynamicPersistentTileSchedulerILi192ELi128ELi384ELi128ELb0ELb1ELb1ELb0ELb1ELb1EEEEEEEEEvNT_6ParamsE,(.L_x_2300 - _ZN7cutlass13device_kernelIN5flash11enable_sm90INS1_16FlashAttnFwdSm90INS1_25CollectiveMainloopFwdSm90ILi2EN4cute5tupleIJNS5_1CILi1EEES8_S8_EEENS6_IJNS7_ILi192EEENS7_ILi128EEENS7_ILi96EEEEEELi96ENS_12float_e4m3_tEfNS_4arch4Sm90ELb0ELb0ELb0ELb1ELb0ELb1ELb0ELb1ELb1ELb1ELb0ELb0EEENS1_21CollectiveEpilogueFwdINS6_IJSA_SC_SB_EEES9_NS_10bfloat16_tESG_Li384ELb1ELb1ELb0ELb1EEENS1_36VarlenDynamicPersistentTileSchedulerILi192ELi128ELi384ELi128ELb0ELb1ELb1ELb0ELb1ELb1EEEEEEEEEvNT_6ParamsE)
        .other          _ZN7cutlass13device_kernelIN5flash11enable_sm90INS1_16FlashAttnFwdSm90INS1_25CollectiveMainloopFwdSm90ILi2EN4cute5tupleIJNS5_1CILi1EEES8_S8_EEENS6_IJNS7_ILi192EEENS7_ILi128EEENS7_ILi96EEEEEELi96ENS_12float_e4m3_tEfNS_4arch4Sm90ELb0ELb0ELb0ELb1ELb0ELb1ELb0ELb1ELb1ELb1ELb0ELb0EEENS1_21CollectiveEpilogueFwdINS6_IJSA_SC_SB_EEES9_NS_10bfloat16_tESG_Li384ELb1ELb1ELb0ELb1EEENS1_36VarlenDynamicPersistentTileSchedulerILi192ELi128ELi384ELi128ELb0ELb1ELb1ELb0ELb1ELb1EEEEEEEEEvNT_6ParamsE,@"STO_CUDA_ENTRY STV_DEFAULT"
_ZN7cutlass13device_kernelIN5flash11enable_sm90INS1_16FlashAttnFwdSm90INS1_25CollectiveMainloopFwdSm90ILi2EN4cute5tupleIJNS5_1CILi1EEES8_S8_EEENS6_IJNS7_ILi192EEENS7_ILi128EEENS7_ILi96EEEEEELi96ENS_12float_e4m3_tEfNS_4arch4Sm90ELb0ELb0ELb0ELb1ELb0ELb1ELb0ELb1ELb1ELb1ELb0ELb0EEENS1_21CollectiveEpilogueFwdINS6_IJSA_SC_SB_EEES9_NS_10bfloat16_tESG_Li384ELb1ELb1ELb0ELb1EEENS1_36VarlenDynamicPersistentTileSchedulerILi192ELi128ELi384ELi128ELb0ELb1ELb1ELb0ELb1ELb1EEEEEEEEEvNT_6ParamsE:
[----:B------:R-:W0:Y:S02]  /*0000*/  LDC R1, c[0x0][0x28] ;  /* 0x00000a00ff017b82 */ /* 0x000e240000000800 */
[----:B0-----:R-:W-:Y:S01]  /*0010*/  VIADD R1, R1, 0xffffff80 ;  /* 0xffffff8001017836 */ /* 0x001fe20000000000 */
[----:B------:R-:W0:Y:S01]  /*0020*/  S2R R3, SR_TID.X ;  /* 0x0000000000037919 */ /* 0x000e220000002100 */
[----:B------:R-:W-:Y:S01]  /*0030*/  ELECT P0, URZ, PT ;  /* 0x00000000003f782f */ /* 0x000fe20003800000 */
[----:B------:R-:W-:Y:S01]  /*0040*/  BSSY B0, `(.L_x_305) ;  /* 0x0000014000007945 */ /* 0x000fe20003800000 */
[--C-:B0-----:R-:W-:Y:S02]  /*0050*/  SHF.R.U32.HI R0, RZ, 0x5, R3.reuse ;  /* 0x00000005ff007819 */ /* 0x101fe40000011603 */
[----:B------:R-:W-:-:S03]  /*0060*/  SHF.R.U32.HI R3, RZ, 0x7, R3 ;  /* 0x00000007ff037819 */ /* 0x000fc60000011603 */
[----:B------:R-:W0:Y:S02]  /*0070*/  SHFL.IDX PT, R2, R0, RZ, 0x1f ;  /* 0x00001fff00027589 */ /* 0x000e2400000e0000 */
[----:B0-----:R-:W-:-:S13]  /*0080*/  ISETP.EQ.AND P0, PT, R2, RZ, P0 ;  /* 0x000000ff0200720c */ /* 0x001fda0000702270 */
[----:B------:R-:W-:Y:S05]  /*0090*/  @!P0 BRA `(.L_x_306) ;  /* 0x0000000000388947 */ /* 0x000fea0003800000 */
[----:B------:R-:W-:Y:S02]  /*00a0*/  ULDC.64 UR4, c[0x0][0x198] ;  /* 0x0000660000047ab9 */ /* 0x000fe40000000a00 */
[----:B------:R-:W-:Y:S02]  /*00b0*/  UIADD3 UR6, UP0, UR4, 0x370, URZ ;  /* 0x0000037004067890 */ /* 0x000fe4000ff1e03f */
[----:B------:R-:W-:Y:S02]  /*00c0*/  UIADD3 UR8, UP1, UR4, 0x470, URZ ;  /* 0x0000047004087890 */ /* 0x000fe4000ff3e03f */
[----:B------:R-:W-:Y:S02]  /*00d0*/  UIADD3 UR10, UP2, UR4, 0x570, URZ ;  /* 0x00000570040a7890 */ /* 0x000fe4000ff5e03f */
[----:B------:R-:W-:Y:S02]  /*00e0*/  UIADD3 UR4, UP3, UR4, 0x670, URZ ;  /* 0x0000067004047890 */ /* 0x000fe4000ff7e03f */
[----:B------:R-:W-:-:S02]  /*00f0*/  UIADD3.X UR7, URZ, UR5, URZ, UP0, !UPT ;  /* 0x000000053f077290 */ /* 0x000fc400087fe43f */
[----:B------:R-:W-:Y:S02]  /*0100*/  UIADD3.X UR9, URZ, UR5, URZ, UP1, !UPT ;  /* 0x000000053f097290 */ /* 0x000fe40008ffe43f */
[----:B------:R-:W-:Y:S02]  /*0110*/  UIADD3.X UR11, URZ, UR5, URZ, UP2, !UPT ;  /* 0x000000053f0b7290 */ /* 0x000fe400097fe43f */
[----:B------:R-:W-:-:S03]  /*0120*/  UIADD3.X UR5, URZ, UR5, URZ, UP3, !UPT ;  /* 0x000000053f057290 */ /* 0x000fc60009ffe43f */
[----:B------:R0:W-:Y:S02]  /*0130*/  UTMACCTL.PF [UR6] ;  /* 0x00000000060079b9 */ /* 0x0001e40008040000 */
[----:B------:R0:W-:Y:S02]  /*0140*/  UTMACCTL.PF [UR8] ;  /* 0x00000000080079b9 */ /* 0x0001e40008040000 */
[----:B------:R0:W-:Y:S02]  /*0150*/  UTMACCTL.PF [UR10] ;  /* 0x000000000a0079b9 */ /* 0x0001e40008040000 */
[----:B------:R0:W-:Y:S02]  /*0160*/  UTMACCTL.PF [UR4] ;  /* 0x00000000040079b9 */ /* 0x0001e40008040000 */
[----:B0-----:R-:W-:Y:S01]  /*0170*/  NOP ;  /* 0x0000000000007918 */ /* 0x001fe20000000000 */
.L_x_306:
[----:B------:R-:W-:Y:S05]  /*0180*/  BSYNC B0 ;  /* 0x0000000000007941 */ /* 0x000fea0003800000 */
.L_x_305:
        /* <DEDUP_REMOVED lines=41> */
.L_x_307:
        /* <DEDUP_REMOVED lines=22> */
.L_x_308:
        /* <DEDUP_REMOVED lines=18> */
.L_x_309:
        /* <DEDUP_REMOVED lines=22> */
.L_x_310:
        /* <DEDUP_REMOVED lines=22> */
.L_x_311:
[----:B------:R-:W-:Y:S01]  /*0960*/  PLOP3.LUT P0, PT, PT, PT, UP0, 0x80, 0x0 ;  /* 0x000000000000781c */ /* 0x000fe20003f0f008 */
[----:B------:R-:W-:Y:S01]  /*0970*/  UMOV UR37, 0x1 ;  /* 0x0000000100257882 */ /* 0x000fe20000000000 */
[----:B------:R-:W-:Y:S01]  /*0980*/  NOP ;  /* 0x0000000000007918 */ /* 0x000fe20000000000 */
[----:B------:R-:W-:Y:S01]  /*0990*/  USEL UR37, UR37, 0x2, !UP0 ;  /* 0x0000000225257887 */ /* 0x000fe2000c000000 */
[----:B------:R-:W-:Y:S01]  /*09a0*/  BSSY B8, `(.L_x_312) ;  /* 0x0001781000087945 */ /* 0x000fe20003800000 */
[----:B------:R-:W-:Y:S01]  /*09b0*/  ULDC.64 UR42, c[0x0][0x208] ;  /* 0x00008200002a7ab9 */ /* 0x000fe20000000a00 */
[----:B012-4-:R-:W-:Y:S07]  /*09c0*/  BAR.SYNC.DEFER_BLOCKING 0x0 ;  /* 0x0000000000007b1d */ /* 0x017fee0000010000 */
[----:B------:R-:W-:Y:S05]  /*09d0*/  @!P0 BRA `(.L_x_313) ;  /* 0x0000011000748947 */ /* 0x000fea0003800000 */
.L_x_314:
[----:B------:R-:W-:-:S08]  /*09e0*/  NOP ;  /* 0x0000000000007918 */ /* 0x000fd00000000000 */
[----:B------:R-:W0:Y:S02]  /*09f0*/  USETMAXREG.TRY_ALLOC.CTAPOOL UP0, 0xa0 ;  /* 0x000000a0000079c8 */ /* 0x000e240008000600 */
[----:B0-----:R-:W-:-:S13]  /*0a00*/  PLOP3.LUT P0, PT, PT, PT, UP0, 0x80, 0x0 ;  /* 0x000000000000781c */ /* 0x001fda0003f0f008 */
[----:B------:R-:W-:Y:S05]  /*0a10*/  @!P0 BRA `(.L_x_314) ;  /* 0xfffffffc00f08947 */ /* 0x000fea000383ffff */
[----:B------:R-:W0:Y:S08]  /*0a20*/  S2UR UR4, SR_CgaCtaId ;  /* 0x00000000000479c3 */ /* 0x000e300000008800 */
[----:B------:R-:W-:Y:S06]  /*0a30*/  BAR.ARV 0x8, 0x200 ;  /* 0x0208000000007b1d */ /* 0x000fec0000002000 */
[----:B------:R-:W-:-:S02]  /*0a40*/  MOV R16, 0x400 ;  /* 0x0000040000107802 */ /* 0x000fc40000000f00 */
[----:B------:R-:W-:Y:S01]  /*0a50*/  BAR.SYNC.DEFER_BLOCKING 0x5, 0x200 ;  /* 0x0148000000007b1d */ /* 0x000fe20000010000 */
[----:B0-----:R-:W-:-:S05]  /*0a60*/  IMAD.U32 R0, RZ, RZ, UR4 ;  /* 0x00000004ff007e24 */ /* 0x001fca000f8e00ff */
[----:B------:R-:W-:Y:S01]  /*0a70*/  ULDC UR4, c[0x0][0xc3c] ;  /* 0x00030f0000047ab9 */ /* 0x000fe20000000800 */
[----:B------:R-:W-:Y:S01]  /*0a80*/  LEA R16, R0, R16, 0x18 ;  /* 0x0000001000107211 */ /* 0x000fe200078ec0ff */
[----:B------:R-:W-:Y:S04]  /*0a90*/  STL [R1+0x20], R0 ;  /* 0x0000200001007387 */ /* 0x000fe80000100800 */
[----:B------:R-:W0:Y:S01]  /*0aa0*/  LDS.128 R8, [R16+0x19cd0] ;  /* 0x019cd00010087984 */ /* 0x000e220000000c00 */
[----:B------:R-:W-:Y:S06]  /*0ab0*/  BAR.ARV 0x4, 0x200 ;  /* 0x0108000000007b1d */ /* 0x000fec0000002000 */
[----:B0-----:R-:W-:-:S13]  /*0ac0*/  ISETP.GE.AND P0, PT, R11, UR4, PT ;  /* 0x000000040b007c0c */ /* 0x001fda000bf06270 */
[----:B------:R-:W-:Y:S05]  /*0ad0*/  @P0 BRA `(.L_x_315) ;  /* 0x0000017400b40947 */ /* 0x000fea0003800000 */
[----:B------:R-:W0:Y:S01]  /*0ae0*/  S2R R0, SR_TID.X ;  /* 0x0000000000007919 */ /* 0x000e220000002100 */
[----:B------:R-:W-:Y:S01]  /*0af0*/  IMAD.MOV.U32 R19, RZ, RZ, -0x2 ;  /* 0xfffffffeff137424 */ /* 0x000fe200078e00ff */
[----:B------:R-:W-:Y:S01]  /*0b00*/  CS2R R154, SRZ ;  /* 0x00000000009a7805 */ /* 0x000fe2000001ff00 */
[----:B------:R-:W-:Y:S01]  /*0b10*/  ULOP3.LUT UR36, UR37, 0x1, URZ, 0xfc, !UPT ;  /* 0x0000000125247892 */ /* 0x000fe2000f8efc3f */
[----:B0-----:R-:W-:-:S05]  /*0b20*/  VIADD R25, R0, 0xffffff80 ;  /* 0xffffff8000197836 */ /* 0x001fca0000000000 */
[----:B------:R-:W-:Y:S02]  /*0b30*/  SHF.R.S32.HI R0, RZ, 0x1f, R25 ;  /* 0x0000001fff007819 */ /* 0x000fe40000011419 */
[-C--:B------:R-:W-:Y:S02]  /*0b40*/  LEA.HI R3, R25, R25.reuse, RZ, 0x1 ;  /* 0x0000001919037211 */ /* 0x080fe400078f08ff */
[CC--:B------:R-:W-:Y:S02]  /*0b50*/  LEA.HI R2, R0.reuse, R25.reuse, RZ, 0x5 ;  /* 0x0000001900027211 */ /* 0x0c0fe400078f28ff */
[----:B------:R-:W-:Y:S02]  /*0b60*/  LEA.HI R6, R0, R25, RZ, 0x4 ;  /* 0x0000001900067211 */ /* 0x000fe400078f20ff */
[----:B------:R-:W-:Y:S01]  /*0b70*/  SHF.R.S32.HI R22, RZ, 0x1, R3 ;  /* 0x00000001ff167819 */ /* 0x000fe20000011403 */
[----:B------:R-:W-:Y:S01]  /*0b80*/  IMAD.SHL.U32 R4, R2, 0x10, RZ ;  /* 0x0000001002047824 */ /* 0x000fe200078e00ff */
[----:B------:R-:W-:-:S04]  /*0b90*/  LOP3.LUT R2, R6, 0x7fffff0, RZ, 0xc0, !PT ;  /* 0x07fffff006027812 */ /* 0x000fc800078ec0ff */
[----:B------:R-:W-:Y:S01]  /*0ba0*/  LOP3.LUT R5, R4, 0xfffffe00, RZ, 0xc0, !PT ;  /* 0xfffffe0004057812 */ /* 0x000fe200078ec0ff */
[----:B------:R-:W-:Y:S01]  /*0bb0*/  IMAD.IADD R4, R25, 0x1, -R2 ;  /* 0x0000000119047824 */ /* 0x000fe200078e0a02 */
[----:B------:R-:W-:-:S03]  /*0bc0*/  LEA.HI R2, R0, R25, RZ, 0x7 ;  /* 0x0000001900027211 */ /* 0x000fc600078f38ff */
[----:B------:R-:W-:Y:S01]  /*0bd0*/  IMAD R7, R4, 0x20, R5 ;  /* 0x0000002004077824 */ /* 0x000fe200078e0205 */
[----:B------:R-:W-:Y:S02]  /*0be0*/  LOP3.LUT R8, R2, 0xffffff80, RZ, 0xc0, !PT ;  /* 0xffffff8002087812 */ /* 0x000fe400078ec0ff */
[----:B------:R-:W-:Y:S02]  /*0bf0*/  SHF.R.S32.HI R5, RZ, 0x1f, R3 ;  /* 0x0000001fff057819 */ /* 0x000fe40000011403 */
[----:B------:R-:W-:Y:S01]  /*0c00*/  LOP3.LUT R3, R3, 0xfffffffe, RZ, 0xc0, !PT ;  /* 0xfffffffe03037812 */ /* 0x000fe200078ec0ff */
[----:B------:R-:W-:Y:S01]  /*0c10*/  IMAD.IADD R23, R25, 0x1, -R8 ;  /* 0x0000000119177824 */ /* 0x000fe200078e0a08 */
[----:B------:R-:W-:Y:S02]  /*0c20*/  LEA.HI R5, R5, R22, RZ, 0x2 ;  /* 0x0000001605057211 */ /* 0x000fe400078f10ff */
[----:B------:R-:W-:Y:S01]  /*0c30*/  LEA.HI R4, R0, R25, RZ, 0x3 ;  /* 0x0000001900047211 */ /* 0x000fe200078f18ff */
[----:B------:R-:W-:Y:S01]  /*0c40*/  IMAD.IADD R24, R25, 0x1, -R3 ;  /* 0x0000000119187824 */ /* 0x000fe200078e0a03 */
[----:B------:R-:W-:-:S02]  /*0c50*/  SHF.R.S32.HI R3, RZ, 0x4, R6 ;  /* 0x00000004ff037819 */ /* 0x000fc40000011406 */
[----:B------:R-:W-:Y:S01]  /*0c60*/  SHF.R.S32.HI R8, RZ, 0x1f, R23 ;  /* 0x0000001fff087819 */ /* 0x000fe20000011417 */
[----:B------:R-:W-:Y:S01]  /*0c70*/  IMAD.SHL.U32 R152, R24, 0x8, RZ ;  /* 0x0000000818987824 */ /* 0x000fe200078e00ff */
[----:B------:R-:W-:Y:S02]  /*0c80*/  LEA.HI R6, R6, R3, RZ, 0x1 ;  /* 0x0000000306067211 */ /* 0x000fe400078f08ff */
[----:B------:R-:W-:Y:S01]  /*0c90*/  LOP3.LUT R5, R5, 0x7fffffc, RZ, 0xc0, !PT ;  /* 0x07fffffc05057812 */ /* 0x000fe200078ec0ff */
[----:B------:R-:W-:Y:S01]  /*0ca0*/  VIADD R21, R152, 0x20 ;  /* 0x0000002098157836 */ /* 0x000fe20000000000 */
[----:B------:R-:W-:Y:S01]  /*0cb0*/  LEA.HI R12, R8, R23, RZ, 0x2 ;  /* 0x00000017080c7211 */ /* 0x000fe200078f10ff */
[----:B------:R-:W-:Y:S01]  /*0cc0*/  VIADD R157, R152, 0x10 ;  /* 0x00000010989d7836 */ /* 0x000fe20000000000 */
[----:B------:R-:W-:Y:S01]  /*0cd0*/  LOP3.LUT R6, R6, 0x1ffffffe, RZ, 0xc0, !PT ;  /* 0x1ffffffe06067812 */ /* 0x000fe200078ec0ff */
[----:B------:R-:W-:Y:S01]  /*0ce0*/  IMAD.IADD R5, R22, 0x1, -R5 ;  /* 0x0000000116057824 */ /* 0x000fe200078e0a05 */
[----:B------:R-:W-:Y:S01]  /*0cf0*/  SHF.R.S32.HI R20, RZ, 0x7, R2 ;  /* 0x00000007ff147819 */ /* 0x000fe20000011402 */
[----:B------:R-:W-:Y:S01]  /*0d00*/  IMAD.IADD R15, R152, 0x1, R21 ;  /* 0x00000001980f7824 */ /* 0x000fe200078e0215 */
[--C-:B------:R-:W-:Y:S01]  /*0d10*/  SHF.R.S32.HI R13, RZ, 0x2, R12.reuse ;  /* 0x00000002ff0d7819 */ /* 0x100fe2000001140c */
[C---:B------:R-:W-:Y:S01]  /*0d20*/  IMAD R17, R3.reuse, 0x8, R5 ;  /* 0x0000000803117824 */ /* 0x040fe200078e0205 */
[----:B------:R-:W-:Y:S01]  /*0d30*/  SHF.R.S32.HI R2, RZ, 0x1f, R12 ;  /* 0x0000001fff027819 */ /* 0x000fe2000001140c */
[----:B------:R-:W-:Y:S01]  /*0d40*/  IMAD.IADD R6, R3, 0x1, -R6 ;  /* 0x0000000103067824 */ /* 0x000fe200078e0a06 */
[----:B------:R-:W-:Y:S01]  /*0d50*/  SHF.R.S32.HI R4, RZ, 0x3, R4 ;  /* 0x00000003ff047819 */ /* 0x000fe20000011404 */
[----:B------:R-:W-:Y:S01]  /*0d60*/  STL [R1+0x8], R21 ;  /* 0x0000081501007387 */ /* 0x000fe20000100800 */
[----:B------:R-:W-:Y:S01]  /*0d70*/  LEA.HI R3, R2, R13, RZ, 0x3 ;  /* 0x0000000d02037211 */ /* 0x000fe200078f18ff */
[----:B------:R-:W-:Y:S01]  /*0d80*/  IMAD.HI R2, R20, 0x55555556, RZ ;  /* 0x5555555614027827 */ /* 0x000fe200078e02ff */
[----:B------:R-:W-:-:S02]  /*0d90*/  SHF.R.S32.HI R18, RZ, 0x1f, R15 ;  /* 0x0000001fff127819 */ /* 0x000fc4000001140f */
[----:B------:R-:W-:Y:S01]  /*0da0*/  LOP3.LUT R14, R3, 0xfffffff8, RZ, 0xc0, !PT ;  /* 0xfffffff8030e7812 */ /* 0x000fe200078ec0ff */
[----:B------:R-:W-:Y:S01]  /*0db0*/  IMAD.SHL.U32 R4, R4, 0x80, RZ ;  /* 0x0000008004047824 */ /* 0x000fe200078e00ff */
[----:B------:R-:W-:Y:S02]  /*0dc0*/  LEA.HI R8, R8, R23, RZ, 0x5 ;  /* 0x0000001708087211 */ /* 0x000fe400078f28ff */
[CC--:B------:R-:W-:Y:S01]  /*0dd0*/  LEA.HI R5, R18.reuse, R15.reuse, RZ, 0x4 ;  /* 0x0000000f12057211 */ /* 0x0c0fe200078f20ff */
[----:B------:R-:W-:Y:S01]  /*0de0*/  IMAD.IADD R13, R13, 0x1, -R14 ;  /* 0x000000010d0d7824 */ /* 0x000fe200078e0a0e */
[----:B------:R-:W-:Y:S01]  /*0df0*/  LEA.HI R15, R18, R15, RZ, 0x5 ;  /* 0x0000000f120f7211 */ /* 0x000fe200078f28ff */
[----:B------:R-:W-:Y:S01]  /*0e00*/  IMAD.SHL.U32 R14, R17, 0x20, RZ ;  /* 0x00000020110e7824 */ /* 0x000fe200078e00ff */
[----:B------:R-:W-:Y:S01]  /*0e10*/  LEA.HI R2, R2, R2, RZ, 0x1 ;  /* 0x0000000202027211 */ /* 0x000fe200078f08ff */
[----:B------:R-:W-:Y:S01]  /*0e20*/  IMAD.SHL.U32 R18, R24, 0x10, RZ ;  /* 0x0000001018127824 */ /* 0x000fe200078e00ff */
[----:B------:R-:W-:Y:S01]  /*0e30*/  SHF.R.S32.HI R8, RZ, 0x5, R8 ;  /* 0x00000005ff087819 */ /* 0x000fe20000011408 */
[----:B------:R-:W-:Y:S01]  /*0e40*/  IMAD.MOV.U32 R17, RZ, RZ, RZ ;  /* 0x000000ffff117224 */ /* 0x000fe200078e00ff */
[----:B------:R-:W-:Y:S01]  /*0e50*/  LOP3.LUT R156, R4, 0x80, RZ, 0xc0, !PT ;  /* 0x00000080049c7812 */ /* 0x000fe200078ec0ff */
[----:B------:R-:W-:Y:S01]  /*0e60*/  IMAD R4, R6, 0x8, R7 ;  /* 0x0000000806047824 */ /* 0x000fe200078e0207 */
[----:B------:R-:W-:Y:S01]  /*0e70*/  LOP3.LUT R12, R12, 0x7ffffffc, RZ, 0xc0, !PT ;  /* 0x7ffffffc0c0c7812 */ /* 0x000fe200078ec0ff */
[----:B------:R-:W-:Y:S01]  /*0e80*/  IMAD R2, R2, -0x3, R20 ;  /* 0xfffffffd02027824 */ /* 0x000fe200078e0214 */
[----:B------:R-:W-:Y:S01]  /*0e90*/  SHF.R.S32.HI R15, RZ, 0x5, R15 ;  /* 0x00000005ff0f7819 */ /* 0x000fe2000001140f */
[----:B------:R-:W-:Y:S01]  /*0ea0*/  IMAD R13, R8, 0x10, R13 ;  /* 0x00000010080d7824 */ /* 0x000fe200078e020d */
[----:B------:R-:W-:Y:S01]  /*0eb0*/  SHF.R.U32.HI R20, RZ, 0x3, R156 ;  /* 0x00000003ff147819 */ /* 0x000fe2000001169c */
[----:B------:R-:W-:Y:S01]  /*0ec0*/  STL [R1+0xc], R14 ;  /* 0x00000c0e01007387 */ /* 0x000fe20000100800 */
[----:B------:R-:W-:Y:S01]  /*0ed0*/  LOP3.LUT R3, R156, 0x10, R5, 0xf8, !PT ;  /* 0x000000109c037812 */ /* 0x000fe200078ef805 */
[----:B------:R-:W-:Y:S01]  /*0ee0*/  IMAD.IADD R12, R23, 0x1, -R12 ;  /* 0x00000001170c7824 */ /* 0x000fe200078e0a0c */
[----:B------:R-:W-:Y:S01]  /*0ef0*/  LEA.HI R0, R0, R25, RZ, 0x2 ;  /* 0x0000001900007211 */ /* 0x000fe200078f10ff */
[----:B------:R-:W-:Y:S01]  /*0f00*/  IMAD R15, R15, 0x1800, R14 ;  /* 0x000018000f0f7824 */ /* 0x000fe200078e020e */
[----:B------:R0:W-:Y:S01]  /*0f10*/  STL [R1+0x6c], R4 ;  /* 0x00006c0401007387 */ /* 0x0001e20000100800 */
[----:B------:R-:W-:Y:S01]  /*0f20*/  LOP3.LUT R3, R3, R20, RZ, 0x3c, !PT ;  /* 0x0000001403037212 */ /* 0x000fe200078e3cff */
[----:B------:R-:W-:Y:S01]  /*0f30*/  IMAD R6, R12, R19, 0x80 ;  /* 0x000000800c067424 */ /* 0x000fe200078e0213 */
[----:B------:R-:W-:Y:S01]  /*0f40*/  SHF.R.S32.HI R8, RZ, 0x1f, R21 ;  /* 0x0000001fff087819 */ /* 0x000fe20000011415 */
[----:B------:R-:W-:Y:S01]  /*0f50*/  IMAD.MOV.U32 R23, RZ, RZ, RZ ;  /* 0x000000ffff177224 */ /* 0x000fe200078e00ff */
[----:B------:R-:W-:-:S02]  /*0f60*/  IADD3 R3, R16, R15, R3 ;  /* 0x0000000f10037210 */ /* 0x000fc40007ffe003 */
[----:B------:R1:W-:Y:S01]  /*0f70*/  STL [R1+0x64], R6 ;  /* 0x0000640601007387 */ /* 0x0003e20000100800 */
[----:B0-----:R-:W-:Y:S01]  /*0f80*/  IMAD R4, R2, 0x40, R13 ;  /* 0x0000004002047824 */ /* 0x001fe200078e020d */
[----:B------:R-:W-:Y:S02]  /*0f90*/  LOP3.LUT R2, R0, 0xfffffffc, RZ, 0xc0, !PT ;  /* 0xfffffffc00027812 */ /* 0x000fe400078ec0ff */
[----:B------:R0:W-:Y:S01]  /*0fa0*/  STL [R1+0x5c], R3 ;  /* 0x00005c0301007387 */ /* 0x0001e20000100800 */
[----:B------:R-:W-:Y:S02]  /*0fb0*/  SHF.R.S32.HI R0, RZ, 0x2, R0 ;  /* 0x00000002ff007819 */ /* 0x000fe40000011400 */
[----:B------:R-:W-:Y:S01]  /*0fc0*/  IMAD.IADD R7, R25, 0x1, -R2 ;  /* 0x0000000119077824 */ /* 0x000fe200078e0a02 */
[----:B------:R-:W-:Y:S01]  /*0fd0*/  STL [R1+0x14], R9 ;  /* 0x0000140901007387 */ /* 0x000fe20000100800 */
[----:B-1----:R-:W-:Y:S02]  /*0fe0*/  SHF.R.S32.HI R6, RZ, 0x1f, R157 ;  /* 0x0000001fff067819 */ /* 0x002fe4000001149d */
[----:B------:R-:W-:Y:S01]  /*0ff0*/  SHF.R.S32.HI R2, RZ, 0x1f, R22 ;  /* 0x0000001fff027819 */ /* 0x000fe20000011416 */
[----:B------:R-:W-:Y:S01]  /*1000*/  STL [R1+0x18], R10 ;  /* 0x0000180a01007387 */ /* 0x000fe20000100800 */
[C---:B0-----:R-:W-:Y:S01]  /*1010*/  IMAD.SHL.U32 R3, R7.reuse, 0x8, RZ ;  /* 0x0000000807037824 */ /* 0x041fe200078e00ff */
[----:B------:R-:W-:-:S02]  /*1020*/  LEA.HI R0, R7, R7, RZ, 0x1 ;  /* 0x0000000707007211 */ /* 0x000fc400078f08ff */
[----:B------:R-:W-:Y:S02]  /*1030*/  STL [R1+0x60], R4 ;  /* 0x0000600401007387 */ /* 0x000fe40000100800 */
[----:B------:R-:W-:Y:S02]  /*1040*/  LOP3.LUT R2, R0, 0x1ffffffe, RZ, 0xc0, !PT ;  /* 0x1ffffffe00027812 */ /* 0x000fe400078ec0ff */
[----:B------:R-:W-:Y:S01]  /*1050*/  STL [R1+0x1c], R11 ;  /* 0x00001c0b01007387 */ /* 0x000fe20000100800 */
[----:B------:R-:W-:Y:S02]  /*1060*/  LOP3.LUT R0, R156, 0x10, R18, 0xf8, !PT ;  /* 0x000000109c007812 */ /* 0x000fe400078ef812 */
[----:B------:R-:W-:Y:S01]  /*1070*/  IMAD.IADD R2, R7, 0x1, -R2 ;  /* 0x0000000107027824 */ /* 0x000fe200078e0a02 */
[----:B------:R-:W-:Y:S01]  /*1080*/  STL [R1+0x3c], RZ ;  /* 0x00003cff01007387 */ /* 0x000fe20000100800 */
[----:B------:R-:W-:-:S03]  /*1090*/  LOP3.LUT R0, R0, R20, RZ, 0x3c, !PT ;  /* 0x0000001400007212 */ /* 0x000fc600078e3cff */
[----:B------:R-:W-:Y:S04]  /*10a0*/  STL [R1+0x2c], R3 ;  /* 0x00002c0301007387 */ /* 0x000fe80000100800 */
[----:B------:R0:W-:Y:S04]  /*10b0*/  STL [R1+0x58], R6 ;  /* 0x0000580601007387 */ /* 0x0001e80000100800 */
[----:B------:R-:W-:Y:S01]  /*10c0*/  STL [R1+0x54], R8 ;  /* 0x0000540801007387 */ /* 0x000fe20000100800 */
[C---:B0-----:R-:W-:Y:S02]  /*10d0*/  VIADD R6, R3.reuse, 0x20 ;  /* 0x0000002003067836 */ /* 0x041fe40000000000 */
[----:B------:R-:W-:-:S03]  /*10e0*/  VIADD R3, R3, 0x40 ;  /* 0x0000004003037836 */ /* 0x000fc60000000000 */
[----:B------:R0:W-:Y:S02]  /*10f0*/  STL [R1+0x48], R6 ;  /* 0x0000480601007387 */ /* 0x0001e40000100800 */
[----:B------:R-:W-:Y:S02]  /*1100*/  SHF.R.S32.HI R7, RZ, 0x1f, R3 ;  /* 0x0000001fff077819 */ /* 0x000fe40000011403 */
[----:B------:R1:W-:Y:S01]  /*1110*/  STL [R1+0x4c], R3 ;  /* 0x00004c0301007387 */ /* 0x0003e20000100800 */
[----:B0-----:R-:W-:Y:S02]  /*1120*/  SHF.R.S32.HI R6, RZ, 0x1f, R6 ;  /* 0x0000001fff067819 */ /* 0x001fe40000011406 */
[----:B-1----:R-:W-:-:S03]  /*1130*/  SHF.R.S32.HI R3, RZ, 0x4, R5 ;  /* 0x00000004ff037819 */ /* 0x002fc60000011405 */
[----:B------:R0:W-:Y:S04]  /*1140*/  STL [R1+0x74], R6 ;  /* 0x0000740601007387 */ /* 0x0001e80000100800 */
[----:B------:R1:W-:Y:S01]  /*1150*/  STL [R1+0x70], R7 ;  /* 0x0000700701007387 */ /* 0x0003e20000100800 */
[----:B0-----:R-:W-:Y:S02]  /*1160*/  IMAD.IADD R6, R14, 0x1, R0 ;  /* 0x000000010e067824 */ /* 0x001fe400078e0200 */
[----:B------:R-:W-:-:S03]  /*1170*/  IMAD R0, R2, 0x8, R4 ;  /* 0x0000000802007824 */ /* 0x000fc600078e0204 */
[----:B------:R1:W-:Y:S04]  /*1180*/  STL [R1+0x24], R6 ;  /* 0x0000240601007387 */ /* 0x0003e80000100800 */
[----:B------:R1:W-:Y:S04]  /*1190*/  STL [R1+0x68], R0 ;  /* 0x0000680001007387 */ /* 0x0003e80000100800 */
[----:B------:R1:W-:Y:S02]  /*11a0*/  STL [R1+0x50], R3 ;  /* 0x0000500301007387 */ /* 0x0003e40000100800 */
.L_x_430:
[----:B-1----:R-:W2:Y:S01]  /*11b0*/  LDL.LU R0, [R1+0x1c] ;  /* 0x00001c0001007983 */ /* 0x002ea20000300800 */
[----:B----4-:R-:W2:Y:S01]  /*11c0*/  LDC.64 R2, c[0x0][0xc88] ;  /* 0x00032200ff027b82 */ /* 0x010ea20000000a00 */
[----:B------:R-:W-:Y:S01]  /*11d0*/  ULDC.64 UR4, c[0x0][0xa28] ;  /* 0x00028a0000047ab9 */ /* 0x000fe20000000a00 */
[----:B------:R-:W-:Y:S01]  /*11e0*/  ULDC.64 UR8, c[0x0][0xa18] ;  /* 0x0002860000087ab9 */ /* 0x000fe20000000a00 */
[----:B------:R-:W-:Y:S01]  /*11f0*/  ISETP.NE.U32.AND P2, PT, RZ, UR4, PT ;  /* 0x00000004ff007c0c */ /* 0x000fe2000bf45070 */
[----:B---3--:R-:W-:Y:S01]  /*1200*/  IMAD.MOV.U32 R9, RZ, RZ, RZ ;  /* 0x000000ffff097224 */ /* 0x008fe200078e00ff */
[----:B------:R-:W3:Y:S01]  /*1210*/  LDL R30, [R1+0x18] ;  /* 0x00001800011e7983 */ /* 0x000ee20000100800 */
[----:B------:R-:W-:Y:S01]  /*1220*/  ULDC.64 UR6, c[0x0][0xa08] ;  /* 0x0002820000067ab9 */ /* 0x000fe20000000a00 */
[----:B------:R-:W-:Y:S01]  /*1230*/  ISETP.NE.AND.EX P2, PT, RZ, UR5, PT, P2 ;  /* 0x00000005ff007c0c */ /* 0x000fe2000bf45320 */
[----:B--2---:R-:W-:-:S05]  /*1240*/  IMAD.WIDE R2, R0, 0x4, R2 ;  /* 0x0000000400027825 */ /* 0x004fca00078e0202 */
[----:B------:R-:W2:Y:S01]  /*1250*/  LDG.E R0, desc[UR42][R2.64] ;  /* 0x0000002a02007981 */ /* 0x000ea2000c1e1900 */
[----:B------:R-:W-:Y:S01]  /*1260*/  ISETP.NE.U32.AND P1, PT, RZ, UR8, PT ;  /* 0x00000008ff007c0c */ /* 0x000fe2000bf25070 */
[----:B------:R-:W-:Y:S01]  /*1270*/  IMAD.MOV.U32 R47, RZ, RZ, RZ ;  /* 0x000000ffff2f7224 */ /* 0x000fe200078e00ff */
[----:B------:R-:W-:Y:S02]  /*1280*/  ISETP.NE.U32.AND P0, PT, RZ, UR6, PT ;  /* 0x00000006ff007c0c */ /* 0x000fe4000bf05070 */
[----:B------:R-:W-:Y:S02]  /*1290*/  ISETP.NE.AND.EX P1, PT, RZ, UR9, PT, P1 ;  /* 0x00000009ff007c0c */ /* 0x000fe4000bf25310 */
[----:B------:R-:W-:Y:S02]  /*12a0*/  ISETP.NE.AND.EX P0, PT, RZ, UR7, PT, P0 ;  /* 0x00000007ff007c0c */ /* 0x000fe4000bf05300 */
[----:B--2---:R-:W-:Y:S01]  /*12b0*/  SHF.R.S32.HI R4, RZ, 0x1f, R0 ;  /* 0x0000001fff047819 */ /* 0x004fe20000011400 */
[C---:B------:R-:W-:Y:S01]  /*12c0*/  IMAD.SHL.U32 R32, R0.reuse, 0x4, RZ ;  /* 0x0000000400207824 */ /* 0x040fe200078e00ff */
[C---:B------:R-:W-:Y:S01]  /*12d0*/  @P2 LEA R2, P3, R0.reuse, UR4, 0x2 ;  /* 0x0000000400022c11 */ /* 0x040fe2000f8610ff */
[----:B------:R-:W-:Y:S01]  /*12e0*/  STL [R1+0x28], R0 ;  /* 0x0000280001007387 */ /* 0x000fe20000100800 */
[----:B------:R-:W-:-:S02]  /*12f0*/  SHF.L.U64.HI R31, R0, 0x2, R4 ;  /* 0x00000002001f7819 */ /* 0x000fc40000010204 */
[----:B------:R-:W-:Y:S01]  /*1300*/  @P2 LEA.HI.X R3, R0, UR5, R4, 0x2, P3 ;  /* 0x0000000500032c11 */ /* 0x000fe200098f1404 */
[----:B------:R0:W-:Y:S01]  /*1310*/  STL [R1+0x40], R4 ;  /* 0x0000400401007387 */ /* 0x0001e20000100800 */
[----:B------:R-:W-:-:S03]  /*1320*/  IADD3 R6, P4, R32, UR6, RZ ;  /* 0x0000000620067c10 */ /* 0x000fc6000ff9e0ff */
[----:B------:R1:W-:Y:S01]  /*1330*/  STL [R1+0x34], R32 ;  /* 0x0000342001007387 */ /* 0x0003e20000100800 */
[----:B------:R-:W-:Y:S01]  /*1340*/  ULDC UR4, c[0x0][0x288] ;  /* 0x0000a20000047ab9 */ /* 0x000fe20000000800 */
[C---:B------:R-:W-:Y:S02]  /*1350*/  IADD3.X R7, R31.reuse, UR7, RZ, P4, !PT ;  /* 0x000000071f077c10 */ /* 0x040fe4000a7fe4ff */
[----:B------:R1:W-:Y:S04]  /*1360*/  STL [R1+0x38], R31 ;  /* 0x0000381f01007387 */ /* 0x0003e80000100800 */
[----:B-----5:R1:W5:Y:S01]  /*1370*/  @P2 LDG.E R9, desc[UR42][R2.64] ;  /* 0x0000002a02092981 */ /* 0x020362000c1e1900 */
[----:B0-----:R-:W-:Y:S01]  /*1380*/  @P1 IADD3 R4, P2, R32, UR8, RZ ;  /* 0x0000000820041c10 */ /* 0x001fe2000ff5e0ff */
[----:B------:R-:W-:Y:S01]  /*1390*/  IMAD.U32 R25, RZ, RZ, UR4 ;  /* 0x00000004ff197e24 */ /* 0x000fe2000f8e00ff */
[----:B------:R-:W-:Y:S01]  /*13a0*/  ULDC.64 UR4, c[0x0][0x418] ;  /* 0x0001060000047ab9 */ /* 0x000fe20000000a00 */
[----:B------:R1:W5:Y:S01]  /*13b0*/  @P0 LDG.E R47, desc[UR42][R6.64] ;  /* 0x0000002a062f0981 */ /* 0x000362000c1e1900 */
[----:B------:R-:W-:-:S03]  /*13c0*/  @P1 IADD3.X R5, R31, UR9, RZ, P2, !PT ;  /* 0x000000091f051c10 */ /* 0x000fc600097fe4ff */
[----:B------:R-:W2:Y:S01]  /*13d0*/  LDL R2, [R1+0x14] ;  /* 0x0000140001027983 */ /* 0x000ea20000100800 */
[----:B------:R-:W-:Y:S01]  /*13e0*/  UISETP.NE.U32.AND UP0, UPT, UR4, URZ, UPT ;  /* 0x0000003f0400728c */ /* 0x000fe2000bf05070 */
[----:B------:R-:W-:Y:S02]  /*13f0*/  ULDC.64 UR8, c[0x0][0xa20] ;  /* 0x0002880000087ab9 */ /* 0x000fe40000000a00 */
[----:B------:R1:W5:Y:S01]  /*1400*/  @P1 LDG.E R25, desc[UR42][R4.64] ;  /* 0x0000002a04191981 */ /* 0x000362000c1e1900 */
[----:B------:R-:W-:Y:S01]  /*1410*/  UISETP.NE.AND.EX UP0, UPT, UR5, URZ, UPT, UP0 ;  /* 0x0000003f0500728c */ /* 0x000fe2000bf05300 */
[----:B------:R-:W-:Y:S01]  /*1420*/  ISETP.NE.U32.AND P2, PT, RZ, UR8, PT ;  /* 0x00000008ff007c0c */ /* 0x000fe2000bf45070 */
[----:B------:R-:W-:Y:S01]  /*1430*/  ULDC UR4, c[0x0][0x424] ;  /* 0x0001090000047ab9 */ /* 0x000fe20000000800 */
[----:B---3--:R1:W-:Y:S01]  /*1440*/  STL [R1+0x30], R30 ;  /* 0x0000301e01007387 */ /* 0x0083e20000100800 */
[----:B------:R-:W-:Y:S01]  /*1450*/  USEL UR4, UR4, 0x1, UP0 ;  /* 0x0000000104047887 */ /* 0x000fe20008000000 */
[----:B------:R-:W-:Y:S01]  /*1460*/  ISETP.NE.AND.EX P2, PT, RZ, UR9, PT, P2 ;  /* 0x00000009ff007c0c */ /* 0x000fe2000bf45320 */
[----:B------:R-:W-:-:S02]  /*1470*/  ULDC UR5, c[0x0][0x2f0] ;  /* 0x0000bc0000057ab9 */ /* 0x000fc40000000800 */
[----:B------:R-:W-:-:S03]  /*1480*/  UIMAD UR4, UR4, UR5, URZ ;  /* 0x00000005040472a4 */ /* 0x000fc6000f8e023f */
[----:B------:R-:W-:Y:S01]  /*1490*/  ULDC UR5, c[0x0][0x348] ;  /* 0x0000d20000057ab9 */ /* 0x000fe20000000800 */
[----:B------:R-:W-:Y:S01]  /*14a0*/  IMAD.MOV.U32 R29, RZ, RZ, R0 ;  /* 0x000000ffff1d7224 */ /* 0x000fe200078e0000 */
[----:B--2---:R1:W-:Y:S01]  /*14b0*/  STL [R1+0x44], R2 ;  /* 0x0000440201007387 */ /* 0x0043e20000100800 */
[----:B------:R-:W-:Y:S06]  /*14c0*/  @P1 BRA `(.L_x_316) ;  /* 0x0000000000241947 */ /* 0x000fec0003800000 */
[----:B------:R-:W-:Y:S02]  /*14d0*/  ULDC.64 UR6, c[0x0][0xa00] ;  /* 0x0002800000067ab9 */ /* 0x000fe40000000a00 */
[----:B------:R-:W-:-:S04]  /*14e0*/  ISETP.NE.U32.AND P1, PT, RZ, UR6, PT ;  /* 0x00000006ff007c0c */ /* 0x000fc8000bf25070 */
[----:B------:R-:W-:-:S13]  /*14f0*/  ISETP.NE.AND.EX P1, PT, RZ, UR7, PT, P1 ;  /* 0x00000007ff007c0c */ /* 0x000fda000bf25310 */
[----:B------:R-:W-:Y:S05]  /*1500*/  @!P1 BRA `(.L_x_316) ;  /* 0x0000000000149947 */ /* 0x000fea0003800000 */
[----:B-1----:R-:W0:Y:S02]  /*1510*/  LDC.64 R2, c[0x0][0xa00] ;  /* 0x00028000ff027b82 */ /* 0x002e240000000a00 */
[----:B0-----:R-:W-:-:S05]  /*1520*/  IMAD.WIDE R2, R29, 0x4, R2 ;  /* 0x000000041d027825 */ /* 0x001fca00078e0202 */
[----:B-----5:R-:W2:Y:S04]  /*1530*/  LDG.E R25, desc[UR42][R2.64] ;  /* 0x0000002a02197981 */ /* 0x020ea8000c1e1900 */
[----:B------:R-:W2:Y:S02]  /*1540*/  LDG.E R0, desc[UR42][R2.64+0x4] ;  /* 0x0000042a02007981 */ /* 0x000ea4000c1e1900 */
[----:B--2---:R-:W-:-:S07]  /*1550*/  IMAD.IADD R25, R0, 0x1, -R25 ;  /* 0x0000000100197824 */ /* 0x004fce00078e0a19 */
.L_x_316:
[----:B------:R-:W-:Y:S02]  /*1560*/  IMAD.U32 R27, RZ, RZ, UR5 ;  /* 0x00000005ff1b7e24 */ /* 0x000fe4000f8e00ff */
[----:B------:R-:W-:Y:S01]  /*1570*/  IMAD.U32 R28, RZ, RZ, UR4 ;  /* 0x00000004ff1c7e24 */ /* 0x000fe2000f8e00ff */
[----:B------:R-:W-:Y:S06]  /*1580*/  @!P2 BRA `(.L_x_317) ;  /* 0x000000000010a947 */ /* 0x000fec0003800000 */
[----:B-1----:R-:W-:-:S04]  /*1590*/  IADD3 R2, P0, R32, UR8, RZ ;  /* 0x0000000820027c10 */ /* 0x002fc8000ff1e0ff */
[----:B------:R-:W-:-:S05]  /*15a0*/  IADD3.X R3, R31, UR9, RZ, P0, !PT ;  /* 0x000000091f037c10 */ /* 0x000fca00087fe4ff */
[----:B------:R0:W5:Y:S01]  /*15b0*/  LDG.E R28, desc[UR42][R2.64] ;  /* 0x0000002a021c7981 */ /* 0x000162000c1e1900 */
[----:B------:R-:W-:Y:S05]  /*15c0*/  BRA `(.L_x_318) ;  /* 0x0000000000107947 */ /* 0x000fea0003800000 */
.L_x_317:
[----:B------:R-:W-:Y:S05]  /*15d0*/  @!P0 BRA `(.L_x_318) ;  /* 0x00000000000c8947 */ /* 0x000fea0003800000 */
[----:B-1----:R-:W2:Y:S04]  /*15e0*/  LDG.E R3, desc[UR42][R6.64] ;  /* 0x0000002a06037981 */ /* 0x002ea8000c1e1900 */
[----:B------:R-:W2:Y:S02]  /*15f0*/  LDG.E R28, desc[UR42][R6.64+0x4] ;  /* 0x0000042a061c7981 */ /* 0x000ea4000c1e1900 */
[----:B--2---:R-:W-:-:S07]  /*1600*/  IMAD.IADD R28, R28, 0x1, -R3 ;  /* 0x000000011c1c7824 */ /* 0x004fce00078e0a03 */
.L_x_318:
[----:B------:R-:W-:Y:S02]  /*1610*/  ULDC.64 UR4, c[0x0][0xa10] ;  /* 0x0002840000047ab9 */ /* 0x000fe40000000a00 */
[----:B------:R-:W-:-:S04]  /*1620*/  ISETP.NE.U32.AND P0, PT, RZ, UR4, PT ;  /* 0x00000004ff007c0c */ /* 0x000fc8000bf05070 */
[----:B------:R-:W-:Y:S01]  /*1630*/  ISETP.NE.AND.EX P0, PT, RZ, UR5, PT, P0 ;  /* 0x00000005ff007c0c */ /* 0x000fe2000bf05300 */
[----:B-1---5:R-:W-:Y:S01]  /*1640*/  IMAD.IADD R6, R28, 0x1, -R9 ;  /* 0x000000011c067824 */ /* 0x022fe200078e0a09 */
[----:B------:R-:W-:-:S11]  /*1650*/  ULDC.64 UR4, c[0x0][0xa30] ;  /* 0x00028c0000047ab9 */ /* 0x000fd60000000a00 */
[----:B0-----:R-:W0:Y:S02]  /*1660*/  @P0 LDC.64 R2, c[0x0][0xa10] ;  /* 0x00028400ff020b82 */ /* 0x001e240000000a00 */
[----:B0-----:R-:W-:-:S05]  /*1670*/  @P0 IMAD.WIDE R2, R29, 0x4, R2 ;  /* 0x000000041d020825 */ /* 0x001fca00078e0202 */
[----:B------:R-:W2:Y:S04]  /*1680*/  @P0 LDG.E R0, desc[UR42][R2.64] ;  /* 0x0000002a02000981 */ /* 0x000ea8000c1e1900 */
[----:B------:R-:W2:Y:S01]  /*1690*/  @P0 LDG.E R7, desc[UR42][R2.64+0x4] ;  /* 0x0000042a02070981 */ /* 0x000ea2000c1e1900 */
[----:B------:R-:W-:Y:S01]  /*16a0*/  ISETP.NE.U32.AND P1, PT, RZ, UR4, PT ;  /* 0x00000004ff007c0c */ /* 0x000fe2000bf25070 */
[----:B------:R-:W-:Y:S02]  /*16b0*/  IMAD.MOV R26, RZ, RZ, -R6 ;  /* 0x000000ffff1a7224 */ /* 0x000fe400078e0a06 */
[----:B------:R-:W-:Y:S01]  /*16c0*/  IMAD.MOV.U32 R24, RZ, RZ, R28 ;  /* 0x000000ffff187224 */ /* 0x000fe200078e001c */
[----:B------:R-:W-:Y:S02]  /*16d0*/  ISETP.NE.AND.EX P1, PT, RZ, UR5, PT, P1 ;  /* 0x00000005ff007c0c */ /* 0x000fe4000bf25310 */
[----:B------:R-:W-:-:S11]  /*16e0*/  VIMNMX R26, RZ, R26, !PT ;  /* 0x0000001aff1a7248 */ /* 0x000fd60007fe0100 */
[----:B------:R-:W-:-:S04]  /*16f0*/  @P1 IADD3 R4, P2, R32, UR4, RZ ;  /* 0x0000000420041c10 */ /* 0x000fc8000ff5e0ff */
[----:B------:R-:W-:-:S05]  /*1700*/  @P1 IADD3.X R5, R31, UR5, RZ, P2, !PT ;  /* 0x000000051f051c10 */ /* 0x000fca00097fe4ff */
[----:B------:R0:W5:Y:S01]  /*1710*/  @P1 LDG.E R24, desc[UR42][R4.64] ;  /* 0x0000002a04181981 */ /* 0x000162000c1e1900 */
[----:B------:R-:W-:Y:S01]  /*1720*/  PLOP3.LUT P3, PT, PT, PT, PT, 0x80, 0x0 ;  /* 0x000000000000781c */ /* 0x000fe20003f6f070 */
[----:B--2---:R-:W-:-:S04]  /*1730*/  @P0 IMAD.IADD R27, R7, 0x1, -R0 ;  /* 0x00000001071b0824 */ /* 0x004fc800078e0a00 */
[----:B------:R-:W-:-:S04]  /*1740*/  IMAD.IADD R88, R6, 0x1, R27 ;  /* 0x0000000106587824 */ /* 0x000fc800078e021b */
[----:B------:R-:W-:-:S05]  /*1750*/  VIADD R0, R88, 0x7f ;  /* 0x0000007f58007836 */ /* 0x000fca0000000000 */
[----:B------:R-:W-:-:S04]  /*1760*/  SHF.R.S32.HI R3, RZ, 0x1f, R0 ;  /* 0x0000001fff037819 */ /* 0x000fc80000011400 */
[----:B------:R-:W-:-:S04]  /*1770*/  LEA.HI R3, R3, R0, RZ, 0x7 ;  /* 0x0000000003037211 */ /* 0x000fc800078f38ff */
[----:B------:R-:W-:-:S04]  /*1780*/  LOP3.LUT R0, R3, 0xffffff80, RZ, 0xc0, !PT ;  /* 0xffffff8003007812 */ /* 0x000fc800078ec0ff */
[----:B------:R-:W-:-:S04]  /*1790*/  VIADDMNMX R7, R0, -R6, R27, PT ;  /* 0x8000000600077246 */ /* 0x000fc8000380011b */
[----:B------:R-:W-:Y:S02]  /*17a0*/  ISETP.GT.AND P0, PT, R7, R26, PT ;  /* 0x0000001a0700720c */ /* 0x000fe40003f04270 */
[----:B------:R-:W-:-:S05]  /*17b0*/  SHF.R.U32.HI R26, RZ, 0x7, R26 ;  /* 0x00000007ff1a7819 */ /* 0x000fca000001161a */
[----:B------:R-:W-:-:S06]  /*17c0*/  IMAD.MOV.U32 R2, RZ, RZ, R26 ;  /* 0x000000ffff027224 */ /* 0x000fcc00078e001a */
[----:B------:R-:W-:-:S05]  /*17d0*/  @P0 VIADD R0, R7, 0x7f ;  /* 0x0000007f07000836 */ /* 0x000fca0000000000 */
[----:B0-----:R-:W-:-:S04]  /*17e0*/  @P0 SHF.R.S32.HI R5, RZ, 0x1f, R0 ;  /* 0x0000001fff050819 */ /* 0x001fc80000011400 */
[----:B------:R-:W-:Y:S02]  /*17f0*/  @P0 LEA.HI R5, R5, R0, RZ, 0x7 ;  /* 0x0000000005050211 */ /* 0x000fe400078f38ff */
[----:B------:R-:W-:Y:S02]  /*1800*/  SHF.R.S32.HI R0, RZ, 0x7, R3 ;  /* 0x00000007ff007819 */ /* 0x000fe40000011403 */
[----:B------:R-:W-:-:S03]  /*1810*/  @P0 SHF.R.S32.HI R2, RZ, 0x7, R5 ;  /* 0x00000007ff020819 */ /* 0x000fc60000011405 */
[----:B------:R0:W-:Y:S01]  /*1820*/  STL [R1+0x1c], R0 ;  /* 0x00001c0001007387 */ /* 0x0001e20000100800 */
[----:B------:R-:W-:-:S13]  /*1830*/  ISETP.GT.AND P0, PT, R2, R26, PT ;  /* 0x0000001a0200720c */ /* 0x000fda0003f04270 */
[----:B0-----:R-:W-:Y:S05]  /*1840*/  @!P0 BRA `(.L_x_319) ;  /* 0x0000004c00308947 */ /* 0x001fea0003800000 */
[----:B------:R-:W-:Y:S01]  /*1850*/  VIADD R0, R16, 0x13800 ;  /* 0x0001380010007836 */ /* 0x000fe20000000000 */
[----:B------:R-:W-:Y:S04]  /*1860*/  BSSY B6, `(.L_x_320) ;  /* 0x0000013000067945 */ /* 0x000fe80003800000 */
[----:B------:R-:W-:-:S13]  /*1870*/  LOP3.LUT P0, RZ, R0, 0x9f, RZ, 0xc0, !PT ;  /* 0x0000009f00ff7812 */ /* 0x000fda000780c0ff */
[----:B------:R-:W-:Y:S05]  /*1880*/  @!P0 BRA `(.L_x_321) ;  /* 0x0000000000408947 */ /* 0x000fea0003800000 */
        /* <DEDUP_REMOVED lines=15> */
[----:B-1---5:R-:W-:Y:S05]  /*1980*/  CALL.ABS.NOINC R14 ;  /* 0x000000000e007343 */ /* 0x022fea0003c00000 */
.L_x_321:
[----:B------:R-:W-:Y:S05]  /*1990*/  BSYNC B6 ;  /* 0x0000000000067941 */ /* 0x000fea0003800000 */
.L_x_320:
        /* <DEDUP_REMOVED lines=20> */
.L_x_323:
[----:B------:R-:W-:Y:S05]  /*1ae0*/  BSYNC B6 ;  /* 0x0000000000067941 */ /* 0x000fea0003800000 */
.L_x_322:
[----:B------:R-:W-:Y:S01]  /*1af0*/  ULDC.64 UR4, c[0x0][0x9f8] ;  /* 0x00027e0000047ab9 */ /* 0x000fe20000000a00 */
[----:B------:R-:W2:Y:S01]  /*1b00*/  LDL R14, [R1+0xc] ;  /* 0x00000c00010e7983 */ /* 0x000ea20000100800 */
[----:B------:R-:W-:Y:S01]  /*1b10*/  ISETP.NE.U32.AND P0, PT, RZ, UR4, PT ;  /* 0x00000004ff007c0c */ /* 0x000fe2000bf05070 */
[----:B------:R-:W0:Y:S01]  /*1b20*/  LDC.64 R68, c[0x0][0x300] ;  /* 0x0000c000ff447b82 */ /* 0x000e220000000a00 */
[----:B------:R-:W-:Y:S01]  /*1b30*/  IMAD.IADD R47, R47, 0x1, R28 ;  /* 0x000000012f2f7824 */ /* 0x000fe200078e021c */
[----:B------:R-:W-:Y:S01]  /*1b40*/  ULDC.64 UR6, c[0x0][0x330] ;  /* 0x0000cc0000067ab9 */ /* 0x000fe20000000a00 */
[----:B------:R-:W-:Y:S01]  /*1b50*/  ISETP.NE.AND.EX P0, PT, RZ, UR5, PT, P0 ;  /* 0x00000005ff007c0c */ /* 0x000fe2000bf05300 */
[----:B------:R-:W-:Y:S01]  /*1b60*/  ULDC.64 UR8, c[0x0][0xa08] ;  /* 0x0002820000087ab9 */ /* 0x000fe20000000a00 */
[----:B------:R-:W-:-:S03]  /*1b70*/  SHF.R.S32.HI R19, RZ, 0x1f, R18 ;  /* 0x0000001fff137819 */ /* 0x000fc60000011412 */
[----:B------:R-:W1:Y:S08]  /*1b80*/  LDC.64 R66, c[0x0][0x3f8] ;  /* 0x0000fe00ff427b82 */ /* 0x000e700000000a00 */
[----:B------:R-:W-:Y:S01]  /*1b90*/  @P0 IADD3 R4, P1, R32, UR4, RZ ;  /* 0x0000000420040c10 */ /* 0x000fe2000ff3e0ff */
[----:B------:R-:W3:Y:S03]  /*1ba0*/  LDC R61, c[0x0][0x3f4] ;  /* 0x0000fd00ff3d7b82 */ /* 0x000ee60000000800 */
[----:B------:R-:W-:Y:S01]  /*1bb0*/  @P0 IADD3.X R5, R31, UR5, RZ, P1, !PT ;  /* 0x000000051f050c10 */ /* 0x000fe20008ffe4ff */
[----:B------:R-:W-:-:S04]  /*1bc0*/  ULDC.64 UR4, c[0x0][0x308] ;  /* 0x0000c20000047ab9 */ /* 0x000fc80000000a00 */
[----:B------:R4:W2:Y:S01]  /*1bd0*/  @P0 LDG.E R29, desc[UR42][R4.64] ;  /* 0x0000002a041d0981 */ /* 0x0008a2000c1e1900 */
[----:B------:R-:W-:Y:S01]  /*1be0*/  SHF.R.S32.HI R3, RZ, 0x1f, R47 ;  /* 0x0000001fff037819 */ /* 0x000fe2000001142f */
[----:B0-----:R-:W-:Y:S01]  /*1bf0*/  IMAD.WIDE.U32 R6, R47, R68, RZ ;  /* 0x000000442f067225 */ /* 0x001fe200078e00ff */
[----:B------:R-:W-:-:S03]  /*1c00*/  ISETP.NE.U32.AND P0, PT, RZ, UR8, PT ;  /* 0x00000008ff007c0c */ /* 0x000fc6000bf05070 */
[----:B------:R-:W-:Y:S02]  /*1c10*/  IMAD R0, R3, R68, RZ ;  /* 0x0000004403007224 */ /* 0x000fe400078e02ff */
[----:B------:R-:W-:-:S04]  /*1c20*/  IMAD.WIDE.U32 R56, R30, UR6, R18 ;  /* 0x000000061e387c25 */ /* 0x000fc8000f8e0012 */
[----:B------:R-:W-:Y:S01]  /*1c30*/  IMAD R9, R47, R69, R0 ;  /* 0x000000452f097224 */ /* 0x000fe200078e0200 */
[----:B------:R-:W-:-:S03]  /*1c40*/  SHF.R.S32.HI R0, RZ, 0x1f, R30 ;  /* 0x0000001fff007819 */ /* 0x000fc6000001141e */
[----:B------:R-:W-:Y:S02]  /*1c50*/  IMAD.IADD R7, R7, 0x1, R9 ;  /* 0x0000000107077824 */ /* 0x000fe400078e0209 */
[C---:B----4-:R-:W-:Y:S02]  /*1c60*/  IMAD R4, R0.reuse, UR6, RZ ;  /* 0x0000000600047c24 */ /* 0x050fe4000f8e02ff */
[----:B------:R-:W-:Y:S02]  /*1c70*/  IMAD R0, R0, UR4, RZ ;  /* 0x0000000400007c24 */ /* 0x000fe4000f8e02ff */
[C---:B------:R-:W-:Y:S01]  /*1c80*/  IMAD R9, R30.reuse, UR7, R4 ;  /* 0x000000071e097c24 */ /* 0x040fe2000f8e0204 */
[----:B------:R-:W-:Y:S01]  /*1c90*/  ISETP.NE.AND.EX P0, PT, RZ, UR9, PT, P0 ;  /* 0x00000009ff007c0c */ /* 0x000fe2000bf05300 */
[----:B------:R-:W-:Y:S01]  /*1ca0*/  IMAD.WIDE.U32 R4, R30, UR4, R6 ;  /* 0x000000041e047c25 */ /* 0x000fe2000f8e0006 */
[----:B------:R-:W-:Y:S01]  /*1cb0*/  SHF.R.S32.HI R12, RZ, 0x1f, R22 ;  /* 0x0000001fff0c7819 */ /* 0x000fe20000011416 */
[----:B------:R-:W-:-:S02]  /*1cc0*/  ULDC.64 UR6, c[0x0][0x338] ;  /* 0x0000ce0000067ab9 */ /* 0x000fc40000000a00 */
[----:B------:R-:W-:Y:S01]  /*1cd0*/  IMAD R59, R30, UR5, R0 ;  /* 0x000000051e3b7c24 */ /* 0x000fe2000f8e0200 */
[----:B------:R-:W-:Y:S01]  /*1ce0*/  ULDC.64 UR4, c[0x0][0x310] ;  /* 0x0000c40000047ab9 */ /* 0x000fe20000000a00 */
[----:B------:R-:W-:Y:S02]  /*1cf0*/  IMAD.MOV.U32 R58, RZ, RZ, R4 ;  /* 0x000000ffff3a7224 */ /* 0x000fe400078e0004 */
[----:B------:R-:W-:Y:S02]  /*1d00*/  IMAD.IADD R59, R5, 0x1, R59 ;  /* 0x00000001053b7824 */ /* 0x000fe400078e023b */
[----:B------:R-:W0:Y:S01]  /*1d10*/  LDC.64 R4, c[0x0][0x408] ;  /* 0x00010200ff047b82 */ /* 0x000e220000000a00 */
[----:B------:R-:W-:Y:S02]  /*1d20*/  IMAD.IADD R57, R57, 0x1, R9 ;  /* 0x0000000139397824 */ /* 0x000fe400078e0209 */
[----:B------:R-:W-:Y:S02]  /*1d30*/  VIADD R81, R18, 0x20 ;  /* 0x0000002012517836 */ /* 0x000fe40000000000 */
[----:B------:R-:W-:-:S02]  /*1d40*/  IMAD R11, R12, R68, RZ ;  /* 0x000000440c0b7224 */ /* 0x000fc400078e02ff */
[----:B------:R-:W-:-:S04]  /*1d50*/  IMAD.WIDE.U32 R6, R22, R68, R18 ;  /* 0x0000004416067225 */ /* 0x000fc800078e0012 */
[C---:B------:R-:W-:Y:S01]  /*1d60*/  IMAD R11, R22.reuse, R69, R11 ;  /* 0x00000045160b7224 */ /* 0x040fe200078e020b */
[----:B---3--:R-:W-:Y:S02]  /*1d70*/  ISETP.GE.AND P2, PT, R81, R61, PT ;  /* 0x0000003d5100720c */ /* 0x008fe40003f46270 */
[----:B------:R-:W-:Y:S01]  /*1d80*/  SHF.R.S32.HI R153, RZ, 0x1f, R152 ;  /* 0x0000001fff997819 */ /* 0x000fe20000011498 */
[----:B-1----:R-:W-:-:S04]  /*1d90*/  IMAD.WIDE.U32 R52, R22, R66, R18 ;  /* 0x0000004216347225 */ /* 0x002fc800078e0012 */
[----:B------:R-:W-:Y:S01]  /*1da0*/  IMAD.WIDE.U32 R54, R22, R66, R152 ;  /* 0x0000004216367225 */ /* 0x000fe200078e0098 */
[----:B------:R-:W-:-:S03]  /*1db0*/  SHF.R.U32.HI R20, RZ, 0x3, R156 ;  /* 0x00000003ff147819 */ /* 0x000fc6000001169c */
[----:B0-----:R-:W-:-:S04]  /*1dc0*/  IMAD.WIDE.U32 R50, R22, R4, R152 ;  /* 0x0000000416327225 */ /* 0x001fc800078e0098 */
[----:B------:R-:W-:Y:S01]  /*1dd0*/  IMAD.WIDE.U32 R48, R22, R4, R18 ;  /* 0x0000000416307225 */ /* 0x000fe200078e0012 */
[----:B------:R-:W-:-:S03]  /*1de0*/  P2R R82, PR, RZ, 0x4 ;  /* 0x00000004ff527803 */ /* 0x000fc60000000000 */
[----:B------:R-:W-:Y:S01]  /*1df0*/  VIADD R65, R18, 0x40 ;  /* 0x0000004012417836 */ /* 0x000fe20000000000 */
[----:B------:R-:W-:Y:S01]  /*1e00*/  SHF.L.U64.HI R69, R68, 0x7, R69 ;  /* 0x0000000744457819 */ /* 0x000fe20000010245 */
[C---:B------:R-:W-:Y:S01]  /*1e10*/  IMAD.SHL.U32 R63, R4.reuse, 0x80, RZ ;  /* 0x00000080043f7824 */ /* 0x040fe200078e00ff */
[----:B------:R-:W-:Y:S01]  /*1e20*/  SHF.L.U64.HI R64, R4, 0x7, R5 ;  /* 0x0000000704407819 */ /* 0x000fe20000010205 */
[----:B------:R-:W-:Y:S01]  /*1e30*/  IMAD.SHL.U32 R68, R68, 0x80, RZ ;  /* 0x0000008044447824 */ /* 0x000fe200078e00ff */
[----:B--2---:R-:W-:Y:S02]  /*1e40*/  SHF.R.S32.HI R0, RZ, 0x1f, R29 ;  /* 0x0000001fff007819 */ /* 0x004fe4000001141d */
[----:B------:R-:W-:Y:S02]  /*1e50*/  SEL R9, R29, RZ, !P0 ;  /* 0x000000ff1d097207 */ /* 0x000fe40004000000 */
[----:B------:R-:W-:-:S03]  /*1e60*/  SEL R10, R0, RZ, !P0 ;  /* 0x000000ff000a7207 */ /* 0x000fc60004000000 */
[----:B------:R-:W-:-:S04]  /*1e70*/  IMAD.WIDE.U32 R58, R9, UR4, R58 ;  /* 0x00000004093a7c25 */ /* 0x000fc8000f8e003a */
[----:B------:R-:W-:Y:S01]  /*1e80*/  IMAD R0, R10, UR4, RZ ;  /* 0x000000040a007c24 */ /* 0x000fe2000f8e02ff */
[----:B------:R-:W-:Y:S02]  /*1e90*/  ULDC UR4, c[0x0][0x2f4] ;  /* 0x0000bd0000047ab9 */ /* 0x000fe40000000800 */
[----:B------:R-:W-:Y:S01]  /*1ea0*/  ISETP.GE.AND P1, PT, R81, UR4, PT ;  /* 0x0000000451007c0c */ /* 0x000fe2000bf26270 */
[----:B------:R-:W-:Y:S01]  /*1eb0*/  IMAD R75, R9, UR5, R0 ;  /* 0x00000005094b7c24 */ /* 0x000fe2000f8e0200 */
[----:B------:R-:W-:Y:S02]  /*1ec0*/  ISETP.GE.AND P0, PT, R18, UR4, PT ;  /* 0x0000000412007c0c */ /* 0x000fe4000bf06270 */
[----:B------:R-:W-:Y:S01]  /*1ed0*/  SEL R8, RZ, 0xffffffff, P1 ;  /* 0xffffffffff087807 */ /* 0x000fe20000800000 */
[----:B------:R-:W-:Y:S01]  /*1ee0*/  IMAD.IADD R75, R59, 0x1, R75 ;  /* 0x000000013b4b7824 */ /* 0x000fe200078e024b */
[----:B------:R-:W-:Y:S02]  /*1ef0*/  SEL R0, RZ, 0x1, P0 ;  /* 0x00000001ff007807 */ /* 0x000fe40000000000 */
[----:B------:R-:W-:Y:S01]  /*1f00*/  IADD3 R80, P0, R58, R6, RZ ;  /* 0x000000063a507210 */ /* 0x000fe20007f1e0ff */
[----:B------:R-:W-:-:S02]  /*1f10*/  IMAD.SHL.U32 R13, R8, 0x2, RZ ;  /* 0x00000002080d7824 */ /* 0x000fc400078e00ff */
[----:B------:R-:W-:Y:S01]  /*1f20*/  IMAD R10, R10, UR6, RZ ;  /* 0x000000060a0a7c24 */ /* 0x000fe2000f8e02ff */
[----:B------:R-:W-:Y:S01]  /*1f30*/  IADD3.X R74, R75, R7, R11, P0, !PT ;  /* 0x000000074b4a7210 */ /* 0x000fe200007fe40b */
[----:B------:R-:W-:Y:S01]  /*1f40*/  IMAD R6, R12, R66, RZ ;  /* 0x000000420c067224 */ /* 0x000fe200078e02ff */
[----:B------:R-:W-:Y:S01]  /*1f50*/  ISETP.GE.AND P0, PT, R18, R61, PT ;  /* 0x0000003d1200720c */ /* 0x000fe20003f06270 */
[----:B------:R-:W-:Y:S01]  /*1f60*/  IMAD R7, R12, R4, RZ ;  /* 0x000000040c077224 */ /* 0x000fe200078e02ff */
[----:B------:R-:W-:Y:S01]  /*1f70*/  LOP3.LUT R0, R13, 0x2, R0, 0xe2, !PT ;  /* 0x000000020d007812 */ /* 0x000fe200078ee200 */
[----:B------:R-:W-:-:S04]  /*1f80*/  IMAD.WIDE.U32 R56, R9, UR6, R56 ;  /* 0x0000000609387c25 */ /* 0x000fc8000f8e0038 */
[----:B------:R-:W-:Y:S02]  /*1f90*/  IMAD R15, R9, UR7, R10 ;  /* 0x00000007090f7c24 */ /* 0x000fe4000f8e020a */
[C---:B------:R-:W-:Y:S01]  /*1fa0*/  IMAD R9, R22.reuse, R67, R6 ;  /* 0x0000004316097224 */ /* 0x040fe200078e0206 */
[C---:B------:R-:W-:Y:S01]  /*1fb0*/  SEL R6, R61.reuse, RZ, P2 ;  /* 0x000000ff3d067207 */ /* 0x040fe20001000000 */
[----:B------:R-:W-:Y:S01]  /*1fc0*/  IMAD R13, R22, R5, R7 ;  /* 0x00000005160d7224 */ /* 0x000fe200078e0207 */
[----:B------:R-:W-:-:S03]  /*1fd0*/  SEL R7, R61, RZ, P0 ;  /* 0x000000ff3d077207 */ /* 0x000fc60000000000 */
[----:B------:R-:W-:Y:S02]  /*1fe0*/  IMAD.IADD R8, R81, 0x1, R6 ;  /* 0x0000000151087824 */ /* 0x000fe400078e0206 */
[----:B------:R-:W-:Y:S02]  /*1ff0*/  IMAD.IADD R7, R18, 0x1, R7 ;  /* 0x0000000112077824 */ /* 0x000fe400078e0207 */
[----:B------:R-:W-:Y:S02]  /*2000*/  IMAD.IADD R55, R55, 0x1, R9 ;  /* 0x0000000137377824 */ /* 0x000fe400078e0209 */
[----:B------:R-:W-:Y:S01]  /*2010*/  IMAD.IADD R53, R9, 0x1, R53 ;  /* 0x0000000109357824 */ /* 0x000fe200078e0235 */
[----:B------:R-:W-:Y:S02]  /*2020*/  SHF.R.S32.HI R6, RZ, 0x1f, R7 ;  /* 0x0000001fff067819 */ /* 0x000fe40000011407 */
[----:B------:R-:W-:Y:S02]  /*2030*/  SHF.R.S32.HI R9, RZ, 0x1f, R8 ;  /* 0x0000001fff097819 */ /* 0x000fe40000011408 */
[----:B------:R-:W-:-:S02]  /*2040*/  LEA.HI R73, R6, R7, RZ, 0x4 ;  /* 0x0000000706497211 */ /* 0x000fc400078f20ff */
[CC--:B------:R-:W-:Y:S02]  /*2050*/  LEA.HI R72, R9.reuse, R8.reuse, RZ, 0x4 ;  /* 0x0000000809487211 */ /* 0x0c0fe400078f20ff */
[----:B------:R-:W-:Y:S02]  /*2060*/  LEA.HI R6, R6, R7, RZ, 0x5 ;  /* 0x0000000706067211 */ /* 0x000fe400078f28ff */
[----:B------:R-:W-:-:S03]  /*2070*/  LEA.HI R8, R9, R8, RZ, 0x5 ;  /* 0x0000000809087211 */ /* 0x000fc600078f28ff */
[----:B------:R-:W-:Y:S01]  /*2080*/  IMAD.SHL.U32 R7, R6, 0x80, RZ ;  /* 0x0000008006077824 */ /* 0x000fe200078e00ff */
[----:B------:R-:W-:Y:S01]  /*2090*/  LOP3.LUT R6, R156, 0x10, R73, 0xf8, !PT ;  /* 0x000000109c067812 */ /* 0x000fe200078ef849 */
[----:B------:R-:W-:Y:S01]  /*20a0*/  IMAD.SHL.U32 R9, R8, 0x80, RZ ;  /* 0x0000008008097824 */ /* 0x000fe200078e00ff */
[----:B------:R-:W-:Y:S02]  /*20b0*/  LOP3.LUT R8, R156, 0x10, R72, 0xf8, !PT ;  /* 0x000000109c087812 */ /* 0x000fe400078ef848 */
[-C--:B------:R-:W-:Y:S02]  /*20c0*/  LOP3.LUT R6, R6, R20.reuse, RZ, 0x3c, !PT ;  /* 0x0000001406067212 */ /* 0x080fe400078e3cff */
[----:B------:R-:W-:Y:S02]  /*20d0*/  LOP3.LUT R8, R8, R20, RZ, 0x3c, !PT ;  /* 0x0000001408087212 */ /* 0x000fe400078e3cff */
[----:B------:R-:W0:Y:S01]  /*20e0*/  S2R R20, SR_TID.X ;  /* 0x0000000000147919 */ /* 0x000e220000002100 */
[----:B-----5:R-:W-:-:S02]  /*20f0*/  SHF.R.S32.HI R11, RZ, 0x1f, R24 ;  /* 0x0000001fff0b7819 */ /* 0x020fc40000011418 */
[----:B------:R-:W-:Y:S02]  /*2100*/  LOP3.LUT R7, R7, 0xfffff000, RZ, 0xc0, !PT ;  /* 0xfffff00007077812 */ /* 0x000fe400078ec0ff */
[----:B------:R-:W-:Y:S02]  /*2110*/  LOP3.LUT R9, R9, 0xfffff000, RZ, 0xc0, !PT ;  /* 0xfffff00009097812 */ /* 0x000fe400078ec0ff */
[--C-:B------:R-:W-:Y:S01]  /*2120*/  IADD3 R71, R6, R7, R14.reuse ;  /* 0x0000000706477210 */ /* 0x100fe20007ffe00e */
[----:B------:R-:W-:Y:S02]  /*2130*/  IMAD R6, R11, R66, RZ ;  /* 0x000000420b067224 */ /* 0x000fe400078e02ff */
[----:B------:R-:W-:Y:S02]  /*2140*/  IMAD.IADD R51, R51, 0x1, R13 ;  /* 0x0000000133337824 */ /* 0x000fe400078e020d */
[----:B------:R-:W-:Y:S02]  /*2150*/  IMAD.IADD R49, R13, 0x1, R49 ;  /* 0x000000010d317824 */ /* 0x000fe400078e0231 */
[----:B------:R-:W-:Y:S01]  /*2160*/  IMAD R11, R11, R4, RZ ;  /* 0x000000040b0b7224 */ /* 0x000fe200078e02ff */
[----:B------:R-:W-:Y:S01]  /*2170*/  IADD3 R70, R8, R9, R14 ;  /* 0x0000000908467210 */ /* 0x000fe20007ffe00e */
[----:B------:R-:W-:Y:S01]  /*2180*/  IMAD R21, R24, R67, R6 ;  /* 0x0000004318157224 */ /* 0x000fe200078e0206 */
[----:B------:R-:W-:Y:S01]  /*2190*/  IADD3 R46, P2, R22, R47, RZ ;  /* 0x0000002f162e7210 */ /* 0x000fe20007f5e0ff */
[----:B------:R-:W-:Y:S01]  /*21a0*/  IMAD.WIDE.U32 R54, R24, R66, R54 ;  /* 0x0000004218367225 */ /* 0x000fe200078e0036 */
[----:B------:R-:W-:-:S03]  /*21b0*/  LOP3.LUT R7, R72, 0xfffffff0, RZ, 0xc0, !PT ;  /* 0xfffffff048077812 */ /* 0x000fc600078ec0ff */
[----:B------:R-:W-:Y:S01]  /*21c0*/  IMAD.WIDE.U32 R52, R24, R66, R52 ;  /* 0x0000004218347225 */ /* 0x000fe200078e0034 */
[----:B------:R-:W-:-:S03]  /*21d0*/  SHF.L.U64.HI R67, R66, 0x7, R67 ;  /* 0x0000000742437819 */ /* 0x000fc60000010243 */
[C---:B------:R-:W-:Y:S02]  /*21e0*/  IMAD R11, R24.reuse, R5, R11 ;  /* 0x00000005180b7224 */ /* 0x040fe400078e020b */
[----:B------:R-:W-:Y:S01]  /*21f0*/  IMAD.WIDE.U32 R50, R24, R4, R50 ;  /* 0x0000000418327225 */ /* 0x000fe200078e0032 */
[----:B0-----:R-:W-:-:S03]  /*2200*/  SHF.R.U32.HI R14, RZ, 0x7, R20 ;  /* 0x00000007ff0e7819 */ /* 0x001fc60000011614 */
[----:B------:R-:W-:Y:S01]  /*2210*/  IMAD.WIDE.U32 R48, R24, R4, R48 ;  /* 0x0000000418307225 */ /* 0x000fe200078e0030 */
[----:B------:R-:W-:Y:S02]  /*2220*/  LOP3.LUT R20, R73, 0xfffffff0, RZ, 0xc0, !PT ;  /* 0xfffffff049147812 */ /* 0x000fe400078ec0ff */
[----:B------:R-:W-:Y:S01]  /*2230*/  LOP3.LUT R60, R0, 0x1, RZ, 0xc0, !PT ;  /* 0x00000001003c7812 */ /* 0x000fe200078ec0ff */
[----:B------:R-:W-:Y:S01]  /*2240*/  IMAD.X R47, R12, 0x1, R3, P2 ;  /* 0x000000010c2f7824 */ /* 0x000fe200010e0603 */
[----:B------:R-:W-:Y:S01]  /*2250*/  LOP3.LUT R45, R0, 0x2, RZ, 0xc0, !PT ;  /* 0x00000002002d7812 */ /* 0x000fe200078ec0ff */
[----:B------:R-:W-:Y:S01]  /*2260*/  IMAD.IADD R44, R55, 0x1, R21 ;  /* 0x00000001372c7824 */ /* 0x000fe200078e0215 */
[----:B------:R-:W-:Y:S01]  /*2270*/  ISETP.GE.AND P1, PT, R65, UR4, PT ;  /* 0x0000000441007c0c */ /* 0x000fe2000bf26270 */
[----:B------:R-:W-:Y:S01]  /*2280*/  IMAD.SHL.U32 R66, R66, 0x80, RZ ;  /* 0x0000008042427824 */ /* 0x000fe200078e00ff */
[----:B------:R-:W-:Y:S01]  /*2290*/  SHF.R.S32.HI R4, RZ, 0x1f, R20 ;  /* 0x0000001fff047819 */ /* 0x000fe20000011414 */
[----:B------:R-:W-:Y:S01]  /*22a0*/  VIADD R62, R14, 0x8 ;  /* 0x000000080e3e7836 */ /* 0x000fe20000000000 */
[----:B------:R-:W-:Y:S01]  /*22b0*/  SHF.R.S32.HI R3, RZ, 0x1f, R7 ;  /* 0x0000001fff037819 */ /* 0x000fe20000011407 */
[----:B------:R-:W-:-:S02]  /*22c0*/  IMAD.SHL.U32 R61, R61, 0x2, RZ ;  /* 0x000000023d3d7824 */ /* 0x000fc400078e00ff */
[----:B------:R-:W-:Y:S02]  /*22d0*/  IMAD.IADD R21, R21, 0x1, R53 ;  /* 0x0000000115157824 */ /* 0x000fe400078e0235 */
[----:B------:R-:W-:Y:S02]  /*22e0*/  IMAD.IADD R6, R51, 0x1, R11 ;  /* 0x0000000133067824 */ /* 0x000fe400078e020b */
[----:B------:R-:W-:Y:S02]  /*22f0*/  IMAD.IADD R5, R11, 0x1, R49 ;  /* 0x000000010b057824 */ /* 0x000fe400078e0231 */
[----:B------:R-:W-:-:S07]  /*2300*/  IMAD.IADD R0, R57, 0x1, R15 ;  /* 0x0000000139007824 */ /* 0x000fce00078e020f */
.L_x_363:
[----:B------:R-:W2:Y:S01]  /*2310*/  LDL R8, [R1+0x24] ;  /* 0x0000240001087983 */ /* 0x000ea20000100800 */
[----:B------:R-:W0:Y:S01]  /*2320*/  LDC R87, c[0x0][0x3f4] ;  /* 0x0000fd00ff577b82 */ /* 0x000e220000000800 */
[----:B------:R-:W-:Y:S01]  /*2330*/  VIADD R2, R2, 0xffffffff ;  /* 0xffffffff02027836 */ /* 0x000fe20000000000 */
[----:B------:R-:W-:Y:S05]  /*2340*/  YIELD ;  /* 0x0000000000007946 */ /* 0x000fea0003800000 */
[----:B------:R-:W-:Y:S01]  /*2350*/  SHF.R.S32.HI R10, RZ, 0x1f, R2 ;  /* 0x0000001fff0a7819 */ /* 0x000fe20000011402 */
[----:B------:R-:W1:Y:S01]  /*2360*/  LDC.64 R76, c[0x0][0x2e8] ;  /* 0x0000ba00ff4c7b82 */ /* 0x000e620000000a00 */
[-C--:B------:R-:W-:Y:S01]  /*2370*/  IMAD R9, R69, R2.reuse, RZ ;  /* 0x0000000245097224 */ /* 0x080fe200078e02ff */
[----:B------:R-:W-:Y:S01]  /*2380*/  BSSY B0, `(.L_x_324) ;  /* 0x00003d9000007945 */ /* 0x000fe20003800000 */
[----:B----4-:R-:W-:Y:S01]  /*2390*/  IMAD.WIDE.U32 R36, R68, R2, RZ ;  /* 0x0000000244247225 */ /* 0x010fe200078e00ff */
[----:B------:R-:W-:-:S03]  /*23a0*/  ISETP.GT.AND P2, PT, R2, R26, PT ;  /* 0x0000001a0200720c */ /* 0x000fc60003f44270 */
[----:B------:R-:W-:-:S04]  /*23b0*/  IMAD R11, R10, R68, R9 ;  /* 0x000000440a0b7224 */ /* 0x000fc800078e0209 */
[----:B------:R-:W-:Y:S01]  /*23c0*/  IMAD.IADD R79, R37, 0x1, R11 ;  /* 0x00000001254f7824 */ /* 0x000fe200078e020b */
[----:B0-----:R-:W-:Y:S02]  /*23d0*/  ISETP.GE.AND P3, PT, R87, 0x1, PT ;  /* 0x000000015700780c */ /* 0x001fe40003f66270 */
[----:B-1----:R-:W-:-:S04]  /*23e0*/  IADD3 R32, P4, P5, R36, R76, R80 ;  /* 0x0000004c24207210 */ /* 0x002fc80007d9e050 */
[----:B------:R-:W-:Y:S01]  /*23f0*/  IADD3.X R33, R79, R77, R74, P4, P5 ;  /* 0x0000004d4f217210 */ /* 0x000fe200027ea44a */
[----:B--2---:R-:W-:-:S04]  /*2400*/  IMAD R9, R17, 0x3000, R8 ;  /* 0x0000300011097824 */ /* 0x004fc800078e0208 */
[----:B------:R-:W-:Y:S02]  /*2410*/  IMAD.IADD R84, R16, 0x1, R9 ;  /* 0x0000000110547824 */ /* 0x000fe400078e0209 */
[----:B------:R-:W-:Y:S05]  /*2420*/  @!P3 BRA `(.L_x_325) ;  /* 0x0000003800e0b947 */ /* 0x000fea0003800000 */
[----:B------:R-:W-:Y:S01]  /*2430*/  ULDC.U8 UR4, c[0x0][0x410] ;  /* 0x0001040000047ab9 */ /* 0x000fe20000000000 */
[-C--:B------:R-:W-:Y:S01]  /*2440*/  IMAD R9, R67, R2.reuse, RZ ;  /* 0x0000000243097224 */ /* 0x080fe200078e02ff */
[----:B------:R-:W-:Y:S01]  /*2450*/  ISETP.NE.AND P3, PT, RZ, UR4, PT ;  /* 0x00000004ff007c0c */ /* 0x000fe2000bf65270 */
[----:B------:R-:W-:Y:S02]  /*2460*/  IMAD R8, R64, R2, RZ ;  /* 0x0000000240087224 */ /* 0x000fe400078e02ff */
[----:B------:R-:W-:Y:S02]  /*2470*/  IMAD R85, R2, -0x80, R27 ;  /* 0xffffff8002557824 */ /* 0x000fe400078e021b */
[C---:B------:R-:W-:Y:S02]  /*2480*/  IMAD R9, R10.reuse, R66, R9 ;  /* 0x000000420a097224 */ /* 0x040fe400078e0209 */
[----:B------:R-:W-:Y:S01]  /*2490*/  IMAD R11, R10, R63, R8 ;  /* 0x0000003f0a0b7224 */ /* 0x000fe200078e0208 */
[----:B------:R-:W-:Y:S01]  /*24a0*/  VIMNMX R85, R85, 0x80, PT ;  /* 0x0000008055557848 */ /* 0x000fe20003fe0100 */
[----:B------:R-:W-:-:S04]  /*24b0*/  IMAD.WIDE.U32 R40, R66, R2, RZ ;  /* 0x0000000242287225 */ /* 0x000fc800078e00ff */
[----:B------:R-:W-:-:S04]  /*24c0*/  IMAD.WIDE.U32 R38, R63, R2, RZ ;  /* 0x000000023f267225 */ /* 0x000fc800078e00ff */
[----:B------:R-:W-:Y:S02]  /*24d0*/  IMAD.IADD R42, R41, 0x1, R9 ;  /* 0x00000001292a7824 */ /* 0x000fe400078e0209 */
[----:B------:R-:W-:Y:S01]  /*24e0*/  IMAD.IADD R43, R39, 0x1, R11 ;  /* 0x00000001272b7824 */ /* 0x000fe200078e020b */
[----:B------:R-:W-:Y:S06]  /*24f0*/  @!P3 BRA `(.L_x_326) ;  /* 0x000000180010b947 */ /* 0x000fec0003800000 */
[----:B------:R-:W-:Y:S01]  /*2500*/  ISETP.GE.AND P4, PT, R22, R85, PT ;  /* 0x000000551600720c */ /* 0x000fe20003f86270 */
[----:B------:R-:W-:Y:S01]  /*2510*/  BSSY B1, `(.L_x_327) ;  /* 0x000001e000017945 */ /* 0x000fe20003800000 */
[----:B------:R-:W-:Y:S02]  /*2520*/  CS2R R12, SRZ ;  /* 0x00000000000c7805 */ /* 0x000fe4000001ff00 */
[----:B------:R-:W-:Y:S02]  /*2530*/  CS2R R28, SRZ ;  /* 0x00000000001c7805 */ /* 0x000fe4000001ff00 */
[----:B------:R-:W-:Y:S02]  /*2540*/  CS2R R34, SRZ ;  /* 0x0000000000227805 */ /* 0x000fe4000001ff00 */
[----:B------:R-:W-:Y:S02]  /*2550*/  CS2R R14, SRZ ;  /* 0x00000000000e7805 */ /* 0x000fe4000001ff00 */
[----:B------:R-:W-:-:S02]  /*2560*/  CS2R R30, SRZ ;  /* 0x00000000001e7805 */ /* 0x000fc4000001ff00 */
[----:B------:R-:W-:Y:S01]  /*2570*/  CS2R R36, SRZ ;  /* 0x0000000000247805 */ /* 0x000fe2000001ff00 */
[----:B------:R-:W-:Y:S06]  /*2580*/  @P4 BRA `(.L_x_328) ;  /* 0x0000000000584947 */ /* 0x000fec0003800000 */
[----:B------:R-:W2:Y:S01]  /*2590*/  LDL R78, [R1+0x8] ;  /* 0x00000800014e7983 */ /* 0x000ea20000100800 */
[----:B------:R-:W-:Y:S01]  /*25a0*/  ULDC.64 UR4, c[0x0][0x3e8] ;  /* 0x0000fa0000047ab9 */ /* 0x000fe20000000a00 */
[----:B------:R-:W-:Y:S01]  /*25b0*/  ULDC.64 UR6, c[0x0][0x400] ;  /* 0x0001000000067ab9 */ /* 0x000fe20000000a00 */
[----:B------:R-:W-:Y:S02]  /*25c0*/  IADD3 R40, P3, P5, R54, UR4, R40 ;  /* 0x0000000436287c10 */ /* 0x000fe4000fd7e028 */
[----:B------:R-:W-:Y:S02]  /*25d0*/  CS2R R34, SRZ ;  /* 0x0000000000227805 */ /* 0x000fe4000001ff00 */
[----:B------:R-:W-:Y:S02]  /*25e0*/  CS2R R36, SRZ ;  /* 0x0000000000247805 */ /* 0x000fe4000001ff00 */
[----:B------:R-:W-:Y:S02]  /*25f0*/  IADD3.X R41, R44, UR5, R42, P3, P5 ;  /* 0x000000052c297c10 */ /* 0x000fe40009fea42a */
[----:B------:R-:W-:-:S04]  /*2600*/  IADD3 R38, P3, P5, R50, UR6, R38 ;  /* 0x0000000632267c10 */ /* 0x000fc8000fd7e026 */
[----:B------:R-:W-:Y:S02]  /*2610*/  IADD3.X R39, R6, UR7, R43, P3, P5 ;  /* 0x0000000706277c10 */ /* 0x000fe40009fea42b */
[-C--:B------:R-:W-:Y:S02]  /*2620*/  ISETP.GE.AND P5, PT, R152, R87.reuse, PT ;  /* 0x000000579800720c */ /* 0x080fe40003fa6270 */
[----:B------:R-:W-:Y:S02]  /*2630*/  ISETP.GE.AND P3, PT, R157, R87, PT ;  /* 0x000000579d00720c */ /* 0x000fe40003f66270 */
[----:B------:R-:W-:Y:S02]  /*2640*/  CS2R R28, SRZ ;  /* 0x00000000001c7805 */ /* 0x000fe4000001ff00 */
[----:B------:R-:W-:Y:S02]  /*2650*/  CS2R R12, SRZ ;  /* 0x00000000000c7805 */ /* 0x000fe4000001ff00 */
[----:B------:R-:W-:-:S05]  /*2660*/  CS2R R30, SRZ ;  /* 0x00000000001e7805 */ /* 0x000fca000001ff00 */
[----:B------:R0:W5:Y:S04]  /*2670*/  @!P5 LDG.E.64 R34, desc[UR42][R40.64] ;  /* 0x0000002a2822d981 */ /* 0x000168000c1e1b00 */
[----:B------:R0:W5:Y:S01]  /*2680*/  @!P5 LDG.E.64 R36, desc[UR42][R38.64] ;  /* 0x0000002a2624d981 */ /* 0x000162000c1e1b00 */
[----:B------:R-:W-:-:S03]  /*2690*/  CS2R R14, SRZ ;  /* 0x00000000000e7805 */ /* 0x000fc6000001ff00 */
[----:B------:R0:W5:Y:S04]  /*26a0*/  @!P3 LDG.E.64 R28, desc[UR42][R40.64+0x10] ;  /* 0x0000102a281cb981 */ /* 0x000168000c1e1b00 */
[----:B------:R0:W5:Y:S01]  /*26b0*/  @!P3 LDG.E.64 R30, desc[UR42][R38.64+0x10] ;  /* 0x0000102a261eb981 */ /* 0x000162000c1e1b00 */
[----:B--2---:R-:W-:-:S13]  /*26c0*/  ISETP.GE.AND P5, PT, R78, R87, PT ;  /* 0x000000574e00720c */ /* 0x004fda0003fa6270 */
[----:B------:R0:W5:Y:S04]  /*26d0*/  @!P5 LDG.E.64 R12, desc[UR42][R40.64+0x20] ;  /* 0x0000202a280cd981 */ /* 0x000168000c1e1b00 */
[----:B------:R0:W5:Y:S02]  /*26e0*/  @!P5 LDG.E.64 R14, desc[UR42][R38.64+0x20] ;  /* 0x0000202a260ed981 */ /* 0x000164000c1e1b00 */
.L_x_328:
[----:B------:R-:W-:Y:S05]  /*26f0*/  BSYNC B1 ;  /* 0x0000000000017941 */ /* 0x000fea0003800000 */
.L_x_327:
[----:B------:R-:W-:Y:S01]  /*2700*/  UISETP.NE.AND UP0, UPT, UR36, 0x3, UPT ;  /* 0x000000032400788c */ /* 0x000fe2000bf05270 */
[----:B0----5:R-:W-:Y:S02]  /*2710*/  IMAD.MOV.U32 R39, RZ, RZ, R12 ;  /* 0x000000ffff277224 */ /* 0x021fe400078e000c */
[----:B------:R-:W-:Y:S02]  /*2720*/  IMAD.MOV.U32 R40, RZ, RZ, R28 ;  /* 0x000000ffff287224 */ /* 0x000fe400078e001c */
[----:B------:R-:W-:Y:S01]  /*2730*/  IMAD.MOV.U32 R42, RZ, RZ, R34 ;  /* 0x000000ffff2a7224 */ /* 0x000fe200078e0022 */
[----:B------:R-:W-:Y:S01]  /*2740*/  PLOP3.LUT P3, PT, PT, PT, UP0, 0x80, 0x0 ;  /* 0x000000000000781c */ /* 0x000fe20003f6f008 */
[----:B------:R-:W-:Y:S02]  /*2750*/  IMAD.MOV.U32 R38, RZ, RZ, R14 ;  /* 0x000000ffff267224 */ /* 0x000fe400078e000e */
[----:B------:R-:W-:Y:S02]  /*2760*/  IMAD.MOV.U32 R41, RZ, RZ, R30 ;  /* 0x000000ffff297224 */ /* 0x000fe400078e001e */
[----:B------:R-:W-:-:S08]  /*2770*/  IMAD.MOV.U32 R43, RZ, RZ, R36 ;  /* 0x000000ffff2b7224 */ /* 0x000fd000078e0024 */
[----:B------:R-:W-:Y:S05]  /*2780*/  @!P3 BRA `(.L_x_329) ;  /* 0x000000000004b947 */ /* 0x000fea0003800000 */
[----:B------:R-:W-:Y:S01]  /*2790*/  BPT.TRAP 0x1 ;  /* 0x000000040000795c */ /* 0x000fe20000300000 */
.L_x_329:
[----:B------:R-:W-:Y:S01]  /*27a0*/  IMAD R83, R17, 0x8, R16 ;  /* 0x0000000811537824 */ /* 0x000fe200078e0210 */
[----:B------:R-:W-:Y:S01]  /*27b0*/  SHF.L.U32 R86, R23, 0x1f, RZ ;  /* 0x0000001f17567819 */ /* 0x000fe200000006ff */
[----:B------:R-:W-:Y:S03]  /*27c0*/  BSSY B1, `(.L_x_330) ;  /* 0x0000003000017945 */ /* 0x000fe60003800000 */
[----:B------:R-:W0:Y:S02]  /*27d0*/  SYNCS.PHASECHK.TRANS64.TRYWAIT P5, [R83+URZ+0x19c90], R86 ;  /* 0x019c9056530075a7 */ /* 0x000e2400080a017f */
[----:B0-----:R-:W-:Y:S05]  /*27e0*/  @!P5 BRA `(.L_x_331) ;  /* 0x000001580078d947 */ /* 0x001fea0003800000 */
.L_x_571:
[----:B------:R-:W-:Y:S05]  /*27f0*/  BSYNC B1 ;  /* 0x0000000000017941 */ /* 0x000fea0003800000 */
.L_x_330:
[----:B------:R-:W-:Y:S05]  /*2800*/  @P4 BRA `(.L_x_332) ;  /* 0x0000003800404947 */ /* 0x000fea0003800000 */
[----:B------:R-:W-:Y:S01]  /*2810*/  ISETP.NE.AND P4, PT, R60, RZ, PT ;  /* 0x000000ff3c00720c */ /* 0x000fe20003f85270 */
[----:B------:R-:W-:-:S12]  /*2820*/  BSSY B1, `(.L_x_333) ;  /* 0x000006f000017945 */ /* 0x000fd80003800000 */
[----:B------:R-:W-:Y:S05]  /*2830*/  @!P4 BRA `(.L_x_334) ;  /* 0x0000000400b4c947 */ /* 0x000fea0003800000 */
[----:B------:R1:W2:Y:S01]  /*2840*/  LDS.128 R8, [R84+0x13800] ;  /* 0x0138000054087984 */ /* 0x0002a20000000c00 */
[----:B------:R-:W-:Y:S01]  /*2850*/  ISETP.GE.AND P4, PT, R152, R87, PT ;  /* 0x000000579800720c */ /* 0x000fe20003f86270 */
[----:B------:R-:W-:-:S12]  /*2860*/  BSSY B2, `(.L_x_335) ;  /* 0x0000069000027945 */ /* 0x000fd80003800000 */
[----:B-1----:R-:W-:Y:S05]  /*2870*/  @P4 BRA `(.L_x_336) ;  /* 0x00000004009c4947 */ /* 0x002fea0003800000 */
[----:B------:R-:W-:Y:S02]  /*2880*/  SHF.R.U32.HI R34, RZ, 0x8, R35 ;  /* 0x00000008ff227819 */ /* 0x000fe40000011623 */
[----:B------:R-:W-:Y:S02]  /*2890*/  SHF.R.U32.HI R36, RZ, 0x8, R37 ;  /* 0x00000008ff247819 */ /* 0x000fe40000011625 */
[----:B------:R-:W-:Y:S01]  /*28a0*/  SHF.R.U32.HI R79, RZ, 0x10, R35 ;  /* 0x00000010ff4f7819 */ /* 0x000fe20000011623 */
[----:B------:R-:W-:Y:S01]  /*28b0*/  IMAD.SHL.U32 R34, R34, 0x100, RZ ;  /* 0x0000010022227824 */ /* 0x000fe200078e00ff */
[----:B------:R-:W-:Y:S02]  /*28c0*/  SHF.R.U32.HI R77, RZ, 0x10, R37 ;  /* 0x00000010ff4d7819 */ /* 0x000fe40000011625 */
[----:B------:R-:W-:Y:S01]  /*28d0*/  LOP3.LUT R76, R37, 0xff0000ff, RZ, 0xc0, !PT ;  /* 0xff0000ff254c7812 */ /* 0x000fe200078ec0ff */
[----:B------:R-:W-:Y:S01]  /*28e0*/  IMAD.SHL.U32 R37, R36, 0x100, RZ ;  /* 0x0000010024257824 */ /* 0x000fe200078e00ff */
[----:B------:R-:W-:Y:S01]  /*28f0*/  LOP3.LUT R35, R35, 0xff0000ff, RZ, 0xc0, !PT ;  /* 0xff0000ff23237812 */ /* 0x000fe200078ec0ff */
[----:B--2---:R-:W-:Y:S01]  /*2900*/  IMAD.MOV.U32 R36, RZ, RZ, R8 ;  /* 0x000000ffff247224 */ /* 0x004fe200078e0008 */
[----:B------:R-:W-:-:S02]  /*2910*/  F2FP.F16.E4M3.UNPACK_B R8, R9 ;  /* 0x00000009ff08723e */ /* 0x000fc400020006ff */
[----:B------:R-:W-:Y:S01]  /*2920*/  LOP3.LUT R35, R35, 0xff00, R34, 0xf8, !PT ;  /* 0x0000ff0023237812 */ /* 0x000fe200078ef822 */
[----:B------:R-:W-:Y:S01]  /*2930*/  IMAD.U32 R34, R79, 0x10000, RZ ;  /* 0x000100004f227824 */ /* 0x000fe200078e00ff */
[----:B------:R-:W-:Y:S01]  /*2940*/  LOP3.LUT R78, R76, 0xff00, R37, 0xf8, !PT ;  /* 0x0000ff004c4e7812 */ /* 0x000fe200078ef825 */
[----:B------:R-:W-:Y:S01]  /*2950*/  IMAD.U32 R37, R77, 0x10000, RZ ;  /* 0x000100004d257824 */ /* 0x000fe200078e00ff */
[----:B------:R-:W-:Y:S02]  /*2960*/  F2FP.F16.E4M3.UNPACK_B R76, R43.H1 ;  /* 0x0000002bff4c723e */ /* 0x000fe400030006ff */
[----:B------:R-:W-:Y:S02]  /*2970*/  LOP3.LUT R34, R35, 0xff0000, R34, 0xf8, !PT ;  /* 0x00ff000023227812 */ /* 0x000fe400078ef822 */
[----:B------:R-:W-:Y:S01]  /*2980*/  LOP3.LUT R35, R78, 0xff0000, R37, 0xf8, !PT ;  /* 0x00ff00004e237812 */ /* 0x000fe200078ef825 */
[----:B------:R-:W-:Y:S01]  /*2990*/  HADD2.F32 R37, -RZ, R8.H1_H1 ;  /* 0x30000008ff257230 */ /* 0x000fe20000004100 */
[----:B------:R-:W-:Y:S01]  /*29a0*/  F2FP.F16.E4M3.UNPACK_B R9, R9.H1 ;  /* 0x00000009ff09723e */ /* 0x000fe200030006ff */
[----:B------:R-:W-:Y:S01]  /*29b0*/  HADD2.F32 R89, -RZ, R76.H0_H0 ;  /* 0x2000004cff597230 */ /* 0x000fe20000004100 */
[----:B------:R-:W-:Y:S01]  /*29c0*/  F2FP.F16.E4M3.UNPACK_B R78, R42.H1 ;  /* 0x0000002aff4e723e */ /* 0x000fe200030006ff */
[----:B------:R-:W-:Y:S01]  /*29d0*/  HADD2.F32 R8, -RZ, R8.H0_H0 ;  /* 0x20000008ff087230 */ /* 0x000fe20000004100 */
[----:B------:R-:W-:Y:S01]  /*29e0*/  F2FP.F16.E4M3.UNPACK_B R43, R43 ;  /* 0x0000002bff2b723e */ /* 0x000fe200020006ff */
[----:B------:R-:W-:-:S02]  /*29f0*/  HADD2.F32 R90, -RZ, R76.H1_H1 ;  /* 0x3000004cff5a7230 */ /* 0x000fc40000004100 */
[-C--:B------:R-:W-:Y:S01]  /*2a00*/  FMUL.FTZ R91, R37, R89.reuse ;  /* 0x00000059255b7220 */ /* 0x080fe20000410000 */
[--C-:B------:R-:W-:Y:S02]  /*2a10*/  HADD2.F32 R77, -RZ, R9.reuse.H1_H1 ;  /* 0x30000009ff4d7230 */ /* 0x100fe40000004100 */
[----:B------:R-:W-:Y:S01]  /*2a20*/  FMUL.FTZ R92, R8, R89 ;  /* 0x00000059085c7220 */ /* 0x000fe20000410000 */
[--C-:B------:R-:W-:Y:S02]  /*2a30*/  HADD2.F32 R79, -RZ, R78.reuse.H0_H0 ;  /* 0x2000004eff4f7230 */ /* 0x100fe40000004100 */
[----:B------:R-:W-:Y:S02]  /*2a40*/  HADD2.F32 R76, -RZ, R9.H0_H0 ;  /* 0x20000009ff4c7230 */ /* 0x000fe40000004100 */
[----:B------:R-:W-:Y:S01]  /*2a50*/  FMUL.FTZ R89, R77, R90 ;  /* 0x0000005a4d597220 */ /* 0x000fe20000410000 */
[----:B------:R-:W-:Y:S02]  /*2a60*/  HADD2.F32 R78, -RZ, R78.H1_H1 ;  /* 0x3000004eff4e7230 */ /* 0x000fe40000004100 */
[-C--:B------:R-:W-:Y:S01]  /*2a70*/  FFMA.FTZ R9, R37, R79.reuse, R92 ;  /* 0x0000004f25097223 */ /* 0x080fe2000001005c */
[----:B------:R-:W-:Y:S01]  /*2a80*/  F2FP.F16.E4M3.UNPACK_B R37, R36.H1 ;  /* 0x00000024ff25723e */ /* 0x000fe200030006ff */
[----:B------:R-:W-:Y:S01]  /*2a90*/  FMUL.FTZ R90, R76, R90 ;  /* 0x0000005a4c5a7220 */ /* 0x000fe20000410000 */
[----:B------:R-:W-:Y:S01]  /*2aa0*/  F2FP.F16.E4M3.UNPACK_B R36, R36 ;  /* 0x00000024ff24723e */ /* 0x000fe200020006ff */
[----:B------:R-:W-:Y:S01]  /*2ab0*/  FFMA.FTZ R8, R8, R79, -R91 ;  /* 0x0000004f08087223 */ /* 0x000fe2000001085b */
[-C--:B------:R-:W-:Y:S01]  /*2ac0*/  FFMA.FTZ R91, R76, R78.reuse, -R89 ;  /* 0x0000004e4c5b7223 */ /* 0x080fe20000010859 */
[----:B------:R-:W-:Y:S01]  /*2ad0*/  FFMA.FTZ R94, R77, R78, R90 ;  /* 0x0000004e4d5e7223 */ /* 0x000fe2000001005a */
[--C-:B------:R-:W-:Y:S01]  /*2ae0*/  HADD2.F32 R79, -RZ, R43.reuse.H1_H1 ;  /* 0x3000002bff4f7230 */ /* 0x100fe20000004100 */
[----:B------:R-:W-:Y:S01]  /*2af0*/  F2FP.F16.E4M3.UNPACK_B R77, R42 ;  /* 0x0000002aff4d723e */ /* 0x000fe200020006ff */
[----:B------:R-:W-:-:S02]  /*2b00*/  HADD2.F32 R78, -RZ, R43.H0_H0 ;  /* 0x2000002bff4e7230 */ /* 0x000fc40000004100 */
[--C-:B------:R-:W-:Y:S02]  /*2b10*/  HADD2.F32 R43, -RZ, R37.reuse.H0_H0 ;  /* 0x20000025ff2b7230 */ /* 0x100fe40000004100 */
[----:B------:R-:W-:Y:S02]  /*2b20*/  HADD2.F32 R76, -RZ, R37.H1_H1 ;  /* 0x30000025ff4c7230 */ /* 0x000fe40000004100 */
[--C-:B------:R-:W-:Y:S02]  /*2b30*/  HADD2.F32 R42, -RZ, R36.reuse.H1_H1 ;  /* 0x30000024ff2a7230 */ /* 0x100fe40000004100 */
[-C--:B------:R-:W-:Y:S01]  /*2b40*/  FMUL.FTZ R89, R43, R79.reuse ;  /* 0x0000004f2b597220 */ /* 0x080fe20000410000 */
[----:B------:R-:W-:Y:S02]  /*2b50*/  HADD2.F32 R37, -RZ, R36.H0_H0 ;  /* 0x20000024ff257230 */ /* 0x000fe40000004100 */
[----:B------:R-:W-:Y:S01]  /*2b60*/  FMUL.FTZ R92, R76, R79 ;  /* 0x0000004f4c5c7220 */ /* 0x000fe20000410000 */
[----:B------:R-:W-:-:S02]  /*2b70*/  HADD2.F32 R36, -RZ, R77.H1_H1 ;  /* 0x3000004dff247230 */ /* 0x000fc40000004100 */
[-C--:B------:R-:W-:Y:S01]  /*2b80*/  FMUL.FTZ R90, R42, R78.reuse ;  /* 0x0000004e2a5a7220 */ /* 0x080fe20000410000 */
[----:B------:R-:W-:Y:S02]  /*2b90*/  HADD2.F32 R77, -RZ, R77.H0_H0 ;  /* 0x2000004dff4d7230 */ /* 0x000fe40000004100 */
[----:B------:R-:W-:Y:S01]  /*2ba0*/  FMUL.FTZ R79, R37, R78 ;  /* 0x0000004e254f7220 */ /* 0x000fe20000410000 */
[-C--:B------:R-:W-:Y:S01]  /*2bb0*/  FFMA.FTZ R43, R43, R36.reuse, -R92 ;  /* 0x000000242b2b7223 */ /* 0x080fe2000001085c */
[----:B------:R-:W-:Y:S01]  /*2bc0*/  FFMA.FTZ R76, R76, R36, R89 ;  /* 0x000000244c4c7223 */ /* 0x000fe20000010059 */
[-C--:B------:R-:W-:Y:S01]  /*2bd0*/  FFMA.FTZ R36, R37, R77.reuse, -R90 ;  /* 0x0000004d25247223 */ /* 0x080fe2000001085a */
[----:B------:R-:W-:Y:S01]  /*2be0*/  FFMA.FTZ R37, R42, R77, R79 ;  /* 0x0000004d2a257223 */ /* 0x000fe2000001004f */
[----:B------:R-:W-:Y:S02]  /*2bf0*/  F2FP.F16.E4M3.UNPACK_B R77, R11.H1 ;  /* 0x0000000bff4d723e */ /* 0x000fe400030006ff */
[----:B------:R-:W-:-:S02]  /*2c00*/  F2FP.F16.E4M3.UNPACK_B R92, R35.H1 ;  /* 0x00000023ff5c723e */ /* 0x000fc400030006ff */
[----:B------:R-:W-:Y:S01]  /*2c10*/  F2FP.SATFINITE.E4M3.F32.PACK_AB_MERGE_C R42, R94, R91, RZ ;  /* 0x0000005b5e2a723e */ /* 0x000fe200048070ff */
[--C-:B------:R-:W-:Y:S01]  /*2c20*/  HADD2.F32 R78, -RZ, R77.reuse.H0_H0 ;  /* 0x2000004dff4e7230 */ /* 0x100fe20000004100 */
[----:B------:R-:W-:Y:S01]  /*2c30*/  F2FP.SATFINITE.E4M3.F32.PACK_AB_MERGE_C R43, R76, R43, RZ ;  /* 0x0000002b4c2b723e */ /* 0x000fe200048070ff */
[----:B------:R-:W-:Y:S01]  /*2c40*/  HADD2.F32 R77, -RZ, R77.H1_H1 ;  /* 0x3000004dff4d7230 */ /* 0x000fe20000004100 */
[----:B------:R-:W-:Y:S01]  /*2c50*/  F2FP.F16.E4M3.UNPACK_B R89, R34.H1 ;  /* 0x00000022ff59723e */ /* 0x000fe200030006ff */
[--C-:B------:R-:W-:Y:S01]  /*2c60*/  HADD2.F32 R94, -RZ, R92.reuse.H1_H1 ;  /* 0x3000005cff5e7230 */ /* 0x100fe20000004100 */
[----:B------:R-:W-:Y:S01]  /*2c70*/  F2FP.F16.E4M3.UNPACK_B R76, R10.H1 ;  /* 0x0000000aff4c723e */ /* 0x000fe200030006ff */
[----:B------:R-:W-:Y:S01]  /*2c80*/  HADD2.F32 R92, -RZ, R92.H0_H0 ;  /* 0x2000005cff5c7230 */ /* 0x000fe20000004100 */
[----:B------:R-:W-:Y:S01]  /*2c90*/  F2FP.F16.E4M3.UNPACK_B R91, R35 ;  /* 0x00000023ff5b723e */ /* 0x000fe200020006ff */
[----:B------:R-:W-:Y:S01]  /*2ca0*/  HADD2.F32 R90, -RZ, R89.H1_H1 ;  /* 0x30000059ff5a7230 */ /* 0x000fe20000004100 */
[----:B------:R-:W-:Y:S01]  /*2cb0*/  F2FP.F16.E4M3.UNPACK_B R79, R34 ;  /* 0x00000022ff4f723e */ /* 0x000fe200020006ff */
[----:B------:R-:W-:-:S02]  /*2cc0*/  HADD2.F32 R35, -RZ, R76.H1_H1 ;  /* 0x3000004cff237230 */ /* 0x000fc40000004100 */
[-C--:B------:R-:W-:Y:S01]  /*2cd0*/  FMUL.FTZ R95, R77, R94.reuse ;  /* 0x0000005e4d5f7220 */ /* 0x080fe20000410000 */
[----:B------:R-:W-:Y:S02]  /*2ce0*/  HADD2.F32 R93, -RZ, R91.H1_H1 ;  /* 0x3000005bff5d7230 */ /* 0x000fe40000004100 */
[C---:B------:R-:W-:Y:S01]  /*2cf0*/  FMUL.FTZ R96, R78.reuse, R94 ;  /* 0x0000005e4e607220 */ /* 0x040fe20000410000 */
[----:B------:R-:W-:Y:S02]  /*2d00*/  HADD2.F32 R76, -RZ, R76.H0_H0 ;  /* 0x2000004cff4c7230 */ /* 0x000fe40000004100 */
[----:B------:R-:W-:Y:S01]  /*2d10*/  FFMA.FTZ R34, R78, R90, -R95 ;  /* 0x0000005a4e227223 */ /* 0x000fe2000001085f */
[----:B------:R-:W-:Y:S02]  /*2d20*/  HADD2.F32 R78, -RZ, R79.H1_H1 ;  /* 0x3000004fff4e7230 */ /* 0x000fe40000004100 */
[----:B------:R-:W-:Y:S01]  /*2d30*/  FMUL.FTZ R95, R35, R93 ;  /* 0x0000005d235f7220 */ /* 0x000fe20000410000 */
[----:B------:R-:W-:Y:S01]  /*2d40*/  F2FP.F16.E4M3.UNPACK_B R11, R11 ;  /* 0x0000000bff0b723e */ /* 0x000fe200020006ff */
[C---:B------:R-:W-:Y:S01]  /*2d50*/  FMUL.FTZ R94, R76.reuse, R93 ;  /* 0x0000005d4c5e7220 */ /* 0x040fe20000410000 */
[----:B------:R-:W-:Y:S01]  /*2d60*/  F2FP.F16.E4M3.UNPACK_B R10, R10 ;  /* 0x0000000aff0a723e */ /* 0x000fe200020006ff */
[----:B------:R-:W-:Y:S01]  /*2d70*/  FFMA.FTZ R95, R76, R78, -R95 ;  /* 0x0000004e4c5f7223 */ /* 0x000fe2000001085f */
[----:B------:R-:W-:-:S02]  /*2d80*/  HADD2.F32 R91, -RZ, R91.H0_H0 ;  /* 0x2000005bff5b7230 */ /* 0x000fc40000004100 */
[----:B------:R-:W-:Y:S01]  /*2d90*/  FFMA.FTZ R94, R35, R78, R94 ;  /* 0x0000004e235e7223 */ /* 0x000fe2000001005e */
[--C-:B------:R-:W-:Y:S02]  /*2da0*/  HADD2.F32 R35, -RZ, R11.reuse.H0_H0 ;  /* 0x2000000bff237230 */ /* 0x100fe40000004100 */
[----:B------:R-:W-:Y:S01]  /*2db0*/  FFMA.FTZ R93, R77, R90, R96 ;  /* 0x0000005a4d5d7223 */ /* 0x000fe20000010060 */
[----:B------:R-:W-:Y:S01]  /*2dc0*/  HADD2.F32 R76, -RZ, R11.H1_H1 ;  /* 0x3000000bff4c7230 */ /* 0x000fe20000004100 */
[----:B------:R-:W-:Y:S01]  /*2dd0*/  F2FP.SATFINITE.E4M3.F32.PACK_AB_MERGE_C R9, R9, R8, R42 ;  /* 0x000000080909723e */ /* 0x000fe2000480702a */
[--C-:B------:R-:W-:Y:S02]  /*2de0*/  HADD2.F32 R11, -RZ, R10.reuse.H0_H0 ;  /* 0x2000000aff0b7230 */ /* 0x100fe40000004100 */
[-C--:B------:R-:W-:Y:S01]  /*2df0*/  FMUL.FTZ R77, R35, R92.reuse ;  /* 0x0000005c234d7220 */ /* 0x080fe20000410000 */
[----:B------:R-:W-:Y:S02]  /*2e00*/  HADD2.F32 R10, -RZ, R10.H1_H1 ;  /* 0x3000000aff0a7230 */ /* 0x000fe40000004100 */
[----:B------:R-:W-:Y:S01]  /*2e10*/  FMUL.FTZ R90, R76, R92 ;  /* 0x0000005c4c5a7220 */ /* 0x000fe20000410000 */
[----:B------:R-:W-:Y:S01]  /*2e20*/  HADD2.F32 R89, -RZ, R89.H0_H0 ;  /* 0x20000059ff597230 */ /* 0x000fe20000004100 */
[----:B------:R-:W-:Y:S01]  /*2e30*/  F2FP.SATFINITE.E4M3.F32.PACK_AB_MERGE_C R94, R94, R95, RZ ;  /* 0x0000005f5e5e723e */ /* 0x000fe200048070ff */
[----:B------:R-:W-:-:S02]  /*2e40*/  HADD2.F32 R79, -RZ, R79.H0_H0 ;  /* 0x2000004fff4f7230 */ /* 0x000fc40000004100 */
[-C--:B------:R-:W-:Y:S01]  /*2e50*/  FMUL.FTZ R78, R10, R91.reuse ;  /* 0x0000005b0a4e7220 */ /* 0x080fe20000410000 */
[----:B------:R-:W-:Y:S01]  /*2e60*/  FMUL.FTZ R91, R11, R91 ;  /* 0x0000005b0b5b7220 */ /* 0x000fe20000410000 */
[-C--:B------:R-:W-:Y:S01]  /*2e70*/  FFMA.FTZ R90, R35, R89.reuse, -R90 ;  /* 0x00000059235a7223 */ /* 0x080fe2000001085a */
[----:B------:R-:W-:Y:S01]  /*2e80*/  FFMA.FTZ R77, R76, R89, R77 ;  /* 0x000000594c4d7223 */ /* 0x000fe2000001004d */
[-C--:B------:R-:W-:Y:S01]  /*2e90*/  FFMA.FTZ R78, R11, R79.reuse, -R78 ;  /* 0x0000004f0b4e7223 */ /* 0x080fe2000001084e */
[----:B------:R-:W-:Y:S01]  /*2ea0*/  FFMA.FTZ R91, R10, R79, R91 ;  /* 0x0000004f0a5b7223 */ /* 0x000fe2000001005b */
[----:B------:R-:W-:Y:S02]  /*2eb0*/  F2FP.SATFINITE.E4M3.F32.PACK_AB_MERGE_C R34, R93, R34, RZ ;  /* 0x000000225d22723e */ /* 0x000fe400048070ff */
[----:B------:R-:W-:Y:S02]  /*2ec0*/  F2FP.SATFINITE.E4M3.F32.PACK_AB_MERGE_C R8, R37, R36, R43 ;  /* 0x000000242508723e */ /* 0x000fe4000480702b */
[----:B------:R-:W-:-:S02]  /*2ed0*/  F2FP.SATFINITE.E4M3.F32.PACK_AB_MERGE_C R10, R91, R78, R94 ;  /* 0x0000004e5b0a723e */ /* 0x000fc4000480705e */
[----:B------:R-:W-:-:S07]  /*2ee0*/  F2FP.SATFINITE.E4M3.F32.PACK_AB_MERGE_C R11, R77, R90, R34 ;  /* 0x0000005a4d0b723e */ /* 0x000fce0004807022 */
.L_x_336:
[----:B------:R-:W-:Y:S05]  /*2ef0*/  BSYNC B2 ;  /* 0x0000000000027941 */ /* 0x000fea0003800000 */
.L_x_335:
[----:B--2---:R1:W-:Y:S02]  /*2f00*/  STG.E.128 desc[UR42][R32.64], R8 ;  /* 0x0000000820007986 */ /* 0x0043e4000c101d2a */
.L_x_334:
[----:B------:R-:W-:Y:S05]  /*2f10*/  BSYNC B1 ;  /* 0x0000000000017941 */ /* 0x000fea0003800000 */
.L_x_333:
[----:B------:R-:W-:Y:S01]  /*2f20*/  ISETP.NE.AND P4, PT, R45, RZ, PT ;  /* 0x000000ff2d00720c */ /* 0x000fe20003f85270 */
[----:B------:R-:W-:-:S12]  /*2f30*/  BSSY B1, `(.L_x_337) ;  /* 0x0000070000017945 */ /* 0x000fd80003800000 */
[----:B------:R-:W-:Y:S05]  /*2f40*/  @!P4 BRA `(.L_x_338) ;  /* 0x0000000400b8c947 */ /* 0x000fea0003800000 */
[----:B-1----:R1:W2:Y:S01]  /*2f50*/  LDS.128 R8, [R84+0x14800] ;  /* 0x0148000054087984 */ /* 0x0022a20000000c00 */
[----:B------:R-:W-:Y:S01]  /*2f60*/  ISETP.GE.AND P4, PT, R157, R87, PT ;  /* 0x000000579d00720c */ /* 0x000fe20003f86270 */
[----:B------:R-:W-:-:S12]  /*2f70*/  BSSY B2, `(.L_x_339) ;  /* 0x000006a000027945 */ /* 0x000fd80003800000 */
[----:B-1----:R-:W-:Y:S05]  /*2f80*/  @P4 BRA `(.L_x_340) ;  /* 0x0000000400a04947 */ /* 0x002fea0003800000 */
[----:B------:R-:W-:Y:S02]  /*2f90*/  SHF.R.U32.HI R30, RZ, 0x8, R29 ;  /* 0x00000008ff1e7819 */ /* 0x000fe4000001161d */
[--C-:B------:R-:W-:Y:S02]  /*2fa0*/  SHF.R.U32.HI R35, RZ, 0x8, R31.reuse ;  /* 0x00000008ff237819 */ /* 0x100fe4000001161f */
[----:B------:R-:W-:Y:S02]  /*2fb0*/  LOP3.LUT R34, R31, 0xff0000ff, RZ, 0xc0, !PT ;  /* 0xff0000ff1f227812 */ /* 0x000fe400078ec0ff */
[----:B------:R-:W-:Y:S01]  /*2fc0*/  SHF.R.U32.HI R36, RZ, 0x10, R31 ;  /* 0x00000010ff247819 */ /* 0x000fe2000001161f */
[----:B------:R-:W-:Y:S01]  /*2fd0*/  IMAD.SHL.U32 R31, R30, 0x100, RZ ;  /* 0x000001001e1f7824 */ /* 0x000fe200078e00ff */
[----:B------:R-:W-:Y:S01]  /*2fe0*/  LOP3.LUT R28, R29, 0xff0000ff, RZ, 0xc0, !PT ;  /* 0xff0000ff1d1c7812 */ /* 0x000fe200078ec0ff */
[----:B------:R-:W-:Y:S01]  /*2ff0*/  IMAD.SHL.U32 R35, R35, 0x100, RZ ;  /* 0x0000010023237824 */ /* 0x000fe200078e00ff */
[----:B------:R-:W-:Y:S01]  /*3000*/  SHF.R.U32.HI R37, RZ, 0x10, R29 ;  /* 0x00000010ff257819 */ /* 0x000fe2000001161d */
[----:B--2---:R-:W-:Y:S01]  /*3010*/  IMAD.MOV.U32 R29, RZ, RZ, R9 ;  /* 0x000000ffff1d7224 */ /* 0x004fe200078e0009 */
[----:B------:R-:W-:Y:S01]  /*3020*/  LOP3.LUT R9, R28, 0xff00, R31, 0xf8, !PT ;  /* 0x0000ff001c097812 */ /* 0x000fe200078ef81f */
[----:B------:R-:W-:Y:S01]  /*3030*/  IMAD.MOV.U32 R30, RZ, RZ, R8 ;  /* 0x000000ffff1e7224 */ /* 0x000fe200078e0008 */
[----:B------:R-:W-:Y:S01]  /*3040*/  LOP3.LUT R35, R34, 0xff00, R35, 0xf8, !PT ;  /* 0x0000ff0022237812 */ /* 0x000fe200078ef823 */
[----:B------:R-:W-:Y:S01]  /*3050*/  IMAD.U32 R28, R37, 0x10000, RZ ;  /* 0x00010000251c7824 */ /* 0x000fe200078e00ff */
[----:B------:R-:W-:Y:S01]  /*3060*/  F2FP.F16.E4M3.UNPACK_B R34, R41.H1 ;  /* 0x00000029ff22723e */ /* 0x000fe200030006ff */
[----:B------:R-:W-:Y:S01]  /*3070*/  IMAD.U32 R36, R36, 0x10000, RZ ;  /* 0x0001000024247824 */ /* 0x000fe200078e00ff */
[----:B------:R-:W-:-:S02]  /*3080*/  F2FP.F16.E4M3.UNPACK_B R8, R29 ;  /* 0x0000001dff08723e */ /* 0x000fc400020006ff */
[----:B------:R-:W-:Y:S01]  /*3090*/  LOP3.LUT R9, R9, 0xff0000, R28, 0xf8, !PT ;  /* 0x00ff000009097812 */ /* 0x000fe200078ef81c */
[----:B------:R-:W-:Y:S01]  /*30a0*/  HADD2.F32 R42, -RZ, R34.H0_H0 ;  /* 0x20000022ff2a7230 */ /* 0x000fe20000004100 */
[----:B------:R-:W-:Y:S01]  /*30b0*/  LOP3.LUT R28, R35, 0xff0000, R36, 0xf8, !PT ;  /* 0x00ff0000231c7812 */ /* 0x000fe200078ef824 */
[--C-:B------:R-:W-:Y:S01]  /*30c0*/  HADD2.F32 R31, -RZ, R8.reuse.H1_H1 ;  /* 0x30000008ff1f7230 */ /* 0x100fe20000004100 */
[----:B------:R-:W-:Y:S01]  /*30d0*/  F2FP.F16.E4M3.UNPACK_B R36, R40.H1 ;  /* 0x00000028ff24723e */ /* 0x000fe200030006ff */
[----:B------:R-:W-:Y:S01]  /*30e0*/  HADD2.F32 R8, -RZ, R8.H0_H0 ;  /* 0x20000008ff087230 */ /* 0x000fe20000004100 */
[----:B------:R-:W-:Y:S01]  /*30f0*/  F2FP.F16.E4M3.UNPACK_B R29, R29.H1 ;  /* 0x0000001dff1d723e */ /* 0x000fe200030006ff */
[----:B------:R-:W-:Y:S02]  /*3100*/  HADD2.F32 R43, -RZ, R34.H1_H1 ;  /* 0x30000022ff2b7230 */ /* 0x000fe40000004100 */
[----:B------:R-:W-:Y:S01]  /*3110*/  FMUL.FTZ R77, R31, R42 ;  /* 0x0000002a1f4d7220 */ /* 0x000fe20000410000 */
[----:B------:R-:W-:-:S02]  /*3120*/  HADD2.F32 R37, -RZ, R36.H0_H0 ;  /* 0x20000024ff257230 */ /* 0x000fc40000004100 */
[C---:B------:R-:W-:Y:S01]  /*3130*/  FMUL.FTZ R42, R8.reuse, R42 ;  /* 0x0000002a082a7220 */ /* 0x040fe20000410000 */
[--C-:B------:R-:W-:Y:S01]  /*3140*/  HADD2.F32 R35, -RZ, R29.reuse.H1_H1 ;  /* 0x3000001dff237230 */ /* 0x100fe20000004100 */
[----:B------:R-:W-:Y:S01]  /*3150*/  F2FP.F16.E4M3.UNPACK_B R41, R41 ;  /* 0x00000029ff29723e */ /* 0x000fe200020006ff */
[----:B------:R-:W-:Y:S02]  /*3160*/  HADD2.F32 R34, -RZ, R29.H0_H0 ;  /* 0x2000001dff227230 */ /* 0x000fe40000004100 */
[-C--:B------:R-:W-:Y:S01]  /*3170*/  FFMA.FTZ R8, R8, R37.reuse, -R77 ;  /* 0x0000002508087223 */ /* 0x080fe2000001084d */
[----:B------:R-:W-:Y:S02]  /*3180*/  HADD2.F32 R36, -RZ, R36.H1_H1 ;  /* 0x30000024ff247230 */ /* 0x000fe40000004100 */
[----:B------:R-:W-:Y:S01]  /*3190*/  FFMA.FTZ R29, R31, R37, R42 ;  /* 0x000000251f1d7223 */ /* 0x000fe2000001002a */
[CC--:B------:R-:W-:Y:S01]  /*31a0*/  FMUL.FTZ R77, R35.reuse, R43.reuse ;  /* 0x0000002b234d7220 */ /* 0x0c0fe20000410000 */
[C---:B------:R-:W-:Y:S01]  /*31b0*/  FMUL.FTZ R76, R34.reuse, R43 ;  /* 0x0000002b224c7220 */ /* 0x040fe20000410000 */
[-C--:B------:R-:W-:Y:S01]  /*31c0*/  F2FP.F16.E4M3.UNPACK_B R31, R30.reuse.H1 ;  /* 0x0000001eff1f723e */ /* 0x080fe200030006ff */
[----:B------:R-:W-:Y:S01]  /*31d0*/  HADD2.F32 R37, -RZ, R41.H1_H1 ;  /* 0x30000029ff257230 */ /* 0x000fe20000004100 */
[----:B------:R-:W-:Y:S01]  /*31e0*/  F2FP.F16.E4M3.UNPACK_B R30, R30 ;  /* 0x0000001eff1e723e */ /* 0x000fe200020006ff */
[-C--:B------:R-:W-:Y:S01]  /*31f0*/  FFMA.FTZ R77, R34, R36.reuse, -R77 ;  /* 0x00000024224d7223 */ /* 0x080fe2000001084d */
[----:B------:R-:W-:Y:S01]  /*3200*/  FFMA.FTZ R78, R35, R36, R76 ;  /* 0x00000024234e7223 */ /* 0x000fe2000001004c */
[----:B------:R-:W-:Y:S01]  /*3210*/  F2FP.F16.E4M3.UNPACK_B R40, R40 ;  /* 0x00000028ff28723e */ /* 0x000fe200020006ff */
[----:B------:R-:W-:-:S02]  /*3220*/  HADD2.F32 R36, -RZ, R31.H1_H1 ;  /* 0x3000001fff247230 */ /* 0x000fc40000004100 */
[----:B------:R-:W-:Y:S02]  /*3230*/  HADD2.F32 R35, -RZ, R31.H0_H0 ;  /* 0x2000001fff237230 */ /* 0x000fe40000004100 */
[----:B------:R-:W-:Y:S02]  /*3240*/  HADD2.F32 R41, -RZ, R41.H0_H0 ;  /* 0x20000029ff297230 */ /* 0x000fe40000004100 */
[-C--:B------:R-:W-:Y:S01]  /*3250*/  FMUL.FTZ R76, R36, R37.reuse ;  /* 0x00000025244c7220 */ /* 0x080fe20000410000 */
[--C-:B------:R-:W-:Y:S02]  /*3260*/  HADD2.F32 R34, -RZ, R30.reuse.H1_H1 ;  /* 0x3000001eff227230 */ /* 0x100fe40000004100 */
[----:B------:R-:W-:Y:S01]  /*3270*/  FMUL.FTZ R37, R35, R37 ;  /* 0x0000002523257220 */ /* 0x000fe20000410000 */
[----:B------:R-:W-:Y:S02]  /*3280*/  HADD2.F32 R31, -RZ, R30.H0_H0 ;  /* 0x2000001eff1f7230 */ /* 0x000fe40000004100 */
        /* <DEDUP_REMOVED lines=9> */
[----:B------:R-:W-:-:S02]  /*3320*/  F2FP.SATFINITE.E4M3.F32.PACK_AB_MERGE_C R34, R78, R77, RZ ;  /* 0x0000004d4e22723e */ /* 0x000fc400048070ff */
[----:B------:R-:W-:Y:S01]  /*3330*/  F2FP.F16.E4M3.UNPACK_B R77, R28.H1 ;  /* 0x0000001cff4d723e */ /* 0x000fe200030006ff */
[--C-:B------:R-:W-:Y:S01]  /*3340*/  HADD2.F32 R40, -RZ, R37.reuse.H0_H0 ;  /* 0x20000025ff287230 */ /* 0x100fe20000004100 */
[----:B------:R-:W-:Y:S01]  /*3350*/  F2FP.SATFINITE.E4M3.F32.PACK_AB_MERGE_C R35, R36, R35, RZ ;  /* 0x000000232423723e */ /* 0x000fe200048070ff */
[----:B------:R-:W-:Y:S01]  /*3360*/  HADD2.F32 R37, -RZ, R37.H1_H1 ;  /* 0x30000025ff257230 */ /* 0x000fe20000004100 */
[-C--:B------:R-:W-:Y:S01]  /*3370*/  F2FP.F16.E4M3.UNPACK_B R42, R9.reuse.H1 ;  /* 0x00000009ff2a723e */ /* 0x080fe200030006ff */
[--C-:B------:R-:W-:Y:S01]  /*3380*/  HADD2.F32 R78, -RZ, R77.reuse.H1_H1 ;  /* 0x3000004dff4e7230 */ /* 0x100fe20000004100 */
[----:B------:R-:W-:Y:S01]  /*3390*/  F2FP.F16.E4M3.UNPACK_B R36, R10.H1 ;  /* 0x0000000aff24723e */ /* 0x000fe200030006ff */
[----:B------:R-:W-:Y:S01]  /*33a0*/  HADD2.F32 R77, -RZ, R77.H0_H0 ;  /* 0x2000004dff4d7230 */ /* 0x000fe20000004100 */
[----:B------:R-:W-:Y:S01]  /*33b0*/  F2FP.F16.E4M3.UNPACK_B R76, R28 ;  /* 0x0000001cff4c723e */ /* 0x000fe200020006ff */
[----:B------:R-:W-:Y:S01]  /*33c0*/  HADD2.F32 R43, -RZ, R42.H1_H1 ;  /* 0x3000002aff2b7230 */ /* 0x000fe20000004100 */
[----:B------:R-:W-:Y:S01]  /*33d0*/  F2FP.F16.E4M3.UNPACK_B R41, R9 ;  /* 0x00000009ff29723e */ /* 0x000fe200020006ff */
[----:B------:R-:W-:-:S02]  /*33e0*/  HADD2.F32 R28, -RZ, R36.H1_H1 ;  /* 0x30000024ff1c7230 */ /* 0x000fc40000004100 */
[----:B------:R-:W-:Y:S01]  /*33f0*/  FMUL.FTZ R9, R37, R78 ;  /* 0x0000004e25097220 */ /* 0x000fe20000410000 */
[----:B------:R-:W-:Y:S01]  /*3400*/  HADD2.F32 R79, -RZ, R76.H1_H1 ;  /* 0x3000004cff4f7230 */ /* 0x000fe20000004100 */
[----:B------:R-:W-:Y:S01]  /*3410*/  F2FP.F16.E4M3.UNPACK_B R11, R11 ;  /* 0x0000000bff0b723e */ /* 0x000fe200020006ff */
[----:B------:R-:W-:Y:S02]  /*3420*/  HADD2.F32 R36, -RZ, R36.H0_H0 ;  /* 0x20000024ff247230 */ /* 0x000fe40000004100 */
[----:B------:R-:W-:Y:S01]  /*3430*/  FFMA.FTZ R90, R40, R43, -R9 ;  /* 0x0000002b285a7223 */ /* 0x000fe20000010809 */
[----:B------:R-:W-:Y:S02]  /*3440*/  HADD2.F32 R9, -RZ, R41.H1_H1 ;  /* 0x30000029ff097230 */ /* 0x000fe40000004100 */
[-C--:B------:R-:W-:Y:S01]  /*3450*/  FMUL.FTZ R89, R28, R79.reuse ;  /* 0x0000004f1c597220 */ /* 0x080fe20000410000 */
[----:B------:R-:W-:Y:S01]  /*3460*/  F2FP.F16.E4M3.UNPACK_B R10, R10 ;  /* 0x0000000aff0a723e */ /* 0x000fe200020006ff */
[----:B------:R-:W-:Y:S01]  /*3470*/  FMUL.FTZ R79, R36, R79 ;  /* 0x0000004f244f7220 */ /* 0x000fe20000410000 */
[----:B------:R-:W-:Y:S01]  /*3480*/  FMUL.FTZ R78, R40, R78 ;  /* 0x0000004e284e7220 */ /* 0x000fe20000410000 */
[----:B------:R-:W-:Y:S01]  /*3490*/  FFMA.FTZ R89, R36, R9, -R89 ;  /* 0x0000000924597223 */ /* 0x000fe20000010859 */
[----:B------:R-:W-:-:S02]  /*34a0*/  HADD2.F32 R76, -RZ, R76.H0_H0 ;  /* 0x2000004cff4c7230 */ /* 0x000fc40000004100 */
[----:B------:R-:W-:Y:S01]  /*34b0*/  FFMA.FTZ R40, R28, R9, R79 ;  /* 0x000000091c287223 */ /* 0x000fe2000001004f */
[--C-:B------:R-:W-:Y:S02]  /*34c0*/  HADD2.F32 R28, -RZ, R11.reuse.H0_H0 ;  /* 0x2000000bff1c7230 */ /* 0x100fe40000004100 */
[----:B------:R-:W-:Y:S01]  /*34d0*/  FFMA.FTZ R91, R37, R43, R78 ;  /* 0x0000002b255b7223 */ /* 0x000fe2000001004e */
[--C-:B------:R-:W-:Y:S02]  /*34e0*/  HADD2.F32 R9, -RZ, R10.reuse.H0_H0 ;  /* 0x2000000aff097230 */ /* 0x100fe40000004100 */
[----:B------:R-:W-:Y:S02]  /*34f0*/  HADD2.F32 R11, -RZ, R11.H1_H1 ;  /* 0x3000000bff0b7230 */ /* 0x000fe40000004100 */
[----:B------:R-:W-:Y:S01]  /*3500*/  FMUL.FTZ R78, R28, R77 ;  /* 0x0000004d1c4e7220 */ /* 0x000fe20000410000 */
[----:B------:R-:W-:Y:S02]  /*3510*/  HADD2.F32 R10, -RZ, R10.H1_H1 ;  /* 0x3000000aff0a7230 */ /* 0x000fe40000004100 */
[----:B------:R-:W-:Y:S01]  /*3520*/  FMUL.FTZ R37, R9, R76 ;  /* 0x0000004c09257220 */ /* 0x000fe20000410000 */
[----:B------:R-:W-:-:S02]  /*3530*/  HADD2.F32 R42, -RZ, R42.H0_H0 ;  /* 0x2000002aff2a7230 */ /* 0x000fc40000004100 */
[C---:B------:R-:W-:Y:S01]  /*3540*/  FMUL.FTZ R43, R11.reuse, R77 ;  /* 0x0000004d0b2b7220 */ /* 0x040fe20000410000 */
[----:B------:R-:W-:Y:S02]  /*3550*/  HADD2.F32 R41, -RZ, R41.H0_H0 ;  /* 0x20000029ff297230 */ /* 0x000fe40000004100 */
[----:B------:R-:W-:Y:S01]  /*3560*/  FMUL.FTZ R36, R10, R76 ;  /* 0x0000004c0a247220 */ /* 0x000fe20000410000 */
[----:B------:R-:W-:Y:S01]  /*3570*/  F2FP.SATFINITE.E4M3.F32.PACK_AB_MERGE_C R40, R40, R89, RZ ;  /* 0x000000592828723e */ /* 0x000fe200048070ff */
[-C--:B------:R-:W-:Y:S01]  /*3580*/  FFMA.FTZ R43, R28, R42.reuse, -R43 ;  /* 0x0000002a1c2b7223 */ /* 0x080fe2000001082b */
[----:B------:R-:W-:Y:S01]  /*3590*/  FFMA.FTZ R78, R11, R42, R78 ;  /* 0x0000002a0b4e7223 */ /* 0x000fe2000001004e */
[-C--:B------:R-:W-:Y:S01]  /*35a0*/  FFMA.FTZ R36, R9, R41.reuse, -R36 ;  /* 0x0000002909247223 */ /* 0x080fe20000010824 */
[----:B------:R-:W-:Y:S01]  /*35b0*/  FFMA.FTZ R37, R10, R41, R37 ;  /* 0x000000290a257223 */ /* 0x000fe20000010025 */
[----:B------:R-:W-:Y:S02]  /*35c0*/  F2FP.SATFINITE.E4M3.F32.PACK_AB_MERGE_C R90, R91, R90, RZ ;  /* 0x0000005a5b5a723e */ /* 0x000fe400048070ff */
[----:B------:R-:W-:-:S02]  /*35d0*/  F2FP.SATFINITE.E4M3.F32.PACK_AB_MERGE_C R9, R29, R8, R34 ;  /* 0x000000081d09723e */ /* 0x000fc40004807022 */
[----:B------:R-:W-:Y:S02]  /*35e0*/  F2FP.SATFINITE.E4M3.F32.PACK_AB_MERGE_C R8, R31, R30, R35 ;  /* 0x0000001e1f08723e */ /* 0x000fe40004807023 */
[----:B------:R-:W-:Y:S02]  /*35f0*/  F2FP.SATFINITE.E4M3.F32.PACK_AB_MERGE_C R10, R37, R36, R40 ;  /* 0x00000024250a723e */ /* 0x000fe40004807028 */
[----:B------:R-:W-:-:S07]  /*3600*/  F2FP.SATFINITE.E4M3.F32.PACK_AB_MERGE_C R11, R78, R43, R90 ;  /* 0x0000002b4e0b723e */ /* 0x000fce000480705a */
.L_x_340:
[----:B------:R-:W-:Y:S05]  /*3610*/  BSYNC B2 ;  /* 0x0000000000027941 */ /* 0x000fea0003800000 */
.L_x_339:
[----:B--2---:R2:W-:Y:S02]  /*3620*/  STG.E.128 desc[UR42][R32.64+0x20], R8 ;  /* 0x0000200820007986 */ /* 0x0045e4000c101d2a */
.L_x_338:
[----:B------:R-:W-:Y:S05]  /*3630*/  BSYNC B1 ;  /* 0x0000000000017941 */ /* 0x000fea0003800000 */
.L_x_337:
[----:B------:R-:W-:Y:S05]  /*3640*/  @P1 BRA `(.L_x_332) ;  /* 0x0000002800b01947 */ /* 0x000fea0003800000 */
[----:B------:R-:W3:Y:S01]  /*3650*/  LDL R28, [R1+0x8] ;  /* 0x00000800011c7983 */ /* 0x000ee20000100800 */
[----:B------:R-:W-:Y:S03]  /*3660*/  BSSY B1, `(.L_x_341) ;  /* 0x000006b000017945 */ /* 0x000fe60003800000 */
[----:B-12---:R1:W2:Y:S01]  /*3670*/  LDS.128 R8, [R84+0x15800] ;  /* 0x0158000054087984 */ /* 0x0062a20000000c00 */
[----:B---3--:R-:W-:-:S13]  /*3680*/  ISETP.GE.AND P4, PT, R28, R87, PT ;  /* 0x000000571c00720c */ /* 0x008fda0003f86270 */
[----:B-12---:R-:W-:Y:S05]  /*3690*/  @P4 BRA `(.L_x_342) ;  /* 0x00000004009c4947 */ /* 0x006fea0003800000 */
        /* <DEDUP_REMOVED lines=8> */
[----:B------:R-:W-:Y:S01]  /*3720*/  IMAD.MOV.U32 R14, RZ, RZ, R8 ;  /* 0x000000ffff0e7224 */ /* 0x000fe200078e0008 */
[----:B------:R-:W-:-:S02]  /*3730*/  F2FP.F16.E4M3.UNPACK_B R8, R9 ;  /* 0x00000009ff08723e */ /* 0x000fc400020006ff */
[----:B------:R-:W-:Y:S01]  /*3740*/  LOP3.LUT R13, R13, 0xff00, R12, 0xf8, !PT ;  /* 0x0000ff000d0d7812 */ /* 0x000fe200078ef80c */
[----:B------:R-:W-:Y:S01]  /*3750*/  IMAD.U32 R12, R31, 0x10000, RZ ;  /* 0x000100001f0c7824 */ /* 0x000fe200078e00ff */
[----:B------:R-:W-:Y:S01]  /*3760*/  LOP3.LUT R30, R28, 0xff00, R15, 0xf8, !PT ;  /* 0x0000ff001c1e7812 */ /* 0x000fe200078ef80f */
[----:B------:R-:W-:Y:S01]  /*3770*/  IMAD.U32 R15, R29, 0x10000, RZ ;  /* 0x000100001d0f7824 */ /* 0x000fe200078e00ff */
[-C--:B------:R-:W-:Y:S02]  /*3780*/  F2FP.F16.E4M3.UNPACK_B R28, R38.reuse.H1 ;  /* 0x00000026ff1c723e */ /* 0x080fe400030006ff */
[----:B------:R-:W-:Y:S02]  /*3790*/  LOP3.LUT R12, R13, 0xff0000, R12, 0xf8, !PT ;  /* 0x00ff00000d0c7812 */ /* 0x000fe400078ef80c */
[----:B------:R-:W-:Y:S01]  /*37a0*/  LOP3.LUT R13, R30, 0xff0000, R15, 0xf8, !PT ;  /* 0x00ff00001e0d7812 */ /* 0x000fe200078ef80f */
[----:B------:R-:W-:Y:S01]  /*37b0*/  HADD2.F32 R34, -RZ, R28.H0_H0 ;  /* 0x2000001cff227230 */ /* 0x000fe20000004100 */
[----:B------:R-:W-:Y:S01]  /*37c0*/  F2FP.F16.E4M3.UNPACK_B R30, R39.H1 ;  /* 0x00000027ff1e723e */ /* 0x000fe200030006ff */
[--C-:B------:R-:W-:Y:S01]  /*37d0*/  HADD2.F32 R15, -RZ, R8.reuse.H1_H1 ;  /* 0x30000008ff0f7230 */ /* 0x100fe20000004100 */
[----:B------:R-:W-:Y:S01]  /*37e0*/  F2FP.F16.E4M3.UNPACK_B R9, R9.H1 ;  /* 0x00000009ff09723e */ /* 0x000fe200030006ff */
[----:B------:R-:W-:Y:S01]  /*37f0*/  HADD2.F32 R8, -RZ, R8.H0_H0 ;  /* 0x20000008ff087230 */ /* 0x000fe20000004100 */
[----:B------:R-:W-:Y:S01]  /*3800*/  F2FP.F16.E4M3.UNPACK_B R38, R38 ;  /* 0x00000026ff26723e */ /* 0x000fe200020006ff */
[----:B------:R-:W-:-:S02]  /*3810*/  HADD2.F32 R35, -RZ, R28.H1_H1 ;  /* 0x3000001cff237230 */ /* 0x000fc40000004100 */
[CC--:B------:R-:W-:Y:S01]  /*3820*/  FMUL.FTZ R37, R15.reuse, R34.reuse ;  /* 0x000000220f257220 */ /* 0x0c0fe20000410000 */
[--C-:B------:R-:W-:Y:S02]  /*3830*/  HADD2.F32 R31, -RZ, R30.reuse.H0_H0 ;  /* 0x2000001eff1f7230 */ /* 0x100fe40000004100 */
        /* <DEDUP_REMOVED lines=14> */
[----:B------:R-:W-:-:S02]  /*3920*/  HADD2.F32 R29, -RZ, R15.H0_H0 ;  /* 0x2000000fff1d7230 */ /* 0x000fc40000004100 */
[----:B------:R-:W-:Y:S02]  /*3930*/  HADD2.F32 R30, -RZ, R15.H1_H1 ;  /* 0x3000000fff1e7230 */ /* 0x000fe40000004100 */
        /* <DEDUP_REMOVED lines=9> */
[----:B------:R-:W-:Y:S01]  /*39d0*/  F2FP.F16.E4M3.UNPACK_B R38, R13 ;  /* 0x0000000dff26723e */ /* 0x000fe200020006ff */
        /* <DEDUP_REMOVED lines=8> */
[----:B------:R-:W-:Y:S01]  /*3a60*/  F2FP.F16.E4M3.UNPACK_B R30, R10.H1 ;  /* 0x0000000aff1e723e */ /* 0x000fe200030006ff */
[----:B------:R-:W-:Y:S01]  /*3a70*/  HADD2.F32 R31, -RZ, R31.H1_H1 ;  /* 0x3000001fff1f7230 */ /* 0x000fe20000004100 */
[----:B------:R-:W-:Y:S01]  /*3a80*/  F2FP.SATFINITE.E4M3.F32.PACK_AB_MERGE_C R28, R40, R37, RZ ;  /* 0x00000025281c723e */ /* 0x000fe200048070ff */
[----:B------:R-:W-:Y:S01]  /*3a90*/  HADD2.F32 R41, -RZ, R39.H1_H1 ;  /* 0x30000027ff297230 */ /* 0x000fe20000004100 */
[-C--:B------:R-:W-:Y:S01]  /*3aa0*/  F2FP.F16.E4M3.UNPACK_B R35, R12.reuse ;  /* 0x0000000cff23723e */ /* 0x080fe200020006ff */
[----:B------:R-:W-:Y:S01]  /*3ab0*/  HADD2.F32 R13, -RZ, R30.H1_H1 ;  /* 0x3000001eff0d7230 */ /* 0x000fe20000004100 */
[----:B------:R-:W-:Y:S01]  /*3ac0*/  F2FP.F16.E4M3.UNPACK_B R36, R12.H1 ;  /* 0x0000000cff24723e */ /* 0x000fe200030006ff */
[----:B------:R-:W-:Y:S02]  /*3ad0*/  HADD2.F32 R40, -RZ, R38.H1_H1 ;  /* 0x30000026ff287230 */ /* 0x000fe40000004100 */
[----:B------:R-:W-:Y:S01]  /*3ae0*/  FMUL.FTZ R43, R31, R41 ;  /* 0x000000291f2b7220 */ /* 0x000fe20000410000 */
[----:B------:R-:W-:-:S02]  /*3af0*/  HADD2.F32 R30, -RZ, R30.H0_H0 ;  /* 0x2000001eff1e7230 */ /* 0x000fc40000004100 */
[----:B------:R-:W-:Y:S01]  /*3b00*/  FMUL.FTZ R42, R34, R41 ;  /* 0x00000029222a7220 */ /* 0x000fe20000410000 */
[----:B------:R-:W-:Y:S02]  /*3b10*/  HADD2.F32 R12, -RZ, R35.H1_H1 ;  /* 0x30000023ff0c7230 */ /* 0x000fe40000004100 */
[CC--:B------:R-:W-:Y:S01]  /*3b20*/  FMUL.FTZ R41, R13.reuse, R40.reuse ;  /* 0x000000280d297220 */ /* 0x0c0fe20000410000 */
[----:B------:R-:W-:Y:S01]  /*3b30*/  F2FP.F16.E4M3.UNPACK_B R11, R11 ;  /* 0x0000000bff0b723e */ /* 0x000fe200020006ff */
[C---:B------:R-:W-:Y:S01]  /*3b40*/  FMUL.FTZ R40, R30.reuse, R40 ;  /* 0x000000281e287220 */ /* 0x040fe20000410000 */
[----:B------:R-:W-:Y:S01]  /*3b50*/  F2FP.F16.E4M3.UNPACK_B R10, R10 ;  /* 0x0000000aff0a723e */ /* 0x000fe200020006ff */
[-C--:B------:R-:W-:Y:S01]  /*3b60*/  FFMA.FTZ R41, R30, R12.reuse, -R41 ;  /* 0x0000000c1e297223 */ /* 0x080fe20000010829 */
[----:B------:R-:W-:Y:S02]  /*3b70*/  HADD2.F32 R37, -RZ, R36.H1_H1 ;  /* 0x30000024ff257230 */ /* 0x000fe40000004100 */
[----:B------:R-:W-:Y:S01]  /*3b80*/  FFMA.FTZ R40, R13, R12, R40 ;  /* 0x0000000c0d287223 */ /* 0x000fe20000010028 */
[--C-:B------:R-:W-:Y:S01]  /*3b90*/  HADD2.F32 R12, -RZ, R11.reuse.H0_H0 ;  /* 0x2000000bff0c7230 */ /* 0x100fe20000004100 */
[----:B------:R-:W-:Y:S01]  /*3ba0*/  F2FP.SATFINITE.E4M3.F32.PACK_AB_MERGE_C R9, R9, R8, R28 ;  /* 0x000000080909723e */ /* 0x000fe2000480701c */
[----:B------:R-:W-:-:S02]  /*3bb0*/  HADD2.F32 R13, -RZ, R11.H1_H1 ;  /* 0x3000000bff0d7230 */ /* 0x000fc40000004100 */
[-C--:B------:R-:W-:Y:S01]  /*3bc0*/  FFMA.FTZ R43, R34, R37.reuse, -R43 ;  /* 0x00000025222b7223 */ /* 0x080fe2000001082b */
[--C-:B------:R-:W-:Y:S02]  /*3bd0*/  HADD2.F32 R11, -RZ, R10.reuse.H0_H0 ;  /* 0x2000000aff0b7230 */ /* 0x100fe40000004100 */
[----:B------:R-:W-:Y:S01]  /*3be0*/  FFMA.FTZ R42, R31, R37, R42 ;  /* 0x000000251f2a7223 */ /* 0x000fe2000001002a */
[----:B------:R-:W-:Y:S01]  /*3bf0*/  HADD2.F32 R39, -RZ, R39.H0_H0 ;  /* 0x20000027ff277230 */ /* 0x000fe20000004100 */
[----:B------:R-:W-:Y:S01]  /*3c00*/  F2FP.SATFINITE.E4M3.F32.PACK_AB_MERGE_C R40, R40, R41, RZ ;  /* 0x000000292828723e */ /* 0x000fe200048070ff */
[----:B------:R-:W-:Y:S01]  /*3c10*/  HADD2.F32 R10, -RZ, R10.H1_H1 ;  /* 0x3000000aff0a7230 */ /* 0x000fe20000004100 */
[----:B------:R-:W-:Y:S01]  /*3c20*/  F2FP.SATFINITE.E4M3.F32.PACK_AB_MERGE_C R8, R15, R14, R29 ;  /* 0x0000000e0f08723e */ /* 0x000fe2000480701d */
[----:B------:R-:W-:Y:S02]  /*3c30*/  HADD2.F32 R38, -RZ, R38.H0_H0 ;  /* 0x20000026ff267230 */ /* 0x000fe40000004100 */
[----:B------:R-:W-:Y:S01]  /*3c40*/  FMUL.FTZ R37, R13, R39 ;  /* 0x000000270d257220 */ /* 0x000fe20000410000 */
[----:B------:R-:W-:-:S02]  /*3c50*/  HADD2.F32 R36, -RZ, R36.H0_H0 ;  /* 0x20000024ff247230 */ /* 0x000fc40000004100 */
[----:B------:R-:W-:Y:S01]  /*3c60*/  FMUL.FTZ R34, R12, R39 ;  /* 0x000000270c227220 */ /* 0x000fe20000410000 */
[----:B------:R-:W-:Y:S02]  /*3c70*/  HADD2.F32 R35, -RZ, R35.H0_H0 ;  /* 0x20000023ff237230 */ /* 0x000fe40000004100 */
[-C--:B------:R-:W-:Y:S01]  /*3c80*/  FMUL.FTZ R30, R10, R38.reuse ;  /* 0x000000260a1e7220 */ /* 0x080fe20000410000 */
[----:B------:R-:W-:Y:S01]  /*3c90*/  FMUL.FTZ R31, R11, R38 ;  /* 0x000000260b1f7220 */ /* 0x000fe20000410000 */
[-C--:B------:R-:W-:Y:S01]  /*3ca0*/  FFMA.FTZ R37, R12, R36.reuse, -R37 ;  /* 0x000000240c257223 */ /* 0x080fe20000010825 */
[----:B------:R-:W-:Y:S01]  /*3cb0*/  FFMA.FTZ R34, R13, R36, R34 ;  /* 0x000000240d227223 */ /* 0x000fe20000010022 */
[-C--:B------:R-:W-:Y:S01]  /*3cc0*/  FFMA.FTZ R30, R11, R35.reuse, -R30 ;  /* 0x000000230b1e7223 */ /* 0x080fe2000001081e */
[----:B------:R-:W-:Y:S01]  /*3cd0*/  FFMA.FTZ R31, R10, R35, R31 ;  /* 0x000000230a1f7223 */ /* 0x000fe2000001001f */
[----:B------:R-:W-:-:S04]  /*3ce0*/  F2FP.SATFINITE.E4M3.F32.PACK_AB_MERGE_C R42, R42, R43, RZ ;  /* 0x0000002b2a2a723e */ /* 0x000fc800048070ff */
[----:B------:R-:W-:Y:S02]  /*3cf0*/  F2FP.SATFINITE.E4M3.F32.PACK_AB_MERGE_C R10, R31, R30, R40 ;  /* 0x0000001e1f0a723e */ /* 0x000fe40004807028 */
[----:B------:R-:W-:-:S07]  /*3d00*/  F2FP.SATFINITE.E4M3.F32.PACK_AB_MERGE_C R11, R34, R37, R42 ;  /* 0x00000025220b723e */ /* 0x000fce000480702a */
.L_x_342:
[----:B------:R-:W-:Y:S05]  /*3d10*/  BSYNC B1 ;  /* 0x0000000000017941 */ /* 0x000fea0003800000 */
.L_x_341:
[----:B------:R3:W-:Y:S01]  /*3d20*/  STG.E.128 desc[UR42][R32.64+0x40], R8 ;  /* 0x0000400820007986 */ /* 0x0007e2000c101d2a */
[----:B------:R-:W-:Y:S05]  /*3d30*/  BRA `(.L_x_332) ;  /* 0x0000002000f47947 */ /* 0x000fea0003800000 */
.L_x_326:
[----:B------:R-:W-:Y:S01]  /*3d40*/  ISETP.GE.AND P4, PT, R22, R85, PT ;  /* 0x000000551600720c */ /* 0x000fe20003f86270 */
[----:B------:R-:W-:Y:S01]  /*3d50*/  BSSY B1, `(.L_x_343) ;  /* 0x000001a000017945 */ /* 0x000fe20003800000 */
[----:B------:R-:W-:Y:S02]  /*3d60*/  CS2R R10, SRZ ;  /* 0x00000000000a7805 */ /* 0x000fe4000001ff00 */
[----:B------:R-:W-:Y:S02]  /*3d70*/  CS2R R8, SRZ ;  /* 0x0000000000087805 */ /* 0x000fe4000001ff00 */
[----:B------:R-:W-:Y:S02]  /*3d80*/  CS2R R14, SRZ ;  /* 0x00000000000e7805 */ /* 0x000fe4000001ff00 */
[----:B------:R-:W-:Y:S02]  /*3d90*/  CS2R R12, SRZ ;  /* 0x00000000000c7805 */ /* 0x000fe4000001ff00 */
[----:B------:R-:W-:-:S02]  /*3da0*/  CS2R R30, SRZ ;  /* 0x00000000001e7805 */ /* 0x000fc4000001ff00 */
[----:B------:R-:W-:Y:S02]  /*3db0*/  CS2R R28, SRZ ;  /* 0x00000000001c7805 */ /* 0x000fe4000001ff00 */
[----:B------:R-:W-:Y:S02]  /*3dc0*/  CS2R R34, SRZ ;  /* 0x0000000000227805 */ /* 0x000fe4000001ff00 */
[----:B------:R-:W-:Y:S01]  /*3dd0*/  CS2R R32, SRZ ;  /* 0x0000000000207805 */ /* 0x000fe2000001ff00 */
[----:B------:R-:W-:Y:S06]  /*3de0*/  @P4 BRA `(.L_x_344) ;  /* 0x0000000000404947 */ /* 0x000fec0003800000 */
[----:B------:R-:W-:Y:S01]  /*3df0*/  ULDC.64 UR4, c[0x0][0x3e8] ;  /* 0x0000fa0000047ab9 */ /* 0x000fe20000000a00 */
[----:B------:R-:W-:Y:S01]  /*3e00*/  ULDC.64 UR6, c[0x0][0x400] ;  /* 0x0001000000067ab9 */ /* 0x000fe20000000a00 */
[----:B------:R-:W-:Y:S02]  /*3e10*/  IADD3 R40, P3, P5, R52, UR4, R40 ;  /* 0x0000000434287c10 */ /* 0x000fe4000fd7e028 */
[----:B------:R-:W-:Y:S02]  /*3e20*/  CS2R R10, SRZ ;  /* 0x00000000000a7805 */ /* 0x000fe4000001ff00 */
[----:B------:R-:W-:Y:S02]  /*3e30*/  CS2R R8, SRZ ;  /* 0x0000000000087805 */ /* 0x000fe4000001ff00 */
[----:B------:R-:W-:Y:S02]  /*3e40*/  CS2R R30, SRZ ;  /* 0x00000000001e7805 */ /* 0x000fe4000001ff00 */
[----:B------:R-:W-:-:S02]  /*3e50*/  IADD3.X R41, R21, UR5, R42, P3, P5 ;  /* 0x0000000515297c10 */ /* 0x000fc40009fea42a */
[----:B------:R-:W-:Y:S02]  /*3e60*/  CS2R R28, SRZ ;  /* 0x00000000001c7805 */ /* 0x000fe4000001ff00 */
[----:B------:R-:W-:-:S04]  /*3e70*/  IADD3 R38, P3, P5, R48, UR6, R38 ;  /* 0x0000000630267c10 */ /* 0x000fc8000fd7e026 */
[----:B------:R-:W-:Y:S02]  /*3e80*/  IADD3.X R39, R5, UR7, R43, P3, P5 ;  /* 0x0000000705277c10 */ /* 0x000fe40009fea42b */
[-C--:B------:R-:W-:Y:S02]  /*3e90*/  ISETP.GE.AND P3, PT, R18, R87.reuse, PT ;  /* 0x000000571200720c */ /* 0x080fe40003f66270 */
[----:B------:R-:W-:-:S11]  /*3ea0*/  ISETP.GE.AND P5, PT, R81, R87, PT ;  /* 0x000000575100720c */ /* 0x000fd60003fa6270 */
[----:B------:R0:W5:Y:S04]  /*3eb0*/  @!P3 LDG.E.128 R12, desc[UR42][R40.64] ;  /* 0x0000002a280cb981 */ /* 0x000168000c1e1d00 */
[----:B------:R0:W5:Y:S04]  /*3ec0*/  @!P5 LDG.E.128 R8, desc[UR42][R40.64+0x20] ;  /* 0x0000202a2808d981 */ /* 0x000168000c1e1d00 */
[----:B------:R0:W5:Y:S04]  /*3ed0*/  @!P3 LDG.E.128 R32, desc[UR42][R38.64] ;  /* 0x0000002a2620b981 */ /* 0x000168000c1e1d00 */
[----:B------:R0:W5:Y:S02]  /*3ee0*/  @!P5 LDG.E.128 R28, desc[UR42][R38.64+0x20] ;  /* 0x0000202a261cd981 */ /* 0x000164000c1e1d00 */
.L_x_344:
[----:B------:R-:W-:Y:S05]  /*3ef0*/  BSYNC B1 ;  /* 0x0000000000017941 */ /* 0x000fea0003800000 */
.L_x_343:
[----:B------:R-:W-:Y:S01]  /*3f00*/  UISETP.NE.AND UP0, UPT, UR36, 0x3, UPT ;  /* 0x000000032400788c */ /* 0x000fe2000bf05270 */
[----:B-----5:R-:W-:Y:S02]  /*3f10*/  IMAD.MOV.U32 R92, RZ, RZ, R10 ;  /* 0x000000ffff5c7224 */ /* 0x020fe400078e000a */
[----:B------:R-:W-:Y:S02]  /*3f20*/  IMAD.MOV.U32 R91, RZ, RZ, R8 ;  /* 0x000000ffff5b7224 */ /* 0x000fe400078e0008 */
[----:B------:R-:W-:Y:S01]  /*3f30*/  IMAD.MOV.U32 R99, RZ, RZ, R14 ;  /* 0x000000ffff637224 */ /* 0x000fe200078e000e */
[----:B------:R-:W-:Y:S01]  /*3f40*/  PLOP3.LUT P3, PT, PT, PT, UP0, 0x80, 0x0 ;  /* 0x000000000000781c */ /* 0x000fe20003f6f008 */
[----:B------:R-:W-:Y:S02]  /*3f50*/  IMAD.MOV.U32 R96, RZ, RZ, R12 ;  /* 0x000000ffff607224 */ /* 0x000fe400078e000c */
[----:B------:R-:W-:Y:S02]  /*3f60*/  IMAD.MOV.U32 R90, RZ, RZ, R30 ;  /* 0x000000ffff5a7224 */ /* 0x000fe400078e001e */
[----:B------:R-:W-:-:S02]  /*3f70*/  IMAD.MOV.U32 R89, RZ, RZ, R28 ;  /* 0x000000ffff597224 */ /* 0x000fc400078e001c */
[----:B------:R-:W-:Y:S02]  /*3f80*/  IMAD.MOV.U32 R98, RZ, RZ, R34 ;  /* 0x000000ffff627224 */ /* 0x000fe400078e0022 */
[----:B------:R-:W-:-:S04]  /*3f90*/  IMAD.MOV.U32 R97, RZ, RZ, R32 ;  /* 0x000000ffff617224 */ /* 0x000fc800078e0020 */
[----:B------:R-:W-:Y:S05]  /*3fa0*/  @!P3 BRA `(.L_x_345) ;  /* 0x000000000004b947 */ /* 0x000fea0003800000 */
[----:B------:R-:W-:Y:S01]  /*3fb0*/  BPT.TRAP 0x1 ;  /* 0x000000040000795c */ /* 0x000fe20000300000 */
.L_x_345:
[----:B------:R-:W-:Y:S01]  /*3fc0*/  IMAD R83, R17, 0x8, R16 ;  /* 0x0000000811537824 */ /* 0x000fe200078e0210 */
[----:B------:R-:W-:Y:S01]  /*3fd0*/  SHF.L.U32 R86, R23, 0x1f, RZ ;  /* 0x0000001f17567819 */ /* 0x000fe200000006ff */
[----:B------:R-:W-:Y:S03]  /*3fe0*/  BSSY B1, `(.L_x_346) ;  /* 0x0000003000017945 */ /* 0x000fe60003800000 */
[----:B------:R-:W1:Y:S02]  /*3ff0*/  SYNCS.PHASECHK.TRANS64.TRYWAIT P5, [R83+URZ+0x19c90], R86 ;  /* 0x019c9056530075a7 */ /* 0x000e6400080a017f */
[----:B-1----:R-:W-:Y:S05]  /*4000*/  @!P5 BRA `(.L_x_347) ;  /* 0x000001400084d947 */ /* 0x002fea0003800000 */
.L_x_572:
[----:B------:R-:W-:Y:S05]  /*4010*/  BSYNC B1 ;  /* 0x0000000000017941 */ /* 0x000fea0003800000 */
.L_x_346:
[----:B------:R-:W-:Y:S05]  /*4020*/  @P4 BRA `(.L_x_332) ;  /* 0x0000002000384947 */ /* 0x000fea0003800000 */
[----:B------:R-:W2:Y:S01]  /*4030*/  LDC R93, c[0x0][0x2f4] ;  /* 0x0000bd00ff5d7b82 */ /* 0x000ea20000000800 */
[----:B------:R-:W-:Y:S01]  /*4040*/  ISETP.NE.AND P4, PT, R60, RZ, PT ;  /* 0x000000ff3c00720c */ /* 0x000fe20003f85270 */
[----:B------:R-:W-:Y:S01]  /*4050*/  ULDC.64 UR4, c[0x0][0x300] ;  /* 0x0000c00000047ab9 */ /* 0x000fe20000000a00 */
[----:B0-----:R-:W-:Y:S01]  /*4060*/  SHF.R.S32.HI R38, RZ, 0x1f, R22 ;  /* 0x0000001fff267819 */ /* 0x001fe20000011416 */
[----:B------:R-:W-:Y:S01]  /*4070*/  IMAD.MOV.U32 R78, RZ, RZ, R36 ;  /* 0x000000ffff4e7224 */ /* 0x000fe200078e0024 */
[----:B------:R-:W-:Y:S03]  /*4080*/  BSSY B1, `(.L_x_348) ;  /* 0x00000fc000017945 */ /* 0x000fe60003800000 */
[----:B------:R-:W-:Y:S02]  /*4090*/  IMAD R37, R38, UR4, RZ ;  /* 0x0000000426257c24 */ /* 0x000fe4000f8e02ff */
[----:B------:R-:W-:-:S04]  /*40a0*/  IMAD.WIDE.U32 R78, R22, UR4, R78 ;  /* 0x00000004164e7c25 */ /* 0x000fc8000f8e004e */
[----:B------:R-:W-:-:S04]  /*40b0*/  IMAD R37, R22, UR5, R37 ;  /* 0x0000000516257c24 */ /* 0x000fc8000f8e0225 */
[----:B------:R-:W-:Y:S02]  /*40c0*/  IMAD.IADD R94, R37, 0x1, R79 ;  /* 0x00000001255e7824 */ /* 0x000fe400078e024f */
[----:B--2---:R-:W-:Y:S01]  /*40d0*/  IMAD.IADD R95, R93, 0x1, -R61 ;  /* 0x000000015d5f7824 */ /* 0x004fe200078e0a3d */
[----:B------:R-:W-:Y:S06]  /*40e0*/  @!P4 BRA `(.L_x_349) ;  /* 0x0000000c00d4c947 */ /* 0x000fec0003800000 */
[----:B------:R-:W2:Y:S01]  /*40f0*/  LDL R38, [R1+0xc] ;  /* 0x00000c0001267983 */ /* 0x000ea20000100800 */
[----:B------:R-:W-:Y:S01]  /*4100*/  SEL R36, R61, R95, !P0 ;  /* 0x0000005f3d247207 */ /* 0x000fe20004000000 */
[----:B------:R-:W-:Y:S01]  /*4110*/  BSSY B2, `(.L_x_350) ;  /* 0x00000e9000027945 */ /* 0x000fe20003800000 */
[----:B------:R-:W-:Y:S02]  /*4120*/  SHF.R.U32.HI R39, RZ, 0x3, R156 ;  /* 0x00000003ff277819 */ /* 0x000fe4000001169c */
[----:B------:R-:W-:Y:S02]  /*4130*/  SHF.R.S32.HI R37, RZ, 0x1f, R36 ;  /* 0x0000001fff257819 */ /* 0x000fe40000011424 */
[----:B------:R-:W-:Y:S02]  /*4140*/  IADD3 R102, P4, P5, R58, R78, R20 ;  /* 0x0000004e3a667210 */ /* 0x000fe40007d9e014 */
[----:B------:R-:W-:Y:S02]  /*4150*/  LEA.HI R37, R37, R36, RZ, 0x5 ;  /* 0x0000002425257211 */ /* 0x000fe400078f28ff */
[----:B------:R-:W-:-:S02]  /*4160*/  IADD3.X R100, R75, R94, R4, P4, P5 ;  /* 0x0000005e4b647210 */ /* 0x000fc400027ea404 */
[----:B------:R-:W-:Y:S02]  /*4170*/  SHF.R.S32.HI R36, RZ, 0x5, R37 ;  /* 0x00000005ff247819 */ /* 0x000fe40000011425 */
[----:B------:R-:W-:Y:S02]  /*4180*/  ISETP.GE.AND P5, PT, R18, R87, PT ;  /* 0x000000571200720c */ /* 0x000fe40003fa6270 */
[----:B------:R-:W-:-:S04]  /*4190*/  LEA.HI.SX32 R36, R73, R36, 0x1c ;  /* 0x0000002449247211 */ /* 0x000fc800078fe2ff */
[C---:B------:R-:W-:Y:S01]  /*41a0*/  LEA.HI R37, R36.reuse, R36, RZ, 0x1 ;  /* 0x0000002424257211 */ /* 0x040fe200078f08ff */
[----:B------:R-:W-:-:S04]  /*41b0*/  IMAD.SHL.U32 R101, R36, 0x10, RZ ;  /* 0x0000001024657824 */ /* 0x000fc800078e00ff */
[----:B------:R-:W-:Y:S01]  /*41c0*/  IMAD.SHL.U32 R37, R37, 0x800, RZ ;  /* 0x0000080025257824 */ /* 0x000fe200078e00ff */
[----:B------:R-:W-:Y:S02]  /*41d0*/  LOP3.LUT R36, R156, 0x10, R101, 0xf8, !PT ;  /* 0x000000109c247812 */ /* 0x000fe400078ef865 */
[----:B------:R-:W-:Y:S02]  /*41e0*/  ISETP.GE.AND P4, PT, R101, R93, PT ;  /* 0x0000005d6500720c */ /* 0x000fe40003f86270 */
[----:B------:R-:W-:Y:S02]  /*41f0*/  LOP3.LUT R37, R37, 0xfffff000, RZ, 0xc0, !PT ;  /* 0xfffff00025257812 */ /* 0x000fe400078ec0ff */
[----:B------:R-:W-:-:S04]  /*4200*/  LOP3.LUT R36, R36, R39, RZ, 0x3c, !PT ;  /* 0x0000002724247212 */ /* 0x000fc800078e3cff */
[----:B--2---:R-:W-:Y:S01]  /*4210*/  IADD3 R36, R36, R37, R38 ;  /* 0x0000002524247210 */ /* 0x004fe20007ffe026 */
[----:B------:R-:W-:-:S04]  /*4220*/  IMAD R37, R17, 0x3000, R71 ;  /* 0x0000300011257824 */ /* 0x000fc800078e0247 */
[----:B------:R-:W-:Y:S02]  /*4230*/  IMAD R39, R17, 0x3000, R36 ;  /* 0x0000300011277824 */ /* 0x000fe400078e0224 */
[C---:B------:R-:W-:Y:S02]  /*4240*/  IMAD.IADD R37, R16.reuse, 0x1, R37 ;  /* 0x0000000110257824 */ /* 0x040fe400078e0225 */
[----:B------:R-:W-:-:S04]  /*4250*/  IMAD.IADD R40, R16, 0x1, R39 ;  /* 0x0000000110287824 */ /* 0x000fc800078e0227 */
[----:B------:R-:W0:Y:S04]  /*4260*/  LDS.128 R36, [R37+0x13800] ;  /* 0x0138000025247984 */ /* 0x000e280000000c00 */
[----:B------:R-:W2:Y:S01]  /*4270*/  LDS.128 R40, [R40+0x13800] ;  /* 0x0138000028287984 */ /* 0x000ea20000000c00 */
[----:B------:R-:W-:Y:S05]  /*4280*/  @P5 BRA `(.L_x_351) ;  /* 0x0000000c00445947 */ /* 0x000fea0003800000 */
[----:B------:R-:W-:Y:S02]  /*4290*/  SHF.R.U32.HI R14, RZ, 0x8, R33 ;  /* 0x00000008ff0e7819 */ /* 0x000fe40000011621 */
[----:B------:R-:W-:Y:S02]  /*42a0*/  SHF.R.U32.HI R12, RZ, 0x8, R13 ;  /* 0x00000008ff0c7819 */ /* 0x000fe4000001160d */
[----:B------:R-:W-:Y:S01]  /*42b0*/  SHF.R.U32.HI R34, RZ, 0x10, R33 ;  /* 0x00000010ff227819 */ /* 0x000fe20000011621 */
[----:B------:R-:W-:Y:S01]  /*42c0*/  IMAD.SHL.U32 R14, R14, 0x100, RZ ;  /* 0x000001000e0e7824 */ /* 0x000fe200078e00ff */
[----:B------:R-:W-:Y:S01]  /*42d0*/  LOP3.LUT R33, R33, 0xff0000ff, RZ, 0xc0, !PT ;  /* 0xff0000ff21217812 */ /* 0x000fe200078ec0ff */
[----:B------:R-:W-:Y:S01]  /*42e0*/  IMAD.SHL.U32 R12, R12, 0x100, RZ ;  /* 0x000001000c0c7824 */ /* 0x000fe200078e00ff */
[----:B------:R-:W-:Y:S01]  /*42f0*/  SHF.R.U32.HI R32, RZ, 0x10, R13 ;  /* 0x00000010ff207819 */ /* 0x000fe2000001160d */
[----:B------:R-:W-:Y:S01]  /*4300*/  IMAD.U32 R34, R34, 0x10000, RZ ;  /* 0x0001000022227824 */ /* 0x000fe200078e00ff */
[----:B------:R-:W-:-:S02]  /*4310*/  LOP3.LUT R13, R13, 0xff0000ff, RZ, 0xc0, !PT ;  /* 0xff0000ff0d0d7812 */ /* 0x000fc400078ec0ff */
[----:B------:R-:W-:Y:S02]  /*4320*/  LOP3.LUT R33, R33, 0xff00, R14, 0xf8, !PT ;  /* 0x0000ff0021217812 */ /* 0x000fe400078ef80e */
[----:B------:R-:W-:Y:S01]  /*4330*/  LOP3.LUT R13, R13, 0xff00, R12, 0xf8, !PT ;  /* 0x0000ff000d0d7812 */ /* 0x000fe200078ef80c */
[----:B------:R-:W-:Y:S01]  /*4340*/  IMAD.U32 R12, R32, 0x10000, RZ ;  /* 0x00010000200c7824 */ /* 0x000fe200078e00ff */
[----:B------:R-:W-:Y:S02]  /*4350*/  LOP3.LUT R34, R33, 0xff0000, R34, 0xf8, !PT ;  /* 0x00ff000021227812 */ /* 0x000fe400078ef822 */
[----:B--2---:R-:W-:Y:S02]  /*4360*/  F2FP.F16.E4M3.UNPACK_B R104, R41 ;  /* 0x00000029ff68723e */ /* 0x004fe400020006ff */
[----:B------:R-:W-:Y:S02]  /*4370*/  LOP3.LUT R12, R13, 0xff0000, R12, 0xf8, !PT ;  /* 0x00ff00000d0c7812 */ /* 0x000fe400078ef80c */
[----:B------:R-:W-:Y:S01]  /*4380*/  F2FP.F16.E4M3.UNPACK_B R103, R34 ;  /* 0x00000022ff67723e */ /* 0x000fe200020006ff */
[--C-:B------:R-:W-:Y:S01]  /*4390*/  HADD2.F32 R14, -RZ, R104.reuse.H0_H0 ;  /* 0x20000068ff0e7230 */ /* 0x100fe20000004100 */
[----:B0-----:R-:W-:Y:S01]  /*43a0*/  F2FP.F16.E4M3.UNPACK_B R32, R37 ;  /* 0x00000025ff20723e */ /* 0x001fe200020006ff */
[----:B------:R-:W-:Y:S01]  /*43b0*/  HADD2.F32 R104, -RZ, R104.H1_H1 ;  /* 0x30000068ff687230 */ /* 0x000fe20000004100 */
[----:B------:R-:W-:Y:S01]  /*43c0*/  F2FP.F16.E4M3.UNPACK_B R13, R12 ;  /* 0x0000000cff0d723e */ /* 0x000fe200020006ff */
[----:B------:R-:W-:Y:S01]  /*43d0*/  HADD2.F32 R106, -RZ, R103.H0_H0 ;  /* 0x20000067ff6a7230 */ /* 0x000fe20000004100 */
[----:B------:R-:W-:Y:S01]  /*43e0*/  F2FP.F16.E4M3.UNPACK_B R41, R41.H1 ;  /* 0x00000029ff29723e */ /* 0x000fe200030006ff */
[----:B------:R-:W-:Y:S01]  /*43f0*/  HADD2.F32 R33, -RZ, R32.H0_H0 ;  /* 0x20000020ff217230 */ /* 0x000fe20000004100 */
[----:B------:R-:W-:Y:S01]  /*4400*/  F2FP.F16.E4M3.UNPACK_B R34, R34.H1 ;  /* 0x00000022ff22723e */ /* 0x000fe200030006ff */
[----:B------:R-:W-:-:S02]  /*4410*/  HADD2.F32 R105, -RZ, R13.H0_H0 ;  /* 0x2000000dff697230 */ /* 0x000fc40000004100 */
[CC--:B------:R-:W-:Y:S01]  /*4420*/  FMUL.FTZ R108, R14.reuse, R106.reuse ;  /* 0x0000006a0e6c7220 */ /* 0x0c0fe20000410000 */
[----:B------:R-:W-:Y:S02]  /*4430*/  HADD2.F32 R103, -RZ, R103.H1_H1 ;  /* 0x30000067ff677230 */ /* 0x000fe40000004100 */
[C---:B------:R-:W-:Y:S01]  /*4440*/  FMUL.FTZ R107, R33.reuse, R106 ;  /* 0x0000006a216b7220 */ /* 0x040fe20000410000 */
[----:B------:R-:W-:Y:S02]  /*4450*/  HADD2.F32 R32, -RZ, R32.H1_H1 ;  /* 0x30000020ff207230 */ /* 0x000fe40000004100 */
[-C--:B------:R-:W-:Y:S01]  /*4460*/  FFMA.FTZ R33, R33, R105.reuse, -R108 ;  /* 0x0000006921217223 */ /* 0x080fe2000001086c */
[----:B------:R-:W-:Y:S02]  /*4470*/  HADD2.F32 R13, -RZ, R13.H1_H1 ;  /* 0x3000000dff0d7230 */ /* 0x000fe40000004100 */
[----:B------:R-:W-:Y:S01]  /*4480*/  FFMA.FTZ R14, R14, R105, R107 ;  /* 0x000000690e0e7223 */ /* 0x000fe2000001006b */
[-C--:B------:R-:W-:Y:S01]  /*4490*/  FMUL.FTZ R105, R104, R103.reuse ;  /* 0x0000006768697220 */ /* 0x080fe20000410000 */
[----:B------:R-:W-:Y:S01]  /*44a0*/  FMUL.FTZ R103, R32, R103 ;  /* 0x0000006720677220 */ /* 0x000fe20000410000 */
[----:B------:R-:W-:-:S02]  /*44b0*/  HADD2.F32 R106, -RZ, R34.H0_H0 ;  /* 0x20000022ff6a7230 */ /* 0x000fc40000004100 */
[-C--:B------:R-:W-:Y:S01]  /*44c0*/  FFMA.FTZ R32, R32, R13.reuse, -R105 ;  /* 0x0000000d20207223 */ /* 0x080fe20000010869 */
[----:B------:R-:W-:Y:S01]  /*44d0*/  FFMA.FTZ R13, R104, R13, R103 ;  /* 0x0000000d680d7223 */ /* 0x000fe20000010067 */
[----:B------:R-:W-:Y:S01]  /*44e0*/  F2FP.F16.E4M3.UNPACK_B R104, R37.H1 ;  /* 0x00000025ff68723e */ /* 0x000fe200030006ff */
[----:B------:R-:W-:Y:S01]  /*44f0*/  HADD2.F32 R34, -RZ, R34.H1_H1 ;  /* 0x30000022ff227230 */ /* 0x000fe20000004100 */
[----:B------:R-:W-:Y:S01]  /*4500*/  F2FP.F16.E4M3.UNPACK_B R103, R12.H1 ;  /* 0x0000000cff67723e */ /* 0x000fe200030006ff */
[----:B------:R-:W-:Y:S02]  /*4510*/  HADD2.F32 R12, -RZ, R41.H0_H0 ;  /* 0x20000029ff0c7230 */ /* 0x000fe40000004100 */
[--C-:B------:R-:W-:Y:S02]  /*4520*/  HADD2.F32 R37, -RZ, R104.reuse.H0_H0 ;  /* 0x20000068ff257230 */ /* 0x100fe40000004100 */
[----:B------:R-:W-:Y:S02]  /*4530*/  HADD2.F32 R105, -RZ, R103.H0_H0 ;  /* 0x20000067ff697230 */ /* 0x000fe40000004100 */
[----:B------:R-:W-:Y:S01]  /*4540*/  FMUL.FTZ R108, R12, R106 ;  /* 0x0000006a0c6c7220 */ /* 0x000fe20000410000 */
[----:B------:R-:W-:-:S02]  /*4550*/  HADD2.F32 R104, -RZ, R104.H1_H1 ;  /* 0x30000068ff687230 */ /* 0x000fc40000004100 */
[C---:B------:R-:W-:Y:S01]  /*4560*/  FMUL.FTZ R107, R37.reuse, R106 ;  /* 0x0000006a256b7220 */ /* 0x040fe20000410000 */
[----:B------:R-:W-:Y:S02]  /*4570*/  HADD2.F32 R103, -RZ, R103.H1_H1 ;  /* 0x30000067ff677230 */ /* 0x000fe40000004100 */
[-C--:B------:R-:W-:Y:S01]  /*4580*/  FFMA.FTZ R37, R37, R105.reuse, -R108 ;  /* 0x0000006925257223 */ /* 0x080fe2000001086c */
[----:B------:R-:W-:Y:S01]  /*4590*/  LOP3.LUT R106, R35, 0xff0000ff, RZ, 0xc0, !PT ;  /* 0xff0000ff236a7812 */ /* 0x000fe200078ec0ff */
[----:B------:R-:W-:Y:S01]  /*45a0*/  FFMA.FTZ R12, R12, R105, R107 ;  /* 0x000000690c0c7223 */ /* 0x000fe2000001006b */
[----:B------:R-:W-:Y:S01]  /*45b0*/  HADD2.F32 R105, -RZ, R41.H1_H1 ;  /* 0x30000029ff697230 */ /* 0x000fe20000004100 */
[----:B------:R-:W-:-:S04]  /*45c0*/  SHF.R.U32.HI R107, RZ, 0x8, R15 ;  /* 0x00000008ff6b7819 */ /* 0x000fc8000001160f */
[-C--:B------:R-:W-:Y:S01]  /*45d0*/  FMUL.FTZ R41, R105, R34.reuse ;  /* 0x0000002269297220 */ /* 0x080fe20000410000 */
[----:B------:R-:W-:-:S03]  /*45e0*/  FMUL.FTZ R34, R104, R34 ;  /* 0x0000002268227220 */ /* 0x000fc60000410000 */
[-C--:B------:R-:W-:Y:S01]  /*45f0*/  FFMA.FTZ R41, R104, R103.reuse, -R41 ;  /* 0x0000006768297223 */ /* 0x080fe20000010829 */
[----:B------:R-:W-:Y:S01]  /*4600*/  FFMA.FTZ R34, R105, R103, R34 ;  /* 0x0000006769227223 */ /* 0x000fe20000010022 */
[----:B------:R-:W-:Y:S02]  /*4610*/  SHF.R.U32.HI R105, RZ, 0x8, R35 ;  /* 0x00000008ff697819 */ /* 0x000fe40000011623 */
[----:B------:R-:W-:Y:S02]  /*4620*/  SHF.R.U32.HI R103, RZ, 0x10, R15 ;  /* 0x00000010ff677819 */ /* 0x000fe4000001160f */
[----:B------:R-:W-:Y:S01]  /*4630*/  LOP3.LUT R104, R15, 0xff0000ff, RZ, 0xc0, !PT ;  /* 0xff0000ff0f687812 */ /* 0x000fe200078ec0ff */
[----:B------:R-:W-:Y:S01]  /*4640*/  IMAD.SHL.U32 R105, R105, 0x100, RZ ;  /* 0x0000010069697824 */ /* 0x000fe200078e00ff */
[----:B------:R-:W-:Y:S01]  /*4650*/  SHF.R.U32.HI R15, RZ, 0x10, R35 ;  /* 0x00000010ff0f7819 */ /* 0x000fe20000011623 */
[----:B------:R-:W-:Y:S01]  /*4660*/  IMAD.SHL.U32 R35, R107, 0x100, RZ ;  /* 0x000001006b237824 */ /* 0x000fe200078e00ff */
[----:B------:R-:W-:Y:S01]  /*4670*/  F2FP.SATFINITE.E4M3.F32.PACK_AB_MERGE_C R37, R41, R37, RZ ;  /* 0x000000252925723e */ /* 0x000fe200048070ff */
[----:B------:R-:W-:Y:S01]  /*4680*/  IMAD.U32 R103, R103, 0x10000, RZ ;  /* 0x0001000067677824 */ /* 0x000fe200078e00ff */
[----:B------:R-:W-:-:S02]  /*4690*/  LOP3.LUT R106, R106, 0xff00, R105, 0xf8, !PT ;  /* 0x0000ff006a6a7812 */ /* 0x000fc400078ef869 */
[----:B------:R-:W-:Y:S01]  /*46a0*/  LOP3.LUT R104, R104, 0xff00, R35, 0xf8, !PT ;  /* 0x0000ff0068687812 */ /* 0x000fe200078ef823 */
[----:B------:R-:W-:Y:S01]  /*46b0*/  IMAD.U32 R35, R15, 0x10000, RZ ;  /* 0x000100000f237824 */ /* 0x000fe200078e00ff */
[----:B------:R-:W-:Y:S02]  /*46c0*/  F2FP.F16.E4M3.UNPACK_B R41, R36.H1 ;  /* 0x00000024ff29723e */ /* 0x000fe400030006ff */
[----:B------:R-:W-:Y:S01]  /*46d0*/  LOP3.LUT R15, R104, 0xff0000, R103, 0xf8, !PT ;  /* 0x00ff0000680f7812 */ /* 0x000fe200078ef867 */
[----:B------:R-:W-:Y:S01]  /*46e0*/  IMAD.MOV.U32 R104, RZ, RZ, R39 ;  /* 0x000000ffff687224 */ /* 0x000fe200078e0027 */
[----:B------:R-:W-:Y:S02]  /*46f0*/  LOP3.LUT R35, R106, 0xff0000, R35, 0xf8, !PT ;  /* 0x00ff00006a237812 */ /* 0x000fe400078ef823 */
[----:B------:R-:W-:Y:S02]  /*4700*/  F2FP.F16.E4M3.UNPACK_B R39, R43 ;  /* 0x0000002bff27723e */ /* 0x000fe400020006ff */
[----:B------:R-:W-:-:S02]  /*4710*/  F2FP.F16.E4M3.UNPACK_B R105, R35 ;  /* 0x00000023ff69723e */ /* 0x000fc400020006ff */
[----:B------:R-:W-:Y:S01]  /*4720*/  F2FP.F16.E4M3.UNPACK_B R103, R104 ;  /* 0x00000068ff67723e */ /* 0x000fe200020006ff */
[----:B------:R-:W-:Y:S01]  /*4730*/  HADD2.F32 R107, -RZ, R39.H0_H0 ;  /* 0x20000027ff6b7230 */ /* 0x000fe20000004100 */
[----:B------:R-:W-:Y:S01]  /*4740*/  F2FP.F16.E4M3.UNPACK_B R106, R15 ;  /* 0x0000000fff6a723e */ /* 0x000fe200020006ff */
[----:B------:R-:W-:Y:S01]  /*4750*/  HADD2.F32 R109, -RZ, R105.H0_H0 ;  /* 0x20000069ff6d7230 */ /* 0x000fe20000004100 */
[----:B------:R-:W-:Y:S01]  /*4760*/  F2FP.F16.E4M3.UNPACK_B R43, R43.H1 ;  /* 0x0000002bff2b723e */ /* 0x000fe200030006ff */
[----:B------:R-:W-:Y:S01]  /*4770*/  HADD2.F32 R110, -RZ, R103.H0_H0 ;  /* 0x20000067ff6e7230 */ /* 0x000fe20000004100 */
[----:B------:R-:W-:Y:S01]  /*4780*/  F2FP.F16.E4M3.UNPACK_B R35, R35.H1 ;  /* 0x00000023ff23723e */ /* 0x000fe200030006ff */
[----:B------:R-:W-:Y:S02]  /*4790*/  HADD2.F32 R108, -RZ, R106.H0_H0 ;  /* 0x2000006aff6c7230 */ /* 0x000fe40000004100 */
[----:B------:R-:W-:Y:S01]  /*47a0*/  FMUL.FTZ R111, R107, R109 ;  /* 0x0000006d6b6f7220 */ /* 0x000fe20000410000 */
[----:B------:R-:W-:-:S02]  /*47b0*/  HADD2.F32 R39, -RZ, R39.H1_H1 ;  /* 0x30000027ff277230 */ /* 0x000fc40000004100 */
[C---:B------:R-:W-:Y:S01]  /*47c0*/  FMUL.FTZ R109, R110.reuse, R109 ;  /* 0x0000006d6e6d7220 */ /* 0x040fe20000410000 */
[----:B------:R-:W-:Y:S01]  /*47d0*/  HADD2.F32 R105, -RZ, R105.H1_H1 ;  /* 0x30000069ff697230 */ /* 0x000fe20000004100 */
[----:B------:R-:W-:Y:S01]  /*47e0*/  F2FP.F16.E4M3.UNPACK_B R104, R104.H1 ;  /* 0x00000068ff68723e */ /* 0x000fe200030006ff */
[----:B------:R-:W-:Y:S02]  /*47f0*/  HADD2.F32 R103, -RZ, R103.H1_H1 ;  /* 0x30000067ff677230 */ /* 0x000fe40000004100 */
[-C--:B------:R-:W-:Y:S01]  /*4800*/  FFMA.FTZ R109, R107, R108.reuse, R109 ;  /* 0x0000006c6b6d7223 */ /* 0x080fe2000001006d */
[----:B------:R-:W-:Y:S02]  /*4810*/  HADD2.F32 R106, -RZ, R106.H1_H1 ;  /* 0x3000006aff6a7230 */ /* 0x000fe40000004100 */
[-C--:B------:R-:W-:Y:S01]  /*4820*/  FMUL.FTZ R107, R39, R105.reuse ;  /* 0x00000069276b7220 */ /* 0x080fe20000410000 */
[----:B------:R-:W-:Y:S01]  /*4830*/  FFMA.FTZ R111, R110, R108, -R111 ;  /* 0x0000006c6e6f7223 */ /* 0x000fe2000001086f */
[C---:B------:R-:W-:Y:S01]  /*4840*/  FMUL.FTZ R105, R103.reuse, R105 ;  /* 0x0000006967697220 */ /* 0x040fe20000410000 */
[----:B------:R-:W-:Y:S01]  /*4850*/  F2FP.F16.E4M3.UNPACK_B R15, R15.H1 ;  /* 0x0000000fff0f723e */ /* 0x000fe200030006ff */
[----:B------:R-:W-:Y:S01]  /*4860*/  FFMA.FTZ R103, R103, R106, -R107 ;  /* 0x0000006a67677223 */ /* 0x000fe2000001086b */
[----:B------:R-:W-:-:S02]  /*4870*/  HADD2.F32 R107, -RZ, R35.H0_H0 ;  /* 0x20000023ff6b7230 */ /* 0x000fc40000004100 */
[----:B------:R-:W-:Y:S01]  /*4880*/  FFMA.FTZ R39, R39, R106, R105 ;  /* 0x0000006a27277223 */ /* 0x000fe20000010069 */
[----:B------:R-:W-:Y:S01]  /*4890*/  HADD2.F32 R105, -RZ, R43.H0_H0 ;  /* 0x2000002bff697230 */ /* 0x000fe20000004100 */
[----:B------:R-:W-:Y:S01]  /*48a0*/  F2FP.F16.E4M3.UNPACK_B R36, R36 ;  /* 0x00000024ff24723e */ /* 0x000fe200020006ff */
[----:B------:R-:W-:Y:S01]  /*48b0*/  HADD2.F32 R108, -RZ, R104.H0_H0 ;  /* 0x20000068ff6c7230 */ /* 0x000fe20000004100 */
[----:B------:R-:W-:Y:S01]  /*48c0*/  F2FP.SATFINITE.E4M3.F32.PACK_AB_MERGE_C R12, R34, R12, RZ ;  /* 0x0000000c220c723e */ /* 0x000fe200048070ff */
[----:B------:R-:W-:Y:S02]  /*48d0*/  HADD2.F32 R106, -RZ, R15.H0_H0 ;  /* 0x2000000fff6a7230 */ /* 0x000fe40000004100 */
[-C--:B------:R-:W-:Y:S01]  /*48e0*/  FMUL.FTZ R110, R105, R107.reuse ;  /* 0x0000006b696e7220 */ /* 0x080fe20000410000 */
[----:B------:R-:W-:Y:S02]  /*48f0*/  HADD2.F32 R43, -RZ, R43.H1_H1 ;  /* 0x3000002bff2b7230 */ /* 0x000fe40000004100 */
[----:B------:R-:W-:Y:S01]  /*4900*/  FMUL.FTZ R107, R108, R107 ;  /* 0x0000006b6c6b7220 */ /* 0x000fe20000410000 */
[----:B------:R-:W-:-:S02]  /*4910*/  HADD2.F32 R35, -RZ, R35.H1_H1 ;  /* 0x30000023ff237230 */ /* 0x000fc40000004100 */
[-C--:B------:R-:W-:Y:S01]  /*4920*/  FFMA.FTZ R110, R108, R106.reuse, -R110 ;  /* 0x0000006a6c6e7223 */ /* 0x080fe2000001086e */
[----:B------:R-:W-:Y:S02]  /*4930*/  HADD2.F32 R104, -RZ, R104.H1_H1 ;  /* 0x30000068ff687230 */ /* 0x000fe40000004100 */
[----:B------:R-:W-:Y:S01]  /*4940*/  FFMA.FTZ R107, R105, R106, R107 ;  /* 0x0000006a696b7223 */ /* 0x000fe2000001006b */
[----:B------:R-:W-:Y:S02]  /*4950*/  HADD2.F32 R15, -RZ, R15.H1_H1 ;  /* 0x3000000fff0f7230 */ /* 0x000fe40000004100 */
[C---:B------:R-:W-:Y:S01]  /*4960*/  FMUL.FTZ R105, R43.reuse, R35 ;  /* 0x000000232b697220 */ /* 0x040fe20000410000 */
[----:B------:R-:W-:Y:S01]  /*4970*/  F2FP.SATFINITE.E4M3.F32.PACK_AB_MERGE_C R37, R32, R33, R37 ;  /* 0x000000212025723e */ /* 0x000fe20004807025 */
[C---:B------:R-:W-:Y:S02]  /*4980*/  FMUL.FTZ R106, R104.reuse, R35 ;  /* 0x00000023686a7220 */ /* 0x040fe40000410000 */
[-C--:B------:R-:W-:Y:S01]  /*4990*/  FFMA.FTZ R35, R104, R15.reuse, -R105 ;  /* 0x0000000f68237223 */ /* 0x080fe20000010869 */
[----:B------:R-:W-:Y:S01]  /*49a0*/  F2FP.F16.E4M3.UNPACK_B R105, R96.H1 ;  /* 0x00000060ff69723e */ /* 0x000fe200030006ff */
[----:B------:R-:W-:Y:S01]  /*49b0*/  FFMA.FTZ R15, R43, R15, R106 ;  /* 0x0000000f2b0f7223 */ /* 0x000fe2000001006a */
[----:B------:R-:W-:Y:S01]  /*49c0*/  F2FP.F16.E4M3.UNPACK_B R43, R40.H1 ;  /* 0x00000028ff2b723e */ /* 0x000fe200030006ff */
[----:B------:R-:W-:Y:S01]  /*49d0*/  HADD2.F32 R106, -RZ, R41.H0_H0 ;  /* 0x20000029ff6a7230 */ /* 0x000fe20000004100 */
[----:B------:R-:W-:Y:S01]  /*49e0*/  F2FP.SATFINITE.E4M3.F32.PACK_AB_MERGE_C R110, R35, R110, RZ ;  /* 0x0000006e236e723e */ /* 0x000fe200048070ff */
[----:B------:R-:W-:Y:S01]  /*49f0*/  HADD2.F32 R108, -RZ, R105.H0_H0 ;  /* 0x20000069ff6c7230 */ /* 0x000fe20000004100 */
[-C--:B------:R-:W-:Y:S01]  /*4a00*/  F2FP.F16.E4M3.UNPACK_B R35, R97.reuse.H1 ;  /* 0x00000061ff23723e */ /* 0x080fe200030006ff */
[--C-:B------:R-:W-:Y:S01]  /*4a10*/  HADD2.F32 R104, -RZ, R43.reuse.H0_H0 ;  /* 0x2000002bff687230 */ /* 0x100fe20000004100 */
[----:B------:R-:W-:Y:S01]  /*4a20*/  F2FP.F16.E4M3.UNPACK_B R97, R97 ;  /* 0x00000061ff61723e */ /* 0x000fe200020006ff */
[----:B------:R-:W-:Y:S01]  /*4a30*/  HADD2.F32 R43, -RZ, R43.H1_H1 ;  /* 0x3000002bff2b7230 */ /* 0x000fe20000004100 */
[----:B------:R-:W-:Y:S01]  /*4a40*/  F2FP.F16.E4M3.UNPACK_B R40, R40 ;  /* 0x00000028ff28723e */ /* 0x000fe200020006ff */
[--C-:B------:R-:W-:Y:S01]  /*4a50*/  HADD2.F32 R113, -RZ, R35.reuse.H0_H0 ;  /* 0x20000023ff717230 */ /* 0x100fe20000004100 */
[----:B------:R-:W-:Y:S01]  /*4a60*/  F2FP.F16.E4M3.UNPACK_B R96, R96 ;  /* 0x00000060ff60723e */ /* 0x000fe200020006ff */
[----:B------:R-:W-:Y:S01]  /*4a70*/  HADD2.F32 R35, -RZ, R35.H1_H1 ;  /* 0x30000023ff237230 */ /* 0x000fe20000004100 */
[----:B------:R-:W-:Y:S01]  /*4a80*/  F2FP.SATFINITE.E4M3.F32.PACK_AB_MERGE_C R34, R15, R107, RZ ;  /* 0x0000006b0f22723e */ /* 0x000fe200048070ff */
[----:B------:R-:W-:-:S02]  /*4a90*/  HADD2.F32 R41, -RZ, R41.H1_H1 ;  /* 0x30000029ff297230 */ /* 0x000fc40000004100 */
[-C--:B------:R-:W-:Y:S01]  /*4aa0*/  FMUL.FTZ R112, R104, R113.reuse ;  /* 0x0000007168707220 */ /* 0x080fe20000410000 */
[C---:B------:R-:W-:Y:S01]  /*4ab0*/  FMUL.FTZ R113, R106.reuse, R113 ;  /* 0x000000716a717220 */ /* 0x040fe20000410000 */
[----:B------:R-:W-:Y:S01]  /*4ac0*/  HADD2.F32 R105, -RZ, R105.H1_H1 ;  /* 0x30000069ff697230 */ /* 0x000fe20000004100 */
[----:B------:R-:W-:Y:S01]  /*4ad0*/  F2FP.SATFINITE.E4M3.F32.PACK_AB_MERGE_C R103, R103, R111, R110 ;  /* 0x0000006f6767723e */ /* 0x000fe2000480706e */
[-C--:B------:R-:W-:Y:S01]  /*4ae0*/  FFMA.FTZ R112, R106, R108.reuse, -R112 ;  /* 0x0000006c6a707223 */ /* 0x080fe20000010870 */
[----:B------:R-:W-:Y:S01]  /*4af0*/  FFMA.FTZ R113, R104, R108, R113 ;  /* 0x0000006c68717223 */ /* 0x000fe20000010071 */
[-C--:B------:R-:W-:Y:S01]  /*4b00*/  FMUL.FTZ R104, R43, R35.reuse ;  /* 0x000000232b687220 */ /* 0x080fe20000410000 */
[C---:B------:R-:W-:Y:S01]  /*4b10*/  FMUL.FTZ R35, R41.reuse, R35 ;  /* 0x0000002329237220 */ /* 0x040fe20000410000 */
[----:B------:R-:W-:Y:S02]  /*4b20*/  HADD2.F32 R108, -RZ, R97.H0_H0 ;  /* 0x20000061ff6c7230 */ /* 0x000fe40000004100 */
[-C--:B------:R-:W-:Y:S01]  /*4b30*/  FFMA.FTZ R41, R41, R105.reuse, -R104 ;  /* 0x0000006929297223 */ /* 0x080fe20000010868 */
[----:B------:R-:W-:Y:S01]  /*4b40*/  FFMA.FTZ R35, R43, R105, R35 ;  /* 0x000000692b237223 */ /* 0x000fe20000010023 */
[----:B------:R-:W-:-:S02]  /*4b50*/  HADD2.F32 R43, -RZ, R40.H0_H0 ;  /* 0x20000028ff2b7230 */ /* 0x000fc40000004100 */
[----:B------:R-:W-:Y:S01]  /*4b60*/  HADD2.F32 R105, -RZ, R36.H0_H0 ;  /* 0x20000024ff697230 */ /* 0x000fe20000004100 */
[----:B------:R-:W-:Y:S01]  /*4b70*/  F2FP.SATFINITE.E4M3.F32.PACK_AB_MERGE_C R41, R41, R112, RZ ;  /* 0x000000702929723e */ /* 0x000fe200048070ff */
[----:B------:R-:W-:Y:S02]  /*4b80*/  HADD2.F32 R104, -RZ, R96.H0_H0 ;  /* 0x20000060ff687230 */ /* 0x000fe40000004100 */
[-C--:B------:R-:W-:Y:S01]  /*4b90*/  FMUL.FTZ R106, R43, R108.reuse ;  /* 0x0000006c2b6a7220 */ /* 0x080fe20000410000 */
[----:B------:R-:W-:Y:S02]  /*4ba0*/  HADD2.F32 R97, -RZ, R97.H1_H1 ;  /* 0x30000061ff617230 */ /* 0x000fe40000004100 */
[C---:B------:R-:W-:Y:S01]  /*4bb0*/  FMUL.FTZ R108, R105.reuse, R108 ;  /* 0x0000006c696c7220 */ /* 0x040fe20000410000 */
[----:B------:R-:W-:Y:S02]  /*4bc0*/  HADD2.F32 R40, -RZ, R40.H1_H1 ;  /* 0x30000028ff287230 */ /* 0x000fe40000004100 */
[----:B------:R-:W-:Y:S01]  /*4bd0*/  FFMA.FTZ R106, R105, R104, -R106 ;  /* 0x00000068696a7223 */ /* 0x000fe2000001086a */
[----:B------:R-:W-:-:S02]  /*4be0*/  HADD2.F32 R36, -RZ, R36.H1_H1 ;  /* 0x30000024ff247230 */ /* 0x000fc40000004100 */
[----:B------:R-:W-:Y:S01]  /*4bf0*/  FFMA.FTZ R108, R43, R104, R108 ;  /* 0x000000682b6c7223 */ /* 0x000fe2000001006c */
[----:B------:R-:W-:Y:S02]  /*4c00*/  HADD2.F32 R43, -RZ, R96.H1_H1 ;  /* 0x30000060ff2b7230 */ /* 0x000fe40000004100 */
[----:B------:R-:W-:Y:S01]  /*4c10*/  FMUL.FTZ R105, R40, R97 ;  /* 0x0000006128697220 */ /* 0x000fe20000410000 */
[----:B------:R-:W-:Y:S01]  /*4c20*/  F2FP.SATFINITE.E4M3.F32.PACK_AB_MERGE_C R35, R35, R113, RZ ;  /* 0x000000712323723e */ /* 0x000fe200048070ff */
[C---:B------:R-:W-:Y:S02]  /*4c30*/  FMUL.FTZ R97, R36.reuse, R97 ;  /* 0x0000006124617220 */ /* 0x040fe40000410000 */
[-C--:B------:R-:W-:Y:S02]  /*4c40*/  FFMA.FTZ R105, R36, R43.reuse, -R105 ;  /* 0x0000002b24697223 */ /* 0x080fe40000010869 */
[----:B------:R-:W-:Y:S01]  /*4c50*/  FFMA.FTZ R36, R40, R43, R97 ;  /* 0x0000002b28247223 */ /* 0x000fe20000010061 */
[----:B------:R-:W-:Y:S01]  /*4c60*/  IMAD.MOV.U32 R40, RZ, RZ, R38 ;  /* 0x000000ffff287224 */ /* 0x000fe200078e0026 */
[----:B------:R-:W-:-:S02]  /*4c70*/  F2FP.F16.E4M3.UNPACK_B R38, R98.H1 ;  /* 0x00000062ff26723e */ /* 0x000fc400030006ff */
[----:B------:R-:W-:Y:S02]  /*4c80*/  F2FP.SATFINITE.E4M3.F32.PACK_AB_MERGE_C R106, R105, R106, R41 ;  /* 0x0000006a696a723e */ /* 0x000fe40004807029 */
[----:B------:R-:W-:Y:S01]  /*4c90*/  F2FP.F16.E4M3.UNPACK_B R43, R42.H1 ;  /* 0x0000002aff2b723e */ /* 0x000fe200030006ff */
[--C-:B------:R-:W-:Y:S01]  /*4ca0*/  HADD2.F32 R114, -RZ, R38.reuse.H0_H0 ;  /* 0x20000026ff727230 */ /* 0x100fe20000004100 */
[----:B------:R-:W-:Y:S01]  /*4cb0*/  F2FP.F16.E4M3.UNPACK_B R41, R40.H1 ;  /* 0x00000028ff29723e */ /* 0x000fe200030006ff */
[----:B------:R-:W-:Y:S01]  /*4cc0*/  HADD2.F32 R38, -RZ, R38.H1_H1 ;  /* 0x30000026ff267230 */ /* 0x000fe20000004100 */
[----:B------:R-:W-:Y:S01]  /*4cd0*/  F2FP.F16.E4M3.UNPACK_B R97, R99.H1 ;  /* 0x00000063ff61723e */ /* 0x000fe200030006ff */
[----:B------:R-:W-:Y:S01]  /*4ce0*/  HADD2.F32 R96, -RZ, R43.H0_H0 ;  /* 0x2000002bff607230 */ /* 0x000fe20000004100 */
[----:B------:R-:W-:Y:S01]  /*4cf0*/  F2FP.F16.E4M3.UNPACK_B R98, R98 ;  /* 0x00000062ff62723e */ /* 0x000fe200020006ff */
[----:B------:R-:W-:Y:S01]  /*4d00*/  HADD2.F32 R104, -RZ, R41.H0_H0 ;  /* 0x20000029ff687230 */ /* 0x000fe20000004100 */
[----:B------:R-:W-:Y:S01]  /*4d10*/  F2FP.F16.E4M3.UNPACK_B R42, R42 ;  /* 0x0000002aff2a723e */ /* 0x000fe200020006ff */
[----:B------:R-:W-:-:S02]  /*4d20*/  HADD2.F32 R105, -RZ, R97.H0_H0 ;  /* 0x20000061ff697230 */ /* 0x000fc40000004100 */
[-C--:B------:R-:W-:Y:S01]  /*4d30*/  FMUL.FTZ R112, R96, R114.reuse ;  /* 0x0000007260707220 */ /* 0x080fe20000410000 */
[----:B------:R-:W-:Y:S02]  /*4d40*/  HADD2.F32 R43, -RZ, R43.H1_H1 ;  /* 0x3000002bff2b7230 */ /* 0x000fe40000004100 */
[C---:B------:R-:W-:Y:S01]  /*4d50*/  FMUL.FTZ R114, R104.reuse, R114 ;  /* 0x0000007268727220 */ /* 0x040fe20000410000 */
[----:B------:R-:W-:Y:S02]  /*4d60*/  HADD2.F32 R41, -RZ, R41.H1_H1 ;  /* 0x30000029ff297230 */ /* 0x000fe40000004100 */
[-C--:B------:R-:W-:Y:S01]  /*4d70*/  FFMA.FTZ R112, R104, R105.reuse, -R112 ;  /* 0x0000006968707223 */ /* 0x080fe20000010870 */
[----:B------:R-:W-:Y:S01]  /*4d80*/  F2FP.F16.E4M3.UNPACK_B R40, R40 ;  /* 0x00000028ff28723e */ /* 0x000fe200020006ff */
[----:B------:R-:W-:Y:S01]  /*4d90*/  FFMA.FTZ R114, R96, R105, R114 ;  /* 0x0000006960727223 */ /* 0x000fe20000010072 */
[----:B------:R-:W-:Y:S02]  /*4da0*/  HADD2.F32 R96, -RZ, R97.H1_H1 ;  /* 0x30000061ff607230 */ /* 0x000fe40000004100 */
[-C--:B------:R-:W-:Y:S01]  /*4db0*/  FMUL.FTZ R104, R43, R38.reuse ;  /* 0x000000262b687220 */ /* 0x080fe20000410000 */
[----:B------:R-:W-:Y:S01]  /*4dc0*/  FMUL.FTZ R38, R41, R38 ;  /* 0x0000002629267220 */ /* 0x000fe20000410000 */
[----:B------:R-:W-:Y:S01]  /*4dd0*/  F2FP.F16.E4M3.UNPACK_B R99, R99 ;  /* 0x00000063ff63723e */ /* 0x000fe200020006ff */
[----:B------:R-:W-:-:S02]  /*4de0*/  HADD2.F32 R105, -RZ, R98.H0_H0 ;  /* 0x20000062ff697230 */ /* 0x000fc40000004100 */
[-C--:B------:R-:W-:Y:S01]  /*4df0*/  FFMA.FTZ R41, R41, R96.reuse, -R104 ;  /* 0x0000006029297223 */ /* 0x080fe20000010868 */
[----:B------:R-:W-:Y:S01]  /*4e00*/  FFMA.FTZ R38, R43, R96, R38 ;  /* 0x000000602b267223 */ /* 0x000fe20000010026 */
[----:B------:R-:W-:Y:S01]  /*4e10*/  HADD2.F32 R43, -RZ, R42.H0_H0 ;  /* 0x2000002aff2b7230 */ /* 0x000fe20000004100 */
[----:B------:R-:W-:Y:S01]  /*4e20*/  F2FP.SATFINITE.E4M3.F32.PACK_AB_MERGE_C R108, R36, R108, R35 ;  /* 0x0000006c246c723e */ /* 0x000fe20004807023 */
[----:B------:R-:W-:Y:S01]  /*4e30*/  HADD2.F32 R97, -RZ, R40.H0_H0 ;  /* 0x20000028ff617230 */ /* 0x000fe20000004100 */
[----:B------:R-:W-:Y:S01]  /*4e40*/  F2FP.SATFINITE.E4M3.F32.PACK_AB_MERGE_C R41, R41, R112, RZ ;  /* 0x000000702929723e */ /* 0x000fe200048070ff */
[----:B------:R-:W-:Y:S02]  /*4e50*/  HADD2.F32 R96, -RZ, R99.H0_H0 ;  /* 0x20000063ff607230 */ /* 0x000fe40000004100 */
[-C--:B------:R-:W-:Y:S01]  /*4e60*/  FMUL.FTZ R104, R43, R105.reuse ;  /* 0x000000692b687220 */ /* 0x080fe20000410000 */
[----:B------:R-:W-:Y:S02]  /*4e70*/  HADD2.F32 R98, -RZ, R98.H1_H1 ;  /* 0x30000062ff627230 */ /* 0x000fe40000004100 */
[C---:B------:R-:W-:Y:S01]  /*4e80*/  FMUL.FTZ R105, R97.reuse, R105 ;  /* 0x0000006961697220 */ /* 0x040fe20000410000 */
[----:B------:R-:W-:Y:S01]  /*4e90*/  F2FP.SATFINITE.E4M3.F32.PACK_AB_MERGE_C R114, R38, R114, RZ ;  /* 0x000000722672723e */ /* 0x000fe200048070ff */
[----:B------:R-:W-:Y:S01]  /*4ea0*/  FFMA.FTZ R104, R97, R96, -R104 ;  /* 0x0000006061687223 */ /* 0x000fe20000010868 */
[----:B------:R-:W-:-:S02]  /*4eb0*/  HADD2.F32 R97, -RZ, R40.H1_H1 ;  /* 0x30000028ff617230 */ /* 0x000fc40000004100 */
[----:B------:R-:W-:Y:S01]  /*4ec0*/  FFMA.FTZ R105, R43, R96, R105 ;  /* 0x000000602b697223 */ /* 0x000fe20000010069 */
[----:B------:R-:W-:Y:S02]  /*4ed0*/  HADD2.F32 R43, -RZ, R42.H1_H1 ;  /* 0x3000002aff2b7230 */ /* 0x000fe40000004100 */
[----:B------:R-:W-:Y:S02]  /*4ee0*/  HADD2.F32 R40, -RZ, R99.H1_H1 ;  /* 0x30000063ff287230 */ /* 0x000fe40000004100 */
[----:B------:R-:W-:Y:S02]  /*4ef0*/  IMAD.MOV.U32 R36, RZ, RZ, R106 ;  /* 0x000000ffff247224 */ /* 0x000fe400078e006a */
[-C--:B------:R-:W-:Y:S01]  /*4f00*/  FMUL.FTZ R42, R43, R98.reuse ;  /* 0x000000622b2a7220 */ /* 0x080fe20000410000 */
[----:B------:R-:W-:-:S03]  /*4f10*/  FMUL.FTZ R98, R97, R98 ;  /* 0x0000006261627220 */ /* 0x000fc60000410000 */
[-C--:B------:R-:W-:Y:S01]  /*4f20*/  FFMA.FTZ R97, R97, R40.reuse, -R42 ;  /* 0x0000002861617223 */ /* 0x080fe2000001082a */
[----:B------:R-:W-:Y:S01]  /*4f30*/  FFMA.FTZ R40, R43, R40, R98 ;  /* 0x000000282b287223 */ /* 0x000fe20000010062 */
[----:B------:R-:W-:Y:S01]  /*4f40*/  F2FP.SATFINITE.E4M3.F32.PACK_AB_MERGE_C R43, R39, R109, R34 ;  /* 0x0000006d272b723e */ /* 0x000fe20004807022 */
[----:B------:R-:W-:Y:S02]  /*4f50*/  IMAD.MOV.U32 R39, RZ, RZ, R103 ;  /* 0x000000ffff277224 */ /* 0x000fe400078e0067 */
[----:B------:R-:W-:Y:S02]  /*4f60*/  F2FP.SATFINITE.E4M3.F32.PACK_AB_MERGE_C R38, R97, R104, R41 ;  /* 0x000000686126723e */ /* 0x000fe40004807029 */
[----:B------:R-:W-:Y:S01]  /*4f70*/  F2FP.SATFINITE.E4M3.F32.PACK_AB_MERGE_C R42, R40, R105, R114 ;  /* 0x00000069282a723e */ /* 0x000fe20004807072 */
[----:B------:R-:W-:Y:S01]  /*4f80*/  IMAD.MOV.U32 R40, RZ, RZ, R108 ;  /* 0x000000ffff287224 */ /* 0x000fe200078e006c */
[----:B------:R-:W-:-:S07]  /*4f90*/  F2FP.SATFINITE.E4M3.F32.PACK_AB_MERGE_C R41, R13, R14, R12 ;  /* 0x0000000e0d29723e */ /* 0x000fce000480700c */
.L_x_351:
[----:B------:R-:W-:Y:S05]  /*4fa0*/  BSYNC B2 ;  /* 0x0000000000027941 */ /* 0x000fea0003800000 */
.L_x_350:
[--C-:B------:R-:W-:Y:S02]  /*4fb0*/  @!P4 SHF.R.S32.HI R12, RZ, 0x1f, R101.reuse ;  /* 0x0000001fff0cc819 */ /* 0x100fe40000011465 */
[----:B------:R-:W-:-:S04]  /*4fc0*/  @!P4 IADD3 R15, P5, P6, R58, R78, R101 ;  /* 0x0000004e3a0fc210 */ /* 0x000fc80007ebe065 */
[----:B------:R-:W-:Y:S02]  /*4fd0*/  @!P4 IADD3.X R32, R75, R94, R12, P5, P6 ;  /* 0x0000005e4b20c210 */ /* 0x000fe40002fec40c */
[----:B------:R-:W-:-:S05]  /*4fe0*/  IADD3 R12, P5, R102, R76, RZ ;  /* 0x0000004c660c7210 */ /* 0x000fca0007fbe0ff */
[----:B------:R-:W-:Y:S01]  /*4ff0*/  IMAD.X R13, R100, 0x1, R77, P5 ;  /* 0x00000001640d7824 */ /* 0x000fe200028e064d */
[----:B------:R-:W-:-:S04]  /*5000*/  @!P4 IADD3 R14, P5, R15, R76, RZ ;  /* 0x0000004c0f0ec210 */ /* 0x000fc80007fbe0ff */
[----:B0-----:R0:W-:Y:S01]  /*5010*/  STG.E.128 desc[UR42][R12.64], R36 ;  /* 0x000000240c007986 */ /* 0x0011e2000c101d2a */
[----:B------:R-:W-:-:S05]  /*5020*/  @!P4 IMAD.X R15, R32, 0x1, R77, P5 ;  /* 0x00000001200fc824 */ /* 0x000fca00028e064d */
[----:B--2---:R0:W-:Y:S03]  /*5030*/  @!P4 STG.E.128 desc[UR42][R14.64], R40 ;  /* 0x000000280e00c986 */ /* 0x0041e6000c101d2a */
.L_x_349:
[----:B------:R-:W-:Y:S05]  /*5040*/  BSYNC B1 ;  /* 0x0000000000017941 */ /* 0x000fea0003800000 */
.L_x_348:
[----:B------:R-:W-:-:S13]  /*5050*/  ISETP.NE.AND P4, PT, R45, RZ, PT ;  /* 0x000000ff2d00720c */ /* 0x000fda0003f85270 */
[----:B------:R-:W-:Y:S05]  /*5060*/  @!P4 BRA `(.L_x_332) ;  /* 0x000000100028c947 */ /* 0x000fea0003800000 */
[----:B0-----:R-:W2:Y:S01]  /*5070*/  LDL R14, [R1+0xc] ;  /* 0x00000c00010e7983 */ /* 0x001ea20000100800 */
[----:B------:R-:W-:Y:S01]  /*5080*/  ISETP.NE.AND P5, PT, R82, RZ, PT ;  /* 0x000000ff5200720c */ /* 0x000fe20003fa5270 */
[----:B------:R-:W-:Y:S01]  /*5090*/  BSSY B1, `(.L_x_352) ;  /* 0x00000e7000017945 */ /* 0x000fe20003800000 */
[----:B------:R-:W-:Y:S02]  /*50a0*/  SHF.R.U32.HI R15, RZ, 0x3, R156 ;  /* 0x00000003ff0f7819 */ /* 0x000fe4000001169c */
[----:B------:R-:W-:Y:S02]  /*50b0*/  SEL R95, R61, R95, !P5 ;  /* 0x0000005f3d5f7207 */ /* 0x000fe40006800000 */
[----:B------:R-:W-:Y:S02]  /*50c0*/  IADD3 R37, P4, P5, R58, R78, R7 ;  /* 0x0000004e3a257210 */ /* 0x000fe40007d9e007 */
[----:B------:R-:W-:Y:S02]  /*50d0*/  SHF.R.S32.HI R12, RZ, 0x1f, R95 ;  /* 0x0000001fff0c7819 */ /* 0x000fe4000001145f */
[----:B------:R-:W-:-:S02]  /*50e0*/  IADD3.X R38, R75, R94, R3, P4, P5 ;  /* 0x0000005e4b267210 */ /* 0x000fc400027ea403 */
[----:B------:R-:W-:Y:S02]  /*50f0*/  LEA.HI R12, R12, R95, RZ, 0x5 ;  /* 0x0000005f0c0c7211 */ /* 0x000fe400078f28ff */
[----:B------:R-:W-:Y:S02]  /*5100*/  ISETP.GE.AND P5, PT, R81, R87, PT ;  /* 0x000000575100720c */ /* 0x000fe40003fa6270 */
[----:B------:R-:W-:Y:S02]  /*5110*/  SHF.R.S32.HI R13, RZ, 0x5, R12 ;  /* 0x00000005ff0d7819 */ /* 0x000fe4000001140c */
[----:B------:R-:W-:Y:S02]  /*5120*/  IADD3 R36, P4, R37, R76, RZ ;  /* 0x0000004c25247210 */ /* 0x000fe40007f9e0ff */
[----:B------:R-:W-:-:S03]  /*5130*/  LEA.HI.SX32 R13, R72, R13, 0x1c ;  /* 0x0000000d480d7211 */ /* 0x000fc600078fe2ff */
[----:B------:R-:W-:Y:S01]  /*5140*/  IMAD.X R37, R38, 0x1, R77, P4 ;  /* 0x0000000126257824 */ /* 0x000fe200020e064d */
[C---:B------:R-:W-:Y:S01]  /*5150*/  LEA.HI R12, R13.reuse, R13, RZ, 0x1 ;  /* 0x0000000d0d0c7211 */ /* 0x040fe200078f08ff */
[----:B------:R-:W-:-:S04]  /*5160*/  IMAD.SHL.U32 R39, R13, 0x10, RZ ;  /* 0x000000100d277824 */ /* 0x000fc800078e00ff */
[----:B------:R-:W-:Y:S01]  /*5170*/  IMAD.SHL.U32 R13, R12, 0x800, RZ ;  /* 0x000008000c0d7824 */ /* 0x000fe200078e00ff */
[----:B------:R-:W-:-:S04]  /*5180*/  LOP3.LUT R12, R156, 0x10, R39, 0xf8, !PT ;  /* 0x000000109c0c7812 */ /* 0x000fc800078ef827 */
        /* <DEDUP_REMOVED lines=11> */
[--C-:B------:R-:W-:Y:S02]  /*5240*/  SHF.R.U32.HI R41, RZ, 0x8, R11.reuse ;  /* 0x00000008ff297819 */ /* 0x100fe4000001160b */
[----:B------:R-:W-:Y:S02]  /*5250*/  LOP3.LUT R28, R11, 0xff0000ff, RZ, 0xc0, !PT ;  /* 0xff0000ff0b1c7812 */ /* 0x000fe400078ec0ff */
[----:B------:R-:W-:Y:S01]  /*5260*/  SHF.R.U32.HI R8, RZ, 0x10, R11 ;  /* 0x00000010ff087819 */ /* 0x000fe2000001160b */
[----:B------:R-:W-:Y:S01]  /*5270*/  IMAD.SHL.U32 R41, R41, 0x100, RZ ;  /* 0x0000010029297824 */ /* 0x000fe200078e00ff */
[----:B------:R-:W-:Y:S02]  /*5280*/  SHF.R.U32.HI R87, RZ, 0x8, R31 ;  /* 0x00000008ff577819 */ /* 0x000fe4000001161f */
[----:B------:R-:W-:-:S02]  /*5290*/  LOP3.LUT R38, R31, 0xff0000ff, RZ, 0xc0, !PT ;  /* 0xff0000ff1f267812 */ /* 0x000fc400078ec0ff */
[----:B------:R-:W-:Y:S01]  /*52a0*/  SHF.R.U32.HI R11, RZ, 0x10, R31 ;  /* 0x00000010ff0b7819 */ /* 0x000fe2000001161f */
[----:B------:R-:W-:Y:S01]  /*52b0*/  IMAD.SHL.U32 R31, R42, 0x100, RZ ;  /* 0x000001002a1f7824 */ /* 0x000fe200078e00ff */
[----:B------:R-:W-:Y:S01]  /*52c0*/  LOP3.LUT R10, R9, 0xff0000ff, RZ, 0xc0, !PT ;  /* 0xff0000ff090a7812 */ /* 0x000fe200078ec0ff */
[----:B------:R-:W-:Y:S01]  /*52d0*/  IMAD.SHL.U32 R87, R87, 0x100, RZ ;  /* 0x0000010057577824 */ /* 0x000fe200078e00ff */
[----:B------:R-:W-:Y:S01]  /*52e0*/  SHF.R.U32.HI R40, RZ, 0x10, R9 ;  /* 0x00000010ff287819 */ /* 0x000fe20000011609 */
[----:B------:R-:W-:Y:S01]  /*52f0*/  IMAD.U32 R96, R11, 0x10000, RZ ;  /* 0x000100000b607824 */ /* 0x000fe200078e00ff */
[----:B------:R-:W-:Y:S02]  /*5300*/  SHF.R.U32.HI R43, RZ, 0x8, R29 ;  /* 0x00000008ff2b7819 */ /* 0x000fe4000001161d */
[----:B------:R-:W-:Y:S01]  /*5310*/  LOP3.LUT R10, R10, 0xff00, R31, 0xf8, !PT ;  /* 0x0000ff000a0a7812 */ /* 0x000fe200078ef81f */
[----:B------:R-:W-:Y:S01]  /*5320*/  IMAD.U32 R31, R40, 0x10000, RZ ;  /* 0x00010000281f7824 */ /* 0x000fe200078e00ff */
[----:B------:R-:W-:Y:S01]  /*5330*/  LOP3.LUT R30, R29, 0xff0000ff, RZ, 0xc0, !PT ;  /* 0xff0000ff1d1e7812 */ /* 0x000fe200078ec0ff */
[----:B------:R-:W-:Y:S01]  /*5340*/  IMAD.SHL.U32 R43, R43, 0x100, RZ ;  /* 0x000001002b2b7824 */ /* 0x000fe200078e00ff */
[----:B------:R-:W-:Y:S01]  /*5350*/  SHF.R.U32.HI R9, RZ, 0x10, R29 ;  /* 0x00000010ff097819 */ /* 0x000fe2000001161d */
[----:B0-----:R-:W-:Y:S01]  /*5360*/  IMAD.MOV.U32 R29, RZ, RZ, R12 ;  /* 0x000000ffff1d7224 */ /* 0x001fe200078e000c */
[----:B------:R-:W-:Y:S01]  /*5370*/  LOP3.LUT R10, R10, 0xff0000, R31, 0xf8, !PT ;  /* 0x00ff00000a0a7812 */ /* 0x000fe200078ef81f */
[----:B------:R-:W-:Y:S01]  /*5380*/  IMAD.U32 R31, R8, 0x10000, RZ ;  /* 0x00010000081f7824 */ /* 0x000fe200078e00ff */
[----:B------:R-:W-:Y:S01]  /*5390*/  LOP3.LUT R87, R38, 0xff00, R87, 0xf8, !PT ;  /* 0x0000ff0026577812 */ /* 0x000fe200078ef857 */
[----:B------:R-:W-:Y:S01]  /*53a0*/  IMAD.U32 R9, R9, 0x10000, RZ ;  /* 0x0001000009097824 */ /* 0x000fe200078e00ff */
[----:B------:R-:W-:-:S02]  /*53b0*/  LOP3.LUT R28, R28, 0xff00, R41, 0xf8, !PT ;  /* 0x0000ff001c1c7812 */ /* 0x000fc400078ef829 */
[----:B------:R-:W-:Y:S02]  /*53c0*/  LOP3.LUT R42, R30, 0xff00, R43, 0xf8, !PT ;  /* 0x0000ff001e2a7812 */ /* 0x000fe400078ef82b */
[----:B------:R-:W-:Y:S02]  /*53d0*/  F2FP.F16.E4M3.UNPACK_B R40, R89.H1 ;  /* 0x00000059ff28723e */ /* 0x000fe400030006ff */
[----:B--2---:R-:W-:Y:S02]  /*53e0*/  F2FP.F16.E4M3.UNPACK_B R38, R32.H1 ;  /* 0x00000020ff26723e */ /* 0x004fe400030006ff */
[----:B------:R-:W-:Y:S01]  /*53f0*/  F2FP.F16.E4M3.UNPACK_B R30, R29.H1 ;  /* 0x0000001dff1e723e */ /* 0x000fe200030006ff */
[----:B------:R-:W-:Y:S01]  /*5400*/  HADD2.F32 R43, -RZ, R40.H0_H0 ;  /* 0x20000028ff2b7230 */ /* 0x000fe20000004100 */
[----:B------:R-:W-:Y:S01]  /*5410*/  LOP3.LUT R8, R28, 0xff0000, R31, 0xf8, !PT ;  /* 0x00ff00001c087812 */ /* 0x000fe200078ef81f */
[----:B------:R-:W-:Y:S01]  /*5420*/  HADD2.F32 R28, -RZ, R38.H0_H0 ;  /* 0x20000026ff1c7230 */ /* 0x000fe20000004100 */
[----:B------:R-:W-:Y:S01]  /*5430*/  F2FP.F16.E4M3.UNPACK_B R31, R91.H1 ;  /* 0x0000005bff1f723e */ /* 0x000fe200030006ff */
[----:B------:R-:W-:Y:S01]  /*5440*/  HADD2.F32 R12, -RZ, R30.H0_H0 ;  /* 0x2000001eff0c7230 */ /* 0x000fe20000004100 */
[----:B------:R-:W-:Y:S01]  /*5450*/  LOP3.LUT R11, R42, 0xff0000, R9, 0xf8, !PT ;  /* 0x00ff00002a0b7812 */ /* 0x000fe200078ef809 */
[----:B------:R-:W-:-:S02]  /*5460*/  HADD2.F32 R40, -RZ, R40.H1_H1 ;  /* 0x30000028ff287230 */ /* 0x000fc40000004100 */
[-C--:B------:R-:W-:Y:S01]  /*5470*/  FMUL.FTZ R95, R28, R43.reuse ;  /* 0x0000002b1c5f7220 */ /* 0x080fe20000410000 */
[--C-:B------:R-:W-:Y:S02]  /*5480*/  HADD2.F32 R41, -RZ, R31.reuse.H0_H0 ;  /* 0x2000001fff297230 */ /* 0x100fe40000004100 */
[C---:B------:R-:W-:Y:S01]  /*5490*/  FMUL.FTZ R43, R12.reuse, R43 ;  /* 0x0000002b0c2b7220 */ /* 0x040fe20000410000 */
[----:B------:R-:W-:Y:S01]  /*54a0*/  HADD2.F32 R42, -RZ, R31.H1_H1 ;  /* 0x3000001fff2a7230 */ /* 0x000fe20000004100 */
[----:B------:R-:W-:Y:S01]  /*54b0*/  F2FP.F16.E4M3.UNPACK_B R89, R89 ;  /* 0x00000059ff59723e */ /* 0x000fe200020006ff */
[----:B------:R-:W-:Y:S02]  /*54c0*/  HADD2.F32 R31, -RZ, R30.H1_H1 ;  /* 0x3000001eff1f7230 */ /* 0x000fe40000004100 */
[-C--:B------:R-:W-:Y:S01]  /*54d0*/  FFMA.FTZ R12, R12, R41.reuse, -R95 ;  /* 0x000000290c0c7223 */ /* 0x080fe2000001085f */
[----:B------:R-:W-:Y:S01]  /*54e0*/  FFMA.FTZ R28, R28, R41, R43 ;  /* 0x000000291c1c7223 */ /* 0x000fe2000001002b */
[----:B------:R-:W-:Y:S01]  /*54f0*/  HADD2.F32 R41, -RZ, R38.H1_H1 ;  /* 0x30000026ff297230 */ /* 0x000fe20000004100 */
[----:B------:R-:W-:Y:S01]  /*5500*/  F2FP.F16.E4M3.UNPACK_B R32, R32 ;  /* 0x00000020ff20723e */ /* 0x000fe200020006ff */
[----:B------:R-:W-:Y:S01]  /*5510*/  FMUL.FTZ R98, R31, R40 ;  /* 0x000000281f627220 */ /* 0x000fe20000410000 */
[----:B------:R-:W-:-:S02]  /*5520*/  F2FP.F16.E4M3.UNPACK_B R38, R29 ;  /* 0x0000001dff26723e */ /* 0x000fc400020006ff */
[----:B------:R-:W-:Y:S01]  /*5530*/  LOP3.LUT R9, R87, 0xff0000, R96, 0xf8, !PT ;  /* 0x00ff000057097812 */ /* 0x000fe200078ef860 */
[----:B------:R-:W-:Y:S01]  /*5540*/  FMUL.FTZ R96, R41, R40 ;  /* 0x0000002829607220 */ /* 0x000fe20000410000 */
[----:B------:R-:W-:Y:S01]  /*5550*/  F2FP.F16.E4M3.UNPACK_B R91, R91 ;  /* 0x0000005bff5b723e */ /* 0x000fe200020006ff */
[----:B------:R-:W-:Y:S02]  /*5560*/  HADD2.F32 R87, -RZ, R89.H0_H0 ;  /* 0x20000059ff577230 */ /* 0x000fe40000004100 */
[----:B------:R-:W-:Y:S02]  /*5570*/  HADD2.F32 R40, -RZ, R32.H0_H0 ;  /* 0x20000020ff287230 */ /* 0x000fe40000004100 */
[-C--:B------:R-:W-:Y:S01]  /*5580*/  FFMA.FTZ R29, R31, R42.reuse, -R96 ;  /* 0x0000002a1f1d7223 */ /* 0x080fe20000010860 */
[----:B------:R-:W-:Y:S02]  /*5590*/  HADD2.F32 R30, -RZ, R38.H0_H0 ;  /* 0x20000026ff1e7230 */ /* 0x000fe40000004100 */
[----:B------:R-:W-:Y:S01]  /*55a0*/  FFMA.FTZ R31, R41, R42, R98 ;  /* 0x0000002a291f7223 */ /* 0x000fe20000010062 */
[----:B------:R-:W-:-:S02]  /*55b0*/  HADD2.F32 R43, -RZ, R91.H0_H0 ;  /* 0x2000005bff2b7230 */ /* 0x000fc40000004100 */
[-C--:B------:R-:W-:Y:S01]  /*55c0*/  FMUL.FTZ R95, R40, R87.reuse ;  /* 0x00000057285f7220 */ /* 0x080fe20000410000 */
[----:B------:R-:W-:Y:S02]  /*55d0*/  HADD2.F32 R89, -RZ, R89.H1_H1 ;  /* 0x30000059ff597230 */ /* 0x000fe40000004100 */
[C---:B------:R-:W-:Y:S01]  /*55e0*/  FMUL.FTZ R87, R30.reuse, R87 ;  /* 0x000000571e577220 */ /* 0x040fe20000410000 */
[----:B------:R-:W-:Y:S02]  /*55f0*/  HADD2.F32 R41, -RZ, R32.H1_H1 ;  /* 0x30000020ff297230 */ /* 0x000fe40000004100 */
[-C--:B------:R-:W-:Y:S01]  /*5600*/  FFMA.FTZ R30, R30, R43.reuse, -R95 ;  /* 0x0000002b1e1e7223 */ /* 0x080fe2000001085f */
[----:B------:R-:W-:Y:S02]  /*5610*/  HADD2.F32 R38, -RZ, R38.H1_H1 ;  /* 0x30000026ff267230 */ /* 0x000fe40000004100 */
[----:B------:R-:W-:Y:S01]  /*5620*/  FFMA.FTZ R32, R40, R43, R87 ;  /* 0x0000002b28207223 */ /* 0x000fe20000010057 */
[----:B------:R-:W-:-:S02]  /*5630*/  HADD2.F32 R91, -RZ, R91.H1_H1 ;  /* 0x3000005bff5b7230 */ /* 0x000fc40000004100 */
[CC--:B------:R-:W-:Y:S01]  /*5640*/  FMUL.FTZ R43, R41.reuse, R89.reuse ;  /* 0x00000059292b7220 */ /* 0x0c0fe20000410000 */
[----:B------:R-:W-:Y:S01]  /*5650*/  F2FP.F16.E4M3.UNPACK_B R40, R90.H1 ;  /* 0x0000005aff28723e */ /* 0x000fe200030006ff */
[C---:B------:R-:W-:Y:S01]  /*5660*/  FMUL.FTZ R98, R38.reuse, R89 ;  /* 0x0000005926627220 */ /* 0x040fe20000410000 */
[----:B------:R-:W-:Y:S01]  /*5670*/  F2FP.F16.E4M3.UNPACK_B R42, R34.H1 ;  /* 0x00000022ff2a723e */ /* 0x000fe200030006ff */
[-C--:B------:R-:W-:Y:S01]  /*5680*/  FFMA.FTZ R43, R38, R91.reuse, -R43 ;  /* 0x0000005b262b7223 */ /* 0x080fe2000001082b */
[----:B------:R-:W-:Y:S01]  /*5690*/  F2FP.F16.E4M3.UNPACK_B R38, R14.H1 ;  /* 0x0000000eff26723e */ /* 0x000fe200030006ff */
[----:B------:R-:W-:Y:S01]  /*56a0*/  HADD2.F32 R96, -RZ, R40.H0_H0 ;  /* 0x20000028ff607230 */ /* 0x000fe20000004100 */
[----:B------:R-:W-:Y:S01]  /*56b0*/  F2FP.F16.E4M3.UNPACK_B R95, R92.H1 ;  /* 0x0000005cff5f723e */ /* 0x000fe200030006ff */
[----:B------:R-:W-:Y:S02]  /*56c0*/  HADD2.F32 R89, -RZ, R42.H0_H0 ;  /* 0x2000002aff597230 */ /* 0x000fe40000004100 */
[----:B------:R-:W-:Y:S01]  /*56d0*/  FFMA.FTZ R41, R41, R91, R98 ;  /* 0x0000005b29297223 */ /* 0x000fe20000010062 */
[----:B------:R-:W-:Y:S01]  /*56e0*/  HADD2.F32 R97, -RZ, R40.H1_H1 ;  /* 0x30000028ff617230 */ /* 0x000fe20000004100 */
[----:B------:R-:W-:Y:S01]  /*56f0*/  F2FP.F16.E4M3.UNPACK_B R90, R90 ;  /* 0x0000005aff5a723e */ /* 0x000fe200020006ff */
[----:B------:R-:W-:-:S02]  /*5700*/  HADD2.F32 R40, -RZ, R38.H0_H0 ;  /* 0x20000026ff287230 */ /* 0x000fc40000004100 */
[----:B------:R-:W-:Y:S01]  /*5710*/  FMUL.FTZ R99, R89, R96 ;  /* 0x0000006059637220 */ /* 0x000fe20000410000 */
[----:B------:R-:W-:Y:S01]  /*5720*/  HADD2.F32 R42, -RZ, R42.H1_H1 ;  /* 0x3000002aff2a7230 */ /* 0x000fe20000004100 */
[----:B------:R-:W-:Y:S01]  /*5730*/  F2FP.F16.E4M3.UNPACK_B R14, R14 ;  /* 0x0000000eff0e723e */ /* 0x000fe200020006ff */
[----:B------:R-:W-:Y:S02]  /*5740*/  HADD2.F32 R87, -RZ, R38.H1_H1 ;  /* 0x30000026ff577230 */ /* 0x000fe40000004100 */
[----:B------:R-:W-:Y:S01]  /*5750*/  FMUL.FTZ R96, R40, R96 ;  /* 0x0000006028607220 */ /* 0x000fe20000410000 */
[--C-:B------:R-:W-:Y:S02]  /*5760*/  HADD2.F32 R91, -RZ, R95.reuse.H0_H0 ;  /* 0x2000005fff5b7230 */ /* 0x100fe40000004100 */
[-C--:B------:R-:W-:Y:S01]  /*5770*/  FMUL.FTZ R98, R42, R97.reuse ;  /* 0x000000612a627220 */ /* 0x080fe20000410000 */
[----:B------:R-:W-:Y:S02]  /*5780*/  HADD2.F32 R95, -RZ, R95.H1_H1 ;  /* 0x3000005fff5f7230 */ /* 0x000fe40000004100 */
[----:B------:R-:W-:Y:S01]  /*5790*/  FMUL.FTZ R97, R87, R97 ;  /* 0x0000006157617220 */ /* 0x000fe20000410000 */
[----:B------:R-:W-:Y:S01]  /*57a0*/  F2FP.F16.E4M3.UNPACK_B R92, R92 ;  /* 0x0000005cff5c723e */ /* 0x000fe200020006ff */
[-C--:B------:R-:W-:Y:S01]  /*57b0*/  FFMA.FTZ R38, R40, R91.reuse, -R99 ;  /* 0x0000005b28267223 */ /* 0x080fe20000010863 */
[----:B------:R-:W-:Y:S01]  /*57c0*/  FFMA.FTZ R40, R89, R91, R96 ;  /* 0x0000005b59287223 */ /* 0x000fe20000010060 */
[----:B------:R-:W-:Y:S01]  /*57d0*/  FFMA.FTZ R89, R42, R95, R97 ;  /* 0x0000005f2a597223 */ /* 0x000fe20000010061 */
[----:B------:R-:W-:Y:S01]  /*57e0*/  F2FP.F16.E4M3.UNPACK_B R42, R34 ;  /* 0x00000022ff2a723e */ /* 0x000fe200020006ff */
[----:B------:R-:W-:-:S02]  /*57f0*/  HADD2.F32 R97, -RZ, R90.H0_H0 ;  /* 0x2000005aff617230 */ /* 0x000fc40000004100 */
[----:B------:R-:W-:Y:S01]  /*5800*/  FFMA.FTZ R87, R87, R95, -R98 ;  /* 0x0000005f57577223 */ /* 0x000fe20000010862 */
[----:B------:R-:W-:Y:S01]  /*5810*/  HADD2.F32 R99, -RZ, R90.H1_H1 ;  /* 0x3000005aff637230 */ /* 0x000fe20000004100 */
[----:B------:R-:W-:Y:S01]  /*5820*/  F2FP.SATFINITE.E4M3.F32.PACK_AB_MERGE_C R12, R29, R12, RZ ;  /* 0x0000000c1d0c723e */ /* 0x000fe200048070ff */
[--C-:B------:R-:W-:Y:S01]  /*5830*/  HADD2.F32 R90, -RZ, R42.reuse.H0_H0 ;  /* 0x2000002aff5a7230 */ /* 0x100fe20000004100 */
[----:B------:R-:W-:Y:S01]  /*5840*/  F2FP.SATFINITE.E4M3.F32.PACK_AB_MERGE_C R29, R31, R28, RZ ;  /* 0x0000001c1f1d723e */ /* 0x000fe200048070ff */
[----:B------:R-:W-:Y:S01]  /*5850*/  HADD2.F32 R42, -RZ, R42.H1_H1 ;  /* 0x3000002aff2a7230 */ /* 0x000fe20000004100 */
[----:B------:R-:W-:Y:S01]  /*5860*/  F2FP.SATFINITE.E4M3.F32.PACK_AB_MERGE_C R12, R43, R30, R12 ;  /* 0x0000001e2b0c723e */ /* 0x000fe2000480700c */
[--C-:B------:R-:W-:Y:S02]  /*5870*/  HADD2.F32 R34, -RZ, R14.reuse.H0_H0 ;  /* 0x2000000eff227230 */ /* 0x100fe40000004100 */
[----:B------:R-:W-:Y:S01]  /*5880*/  FMUL.FTZ R101, R90, R97 ;  /* 0x000000615a657220 */ /* 0x000fe20000410000 */
[----:B------:R-:W-:-:S02]  /*5890*/  HADD2.F32 R14, -RZ, R14.H1_H1 ;  /* 0x3000000eff0e7230 */ /* 0x000fc40000004100 */
[----:B------:R-:W-:Y:S01]  /*58a0*/  FMUL.FTZ R103, R42, R99 ;  /* 0x000000632a677220 */ /* 0x000fe20000410000 */
[--C-:B------:R-:W-:Y:S02]  /*58b0*/  HADD2.F32 R91, -RZ, R92.reuse.H0_H0 ;  /* 0x2000005cff5b7230 */ /* 0x100fe40000004100 */
[----:B------:R-:W-:Y:S01]  /*58c0*/  FMUL.FTZ R97, R34, R97 ;  /* 0x0000006122617220 */ /* 0x000fe20000410000 */
[----:B------:R-:W-:Y:S02]  /*58d0*/  HADD2.F32 R95, -RZ, R92.H1_H1 ;  /* 0x3000005cff5f7230 */ /* 0x000fe40000004100 */
[----:B------:R-:W-:Y:S01]  /*58e0*/  FMUL.FTZ R99, R14, R99 ;  /* 0x000000630e637220 */ /* 0x000fe20000410000 */
[----:B------:R-:W-:Y:S01]  /*58f0*/  F2FP.SATFINITE.E4M3.F32.PACK_AB_MERGE_C R32, R41, R32, R29 ;  /* 0x000000202920723e */ /* 0x000fe2000480701d */
[----:B------:R-:W-:Y:S01]  /*5900*/  FFMA.FTZ R101, R34, R91, -R101 ;  /* 0x0000005b22657223 */ /* 0x000fe20000010865 */
[----:B------:R-:W-:Y:S01]  /*5910*/  F2FP.SATFINITE.E4M3.F32.PACK_AB_MERGE_C R28, R87, R38, RZ ;  /* 0x00000026571c723e */ /* 0x000fe200048070ff */
[----:B------:R-:W-:Y:S01]  /*5920*/  FFMA.FTZ R14, R14, R95, -R103 ;  /* 0x0000005f0e0e7223 */ /* 0x000fe20000010867 */
[----:B------:R-:W-:Y:S01]  /*5930*/  F2FP.F16.E4M3.UNPACK_B R31, R33 ;  /* 0x00000021ff1f723e */ /* 0x000fe200020006ff */
[----:B------:R-:W-:Y:S01]  /*5940*/  FFMA.FTZ R34, R90, R91, R97 ;  /* 0x0000005b5a227223 */ /* 0x000fe20000010061 */
[----:B------:R-:W-:Y:S01]  /*5950*/  F2FP.F16.E4M3.UNPACK_B R30, R11 ;  /* 0x0000000bff1e723e */ /* 0x000fe200020006ff */
[----:B------:R-:W-:Y:S01]  /*5960*/  FFMA.FTZ R99, R42, R95, R99 ;  /* 0x0000005f2a637223 */ /* 0x000fe20000010063 */
[----:B------:R-:W-:Y:S01]  /*5970*/  F2FP.F16.E4M3.UNPACK_B R29, R13 ;  /* 0x0000000dff1d723e */ /* 0x000fe200020006ff */
[----:B------:R-:W-:Y:S01]  /*5980*/  HADD2.F32 R38, -RZ, R31.H0_H0 ;  /* 0x2000001fff267230 */ /* 0x000fe20000004100 */
[----:B------:R-:W-:Y:S01]  /*5990*/  F2FP.SATFINITE.E4M3.F32.PACK_AB_MERGE_C R40, R89, R40, RZ ;  /* 0x000000285928723e */ /* 0x000fe200048070ff */
[----:B------:R-:W-:Y:S01]  /*59a0*/  HADD2.F32 R87, -RZ, R30.H0_H0 ;  /* 0x2000001eff577230 */ /* 0x000fe20000004100 */
[----:B------:R-:W-:Y:S01]  /*59b0*/  F2FP.SATFINITE.E4M3.F32.PACK_AB_MERGE_C R14, R14, R101, R28 ;  /* 0x000000650e0e723e */ /* 0x000fe2000480701c */
[----:B------:R-:W-:Y:S01]  /*59c0*/  HADD2.F32 R28, -RZ, R29.H0_H0 ;  /* 0x2000001dff1c7230 */ /* 0x000fe20000004100 */
[----:B------:R-:W-:-:S02]  /*59d0*/  F2FP.F16.E4M3.UNPACK_B R41, R10 ;  /* 0x0000000aff29723e */ /* 0x000fc400020006ff */
[----:B------:R-:W-:Y:S01]  /*59e0*/  F2FP.SATFINITE.E4M3.F32.PACK_AB_MERGE_C R34, R99, R34, R40 ;  /* 0x000000226322723e */ /* 0x000fe20004807028 */
[----:B------:R-:W-:Y:S02]  /*59f0*/  HADD2.F32 R40, -RZ, R31.H1_H1 ;  /* 0x3000001fff287230 */ /* 0x000fe40000004100 */
[-C--:B------:R-:W-:Y:S01]  /*5a00*/  FMUL.FTZ R89, R38, R87.reuse ;  /* 0x0000005726597220 */ /* 0x080fe20000410000 */
[----:B------:R-:W-:Y:S02]  /*5a10*/  HADD2.F32 R43, -RZ, R41.H0_H0 ;  /* 0x20000029ff2b7230 */ /* 0x000fe40000004100 */
[C---:B------:R-:W-:Y:S01]  /*5a20*/  FMUL.FTZ R31, R28.reuse, R87 ;  /* 0x000000571c1f7220 */ /* 0x040fe20000410000 */
[----:B------:R-:W-:Y:S01]  /*5a30*/  HADD2.F32 R87, -RZ, R30.H1_H1 ;  /* 0x3000001eff577230 */ /* 0x000fe20000004100 */
[----:B------:R-:W-:Y:S01]  /*5a40*/  F2FP.F16.E4M3.UNPACK_B R33, R33.H1 ;  /* 0x00000021ff21723e */ /* 0x000fe200030006ff */
[----:B------:R-:W-:Y:S02]  /*5a50*/  HADD2.F32 R30, -RZ, R29.H1_H1 ;  /* 0x3000001dff1e7230 */ /* 0x000fe40000004100 */
[-C--:B------:R-:W-:Y:S01]  /*5a60*/  FFMA.FTZ R28, R28, R43.reuse, -R89 ;  /* 0x0000002b1c1c7223 */ /* 0x080fe20000010859 */
[----:B------:R-:W-:Y:S01]  /*5a70*/  FFMA.FTZ R29, R38, R43, R31 ;  /* 0x0000002b261d7223 */ /* 0x000fe2000001001f */
[----:B------:R-:W-:-:S02]  /*5a80*/  HADD2.F32 R41, -RZ, R41.H1_H1 ;  /* 0x30000029ff297230 */ /* 0x000fc40000004100 */
[-C--:B------:R-:W-:Y:S01]  /*5a90*/  FMUL.FTZ R43, R40, R87.reuse ;  /* 0x00000057282b7220 */ /* 0x080fe20000410000 */
[C---:B------:R-:W-:Y:S01]  /*5aa0*/  FMUL.FTZ R87, R30.reuse, R87 ;  /* 0x000000571e577220 */ /* 0x040fe20000410000 */
[----:B------:R-:W-:Y:S01]  /*5ab0*/  F2FP.F16.E4M3.UNPACK_B R42, R11.H1 ;  /* 0x0000000bff2a723e */ /* 0x000fe200030006ff */
[----:B------:R-:W-:Y:S01]  /*5ac0*/  HADD2.F32 R38, -RZ, R33.H0_H0 ;  /* 0x20000021ff267230 */ /* 0x000fe20000004100 */
[----:B------:R-:W-:Y:S01]  /*5ad0*/  F2FP.F16.E4M3.UNPACK_B R31, R13.H1 ;  /* 0x0000000dff1f723e */ /* 0x000fe200030006ff */
[-C--:B------:R-:W-:Y:S01]  /*5ae0*/  FFMA.FTZ R13, R30, R41.reuse, -R43 ;  /* 0x000000291e0d7223 */ /* 0x080fe2000001082b */
[----:B------:R-:W-:Y:S01]  /*5af0*/  FFMA.FTZ R30, R40, R41, R87 ;  /* 0x00000029281e7223 */ /* 0x000fe20000010057 */
[----:B------:R-:W-:Y:S01]  /*5b00*/  F2FP.F16.E4M3.UNPACK_B R10, R10.H1 ;  /* 0x0000000aff0a723e */ /* 0x000fe200030006ff */
[----:B------:R-:W-:Y:S01]  /*5b10*/  HADD2.F32 R41, -RZ, R42.H0_H0 ;  /* 0x2000002aff297230 */ /* 0x000fe20000004100 */
[-C--:B------:R-:W-:Y:S01]  /*5b20*/  F2FP.F16.E4M3.UNPACK_B R95, R9.reuse ;  /* 0x00000009ff5f723e */ /* 0x080fe200020006ff */
[----:B------:R-:W-:Y:S01]  /*5b30*/  HADD2.F32 R11, -RZ, R31.H0_H0 ;  /* 0x2000001fff0b7230 */ /* 0x000fe20000004100 */
[----:B------:R-:W-:Y:S01]  /*5b40*/  F2FP.F16.E4M3.UNPACK_B R96, R9.H1 ;  /* 0x00000009ff60723e */ /* 0x000fe200030006ff */
[----:B------:R-:W-:-:S02]  /*5b50*/  HADD2.F32 R40, -RZ, R33.H1_H1 ;  /* 0x30000021ff287230 */ /* 0x000fc40000004100 */
[-C--:B------:R-:W-:Y:S01]  /*5b60*/  FMUL.FTZ R90, R38, R41.reuse ;  /* 0x00000029265a7220 */ /* 0x080fe20000410000 */
[----:B------:R-:W-:Y:S02]  /*5b70*/  HADD2.F32 R43, -RZ, R42.H1_H1 ;  /* 0x3000002aff2b7230 */ /* 0x000fe40000004100 */
[----:B------:R-:W-:Y:S01]  /*5b80*/  FMUL.FTZ R41, R11, R41 ;  /* 0x000000290b297220 */ /* 0x000fe20000410000 */
[----:B------:R-:W-:Y:S01]  /*5b90*/  HADD2.F32 R31, -RZ, R31.H1_H1 ;  /* 0x3000001fff1f7230 */ /* 0x000fe20000004100 */
[----:B------:R-:W-:Y:S01]  /*5ba0*/  F2FP.F16.E4M3.UNPACK_B R89, R8 ;  /* 0x00000008ff59723e */ /* 0x000fe200020006ff */
[--C-:B------:R-:W-:Y:S02]  /*5bb0*/  HADD2.F32 R33, -RZ, R10.reuse.H0_H0 ;  /* 0x2000000aff217230 */ /* 0x100fe40000004100 */
[-C--:B------:R-:W-:Y:S01]  /*5bc0*/  FMUL.FTZ R92, R40, R43.reuse ;  /* 0x0000002b285c7220 */ /* 0x080fe20000410000 */
[----:B------:R-:W-:Y:S02]  /*5bd0*/  HADD2.F32 R42, -RZ, R10.H1_H1 ;  /* 0x3000000aff2a7230 */ /* 0x000fe40000004100 */
[----:B------:R-:W-:Y:S01]  /*5be0*/  FMUL.FTZ R43, R31, R43 ;  /* 0x0000002b1f2b7220 */ /* 0x000fe20000410000 */
[----:B------:R-:W-:-:S02]  /*5bf0*/  HADD2.F32 R9, -RZ, R96.H0_H0 ;  /* 0x20000060ff097230 */ /* 0x000fc40000004100 */
[-C--:B------:R-:W-:Y:S01]  /*5c00*/  FFMA.FTZ R10, R11, R33.reuse, -R90 ;  /* 0x000000210b0a7223 */ /* 0x080fe2000001085a */
[----:B------:R-:W-:Y:S01]  /*5c10*/  FFMA.FTZ R11, R38, R33, R41 ;  /* 0x00000021260b7223 */ /* 0x000fe20000010029 */
[----:B------:R-:W-:Y:S01]  /*5c20*/  F2FP.F16.E4M3.UNPACK_B R33, R15 ;  /* 0x0000000fff21723e */ /* 0x000fe200020006ff */
[-C--:B------:R-:W-:Y:S01]  /*5c30*/  FFMA.FTZ R31, R31, R42.reuse, -R92 ;  /* 0x0000002a1f1f7223 */ /* 0x080fe2000001085c */
[----:B------:R-:W-:Y:S01]  /*5c40*/  F2FP.F16.E4M3.UNPACK_B R41, R35 ;  /* 0x00000023ff29723e */ /* 0x000fe200020006ff */
[----:B------:R-:W-:Y:S01]  /*5c50*/  FFMA.FTZ R38, R40, R42, R43 ;  /* 0x0000002a28267223 */ /* 0x000fe2000001002b */
[----:B------:R-:W-:Y:S01]  /*5c60*/  F2FP.F16.E4M3.UNPACK_B R15, R15.H1 ;  /* 0x0000000fff0f723e */ /* 0x000fe200030006ff */
[----:B------:R-:W-:Y:S01]  /*5c70*/  HADD2.F32 R92, -RZ, R89.H0_H0 ;  /* 0x20000059ff5c7230 */ /* 0x000fe20000004100 */
[----:B------:R-:W-:Y:S01]  /*5c80*/  F2FP.F16.E4M3.UNPACK_B R42, R35.H1 ;  /* 0x00000023ff2a723e */ /* 0x000fe200030006ff */
[----:B------:R-:W-:Y:S01]  /*5c90*/  HADD2.F32 R35, -RZ, R33.H0_H0 ;  /* 0x20000021ff237230 */ /* 0x000fe20000004100 */
[----:B------:R-:W-:Y:S01]  /*5ca0*/  F2FP.F16.E4M3.UNPACK_B R90, R8.H1 ;  /* 0x00000008ff5a723e */ /* 0x000fe200030006ff */
[----:B------:R-:W-:Y:S01]  /*5cb0*/  HADD2.F32 R43, -RZ, R41.H0_H0 ;  /* 0x20000029ff2b7230 */ /* 0x000fe20000004100 */
[----:B------:R-:W-:Y:S01]  /*5cc0*/  F2FP.SATFINITE.E4M3.F32.PACK_AB_MERGE_C R10, R31, R10, RZ ;  /* 0x0000000a1f0a723e */ /* 0x000fe200048070ff */
[----:B------:R-:W-:Y:S01]  /*5cd0*/  HADD2.F32 R8, -RZ, R95.H0_H0 ;  /* 0x2000005fff087230 */ /* 0x000fe20000004100 */
[----:B------:R-:W-:Y:S01]  /*5ce0*/  F2FP.SATFINITE.E4M3.F32.PACK_AB_MERGE_C R11, R38, R11, RZ ;  /* 0x0000000b260b723e */ /* 0x000fe200048070ff */
[----:B------:R-:W-:Y:S01]  /*5cf0*/  HADD2.F32 R40, -RZ, R15.H0_H0 ;  /* 0x2000000fff287230 */ /* 0x000fe20000004100 */
[----:B------:R-:W-:Y:S01]  /*5d00*/  F2FP.SATFINITE.E4M3.F32.PACK_AB_MERGE_C R13, R13, R28, R10 ;  /* 0x0000001c0d0d723e */ /* 0x000fe2000480700a */
[----:B------:R-:W-:-:S02]  /*5d10*/  HADD2.F32 R87, -RZ, R42.H0_H0 ;  /* 0x2000002aff577230 */ /* 0x000fc40000004100 */
[-C--:B------:R-:W-:Y:S01]  /*5d20*/  FMUL.FTZ R98, R43, R8.reuse ;  /* 0x000000082b627220 */ /* 0x080fe20000410000 */
[----:B------:R-:W-:Y:S01]  /*5d30*/  FMUL.FTZ R100, R35, R8 ;  /* 0x0000000823647220 */ /* 0x000fe20000410000 */
[----:B------:R-:W-:Y:S02]  /*5d40*/  HADD2.F32 R42, -RZ, R42.H1_H1 ;  /* 0x3000002aff2a7230 */ /* 0x000fe40000004100 */
[-C--:B------:R-:W-:Y:S01]  /*5d50*/  FMUL.FTZ R102, R40, R9.reuse ;  /* 0x0000000928667220 */ /* 0x080fe20000410000 */
[----:B------:R-:W-:Y:S02]  /*5d60*/  HADD2.F32 R96, -RZ, R96.H1_H1 ;  /* 0x30000060ff607230 */ /* 0x000fe40000004100 */
[----:B------:R-:W-:Y:S01]  /*5d70*/  FMUL.FTZ R97, R87, R9 ;  /* 0x0000000957617220 */ /* 0x000fe20000410000 */
[----:B------:R-:W-:Y:S02]  /*5d80*/  HADD2.F32 R15, -RZ, R15.H1_H1 ;  /* 0x3000000fff0f7230 */ /* 0x000fe40000004100 */
[----:B------:R-:W-:Y:S01]  /*5d90*/  FFMA.FTZ R8, R35, R92, -R98 ;  /* 0x0000005c23087223 */ /* 0x000fe20000010862 */
[----:B------:R-:W-:-:S02]  /*5da0*/  HADD2.F32 R91, -RZ, R90.H0_H0 ;  /* 0x2000005aff5b7230 */ /* 0x000fc40000004100 */
[----:B------:R-:W-:Y:S01]  /*5db0*/  FFMA.FTZ R9, R43, R92, R100 ;  /* 0x0000005c2b097223 */ /* 0x000fe20000010064 */
[----:B------:R-:W-:Y:S02]  /*5dc0*/  HADD2.F32 R41, -RZ, R41.H1_H1 ;  /* 0x30000029ff297230 */ /* 0x000fe40000004100 */
[-C--:B------:R-:W-:Y:S01]  /*5dd0*/  FMUL.FTZ R98, R42, R96.reuse ;  /* 0x000000602a627220 */ /* 0x080fe20000410000 */
[----:B------:R-:W-:Y:S02]  /*5de0*/  HADD2.F32 R92, -RZ, R95.H1_H1 ;  /* 0x3000005fff5c7230 */ /* 0x000fe40000004100 */
[----:B------:R-:W-:Y:S01]  /*5df0*/  FMUL.FTZ R35, R15, R96 ;  /* 0x000000600f237220 */ /* 0x000fe20000410000 */
[----:B------:R-:W-:Y:S02]  /*5e00*/  HADD2.F32 R90, -RZ, R90.H1_H1 ;  /* 0x3000005aff5a7230 */ /* 0x000fe40000004100 */
[----:B------:R-:W-:Y:S01]  /*5e10*/  FFMA.FTZ R97, R40, R91, -R97 ;  /* 0x0000005b28617223 */ /* 0x000fe20000010861 */
[----:B------:R-:W-:-:S02]  /*5e20*/  HADD2.F32 R33, -RZ, R33.H1_H1 ;  /* 0x30000021ff217230 */ /* 0x000fc40000004100 */
[----:B------:R-:W-:Y:S01]  /*5e30*/  FMUL.FTZ R96, R41, R92 ;  /* 0x0000005c29607220 */ /* 0x000fe20000410000 */
[----:B------:R-:W-:Y:S02]  /*5e40*/  HADD2.F32 R40, -RZ, R89.H1_H1 ;  /* 0x30000059ff287230 */ /* 0x000fe40000004100 */
[----:B------:R-:W-:Y:S01]  /*5e50*/  FFMA.FTZ R98, R15, R90, -R98 ;  /* 0x0000005a0f627223 */ /* 0x000fe20000010862 */
[----:B------:R-:W-:Y:S01]  /*5e60*/  FFMA.FTZ R102, R87, R91, R102 ;  /* 0x0000005b57667223 */ /* 0x000fe20000010066 */
[C---:B------:R-:W-:Y:S01]  /*5e70*/  FMUL.FTZ R92, R33.reuse, R92 ;  /* 0x0000005c215c7220 */ /* 0x040fe20000410000 */
[----:B------:R-:W-:Y:S01]  /*5e80*/  FFMA.FTZ R35, R42, R90, R35 ;  /* 0x0000005a2a237223 */ /* 0x000fe20000010023 */
[-C--:B------:R-:W-:Y:S01]  /*5e90*/  FFMA.FTZ R33, R33, R40.reuse, -R96 ;  /* 0x0000002821217223 */ /* 0x080fe20000010860 */
[----:B------:R-:W-:Y:S01]  /*5ea0*/  F2FP.SATFINITE.E4M3.F32.PACK_AB_MERGE_C R97, R98, R97, RZ ;  /* 0x000000616261723e */ /* 0x000fe200048070ff */
[----:B------:R-:W-:Y:S02]  /*5eb0*/  FFMA.FTZ R92, R41, R40, R92 ;  /* 0x00000028295c7223 */ /* 0x000fe4000001005c */
[----:B------:R-:W-:-:S02]  /*5ec0*/  F2FP.SATFINITE.E4M3.F32.PACK_AB_MERGE_C R35, R35, R102, RZ ;  /* 0x000000662323723e */ /* 0x000fc400048070ff */
[----:B------:R-:W-:Y:S02]  /*5ed0*/  F2FP.SATFINITE.E4M3.F32.PACK_AB_MERGE_C R15, R33, R8, R97 ;  /* 0x00000008210f723e */ /* 0x000fe40004807061 */
[----:B------:R-:W-:Y:S02]  /*5ee0*/  F2FP.SATFINITE.E4M3.F32.PACK_AB_MERGE_C R33, R30, R29, R11 ;  /* 0x0000001d1e21723e */ /* 0x000fe4000480700b */
[----:B------:R-:W-:-:S07]  /*5ef0*/  F2FP.SATFINITE.E4M3.F32.PACK_AB_MERGE_C R35, R92, R9, R35 ;  /* 0x000000095c23723e */ /* 0x000fce0004807023 */
.L_x_353:
[----:B------:R-:W-:Y:S05]  /*5f00*/  BSYNC B1 ;  /* 0x0000000000017941 */ /* 0x000fea0003800000 */
.L_x_352:
[----:B0-----:R4:W-:Y:S01]  /*5f10*/  STG.E.128 desc[UR42][R36.64], R12 ;  /* 0x0000000c24007986 */ /* 0x0019e2000c101d2a */
[----:B------:R-:W-:-:S13]  /*5f20*/  ISETP.GE.AND P4, PT, R39, R93, PT ;  /* 0x0000005d2700720c */ /* 0x000fda0003f86270 */
[----:B------:R-:W-:Y:S05]  /*5f30*/  @P4 BRA `(.L_x_332) ;  /* 0x0000000000744947 */ /* 0x000fea0003800000 */
[--C-:B------:R-:W-:Y:S02]  /*5f40*/  IADD3 R79, P4, P5, R58, R78, R39.reuse ;  /* 0x0000004e3a4f7210 */ /* 0x100fe40007d9e027 */
[----:B------:R-:W-:-:S04]  /*5f50*/  SHF.R.S32.HI R39, RZ, 0x1f, R39 ;  /* 0x0000001fff277819 */ /* 0x000fc80000011427 */
[----:B------:R-:W-:Y:S02]  /*5f60*/  IADD3.X R94, R75, R94, R39, P4, P5 ;  /* 0x0000005e4b5e7210 */ /* 0x000fe400027ea427 */
[----:B------:R-:W-:-:S05]  /*5f70*/  IADD3 R76, P4, R79, R76, RZ ;  /* 0x0000004c4f4c7210 */ /* 0x000fca0007f9e0ff */
[----:B------:R-:W-:-:S05]  /*5f80*/  IMAD.X R77, R94, 0x1, R77, P4 ;  /* 0x000000015e4d7824 */ /* 0x000fca00020e064d */
[----:B--2---:R0:W-:Y:S01]  /*5f90*/  STG.E.128 desc[UR42][R76.64], R32 ;  /* 0x000000204c007986 */ /* 0x0041e2000c101d2a */
[----:B------:R-:W-:Y:S05]  /*5fa0*/  BRA `(.L_x_332) ;  /* 0x0000000000587947 */ /* 0x000fea0003800000 */
.L_x_325:
[----:B------:R-:W-:-:S06]  /*5fb0*/  UISETP.NE.AND UP0, UPT, UR36, 0x3, UPT ;  /* 0x000000032400788c */ /* 0x000fcc000bf05270 */
[----:B------:R-:W-:-:S13]  /*5fc0*/  PLOP3.LUT P3, PT, PT, PT, UP0, 0x80, 0x0 ;  /* 0x000000000000781c */ /* 0x000fda0003f6f008 */
[----:B------:R-:W-:Y:S05]  /*5fd0*/  @!P3 BRA `(.L_x_354) ;  /* 0x000000000004b947 */ /* 0x000fea0003800000 */
[----:B------:R-:W-:Y:S01]  /*5fe0*/  BPT.TRAP 0x1 ;  /* 0x000000040000795c */ /* 0x000fe20000300000 */
.L_x_354:
[----:B------:R-:W-:Y:S01]  /*5ff0*/  IMAD R83, R17, 0x8, R16 ;  /* 0x0000000811537824 */ /* 0x000fe200078e0210 */
[----:B------:R-:W-:Y:S01]  /*6000*/  SHF.L.U32 R86, R23, 0x1f, RZ ;  /* 0x0000001f17567819 */ /* 0x000fe200000006ff */
[----:B------:R-:W-:Y:S01]  /*6010*/  IMAD R85, R2, -0x80, R27 ;  /* 0xffffff8002557824 */ /* 0x000fe200078e021b */
[----:B------:R-:W-:Y:S02]  /*6020*/  BSSY B1, `(.L_x_355) ;  /* 0x0000005000017945 */ /* 0x000fe40003800000 */
[----:B------:R-:W0:Y:S02]  /*6030*/  SYNCS.PHASECHK.TRANS64.TRYWAIT P5, [R83+URZ+0x19c90], R86 ;  /* 0x019c9056530075a7 */ /* 0x000e2400080a017f */
[----:B------:R-:W-:-:S04]  /*6040*/  VIMNMX R85, R85, 0x80, PT ;  /* 0x0000008055557848 */ /* 0x000fc80003fe0100 */
[----:B------:R-:W-:Y:S01]  /*6050*/  ISETP.GE.AND P4, PT, R22, R85, PT ;  /* 0x000000551600720c */ /* 0x000fe20003f86270 */
[----:B0-----:R-:W-:-:S12]  /*6060*/  @!P5 BRA `(.L_x_356) ;  /* 0x000001200080d947 */ /* 0x001fd80003800000 */
.L_x_573:
[----:B------:R-:W-:Y:S05]  /*6070*/  BSYNC B1 ;  /* 0x0000000000017941 */ /* 0x000fea0003800000 */
.L_x_355:
[----:B------:R-:W-:Y:S05]  /*6080*/  @P4 BRA `(.L_x_332) ;  /* 0x0000000000204947 */ /* 0x000fea0003800000 */
[----:B------:R-:W-:Y:S01]  /*6090*/  ISETP.NE.AND P4, PT, R60, RZ, PT ;  /* 0x000000ff3c00720c */ /* 0x000fe20003f85270 */
[----:B------:R-:W1:Y:S01]  /*60a0*/  @!P1 LDS.128 R8, [R84+0x15800] ;  /* 0x0158000054089984 */ /* 0x000e620000000c00 */
[----:B------:R-:W-:-:S11]  /*60b0*/  ISETP.NE.AND P5, PT, R45, RZ, PT ;  /* 0x000000ff2d00720c */ /* 0x000fd60003fa5270 */
[----:B------:R-:W2:Y:S04]  /*60c0*/  @P4 LDS.128 R12, [R84+0x13800] ;  /* 0x01380000540c4984 */ /* 0x000ea80000000c00 */
[----:B------:R-:W3:Y:S04]  /*60d0*/  @P5 LDS.128 R28, [R84+0x14800] ;  /* 0x01480000541c5984 */ /* 0x000ee80000000c00 */
[----:B-1----:R1:W-:Y:S04]  /*60e0*/  @!P1 STG.E.128 desc[UR42][R32.64+0x40], R8 ;  /* 0x0000400820009986 */ /* 0x0023e8000c101d2a */
[----:B--2---:R1:W-:Y:S04]  /*60f0*/  @P4 STG.E.128 desc[UR42][R32.64], R12 ;  /* 0x0000000c20004986 */ /* 0x0043e8000c101d2a */
[----:B---3--:R1:W-:Y:S02]  /*6100*/  @P5 STG.E.128 desc[UR42][R32.64+0x20], R28 ;  /* 0x0000201c20005986 */ /* 0x0083e4000c101d2a */
.L_x_332:
[----:B------:R-:W-:Y:S05]  /*6110*/  BSYNC B0 ;  /* 0x0000000000007941 */ /* 0x000fea0003800000 */
.L_x_324:
[----:B-123--:R-:W1:Y:S01]  /*6120*/  S2R R8, SR_TID.X ;  /* 0x0000000000087919 */ /* 0x00ee620000002100 */
[----:B------:R-:W-:Y:S01]  /*6130*/  @!PT LDS RZ, [RZ] ;  /* 0x00000000fffff984 */ /* 0x000fe20000000800 */
[----:B------:R-:W-:Y:S01]  /*6140*/  @!PT LDS RZ, [RZ] ;  /* 0x00000000fffff984 */ /* 0x000fe20000000800 */
[----:B------:R-:W-:Y:S01]  /*6150*/  @!PT LDS RZ, [RZ] ;  /* 0x00000000fffff984 */ /* 0x000fe20000000800 */
[----:B------:R-:W-:Y:S01]  /*6160*/  @!PT LDS RZ, [RZ] ;  /* 0x00000000fffff984 */ /* 0x000fe20000000800 */
[----:B------:R2:W-:Y:S06]  /*6170*/  MEMBAR.ALL.CTA ;  /* 0x0000000000007992 */ /* 0x0005ec0000008000 */
[----:B--2---:R-:W2:Y:S01]  /*6180*/  FENCE.VIEW.ASYNC.S ;  /* 0x00000000000073c6 */ /* 0x004ea20000000000 */
[----:B------:R-:W-:Y:S05]  /*6190*/  WARPSYNC.ALL ;  /* 0x0000000000007948 */ /* 0x000fea0003800000 */
[----:B------:R-:W-:Y:S01]  /*61a0*/  BSSY B0, `(.L_x_357) ;  /* 0x0000009000007945 */ /* 0x000fe20003800000 */
[----:B-1----:R-:W-:Y:S01]  /*61b0*/  LOP3.LUT R8, R8, 0x7f, RZ, 0xc0, !PT ;  /* 0x0000007f08087812 */ /* 0x002fe200078ec0ff */
[----:B--2---:R1:W-:Y:S03]  /*61c0*/  BAR.SYNC.DEFER_BLOCKING R62, 0x80 ;  /* 0x0002003e0000751d */ /* 0x0043e60000010000 */
[----:B------:R-:W-:-:S13]  /*61d0*/  ISETP.NE.AND P4, PT, R8, RZ, PT ;  /* 0x000000ff0800720c */ /* 0x000fda0003f85270 */
[----:B------:R-:W-:-:S05]  /*61e0*/  @!P4 VIADD R8, R83, 0x19ca0 ;  /* 0x00019ca05308c836 */ /* 0x000fca0000000000 */
[----:B------:R-:W-:-:S04]  /*61f0*/  @!P4 PRMT R8, RZ, 0x654, R8 ;  /* 0x00000654ff08c816 */ /* 0x000fc80000000008 */
[----:B------:R1:W-:Y:S01]  /*6200*/  @!P4 SYNCS.ARRIVE.TRANS64.RED.A1T0 RZ, [R8+URZ], RZ ;  /* 0x000000ff08ffc9a7 */ /* 0x0003e2000810043f */
[----:B------:R-:W-:Y:S05]  /*6210*/  @!P3 BRA `(.L_x_358) ;  /* 0x000000000004b947 */ /* 0x000fea0003800000 */
[----:B------:R-:W-:Y:S01]  /*6220*/  BPT.TRAP 0x1 ;  /* 0x000000040000795c */ /* 0x000fe20000300000 */
.L_x_358:
[----:B------:R-:W-:Y:S05]  /*6230*/  BSYNC B0 ;  /* 0x0000000000007941 */ /* 0x000fea0003800000 */
.L_x_357:
[----:B------:R-:W2:Y:S01]  /*6240*/  SYNCS.PHASECHK.TRANS64.TRYWAIT P5, [R83+URZ+0x19cb0], R86 ;  /* 0x019cb056530075a7 */ /* 0x000ea200080a017f */
[----:B------:R-:W-:Y:S01]  /*6250*/  BSSY B0, `(.L_x_359) ;  /* 0x0000003000007945 */ /* 0x000fe20003800000 */
[----:B------:R-:W-:-:S03]  /*6260*/  ISETP.GE.AND P3, PT, R22, R85, PT ;  /* 0x000000551600720c */ /* 0x000fc60003f66270 */
[----:B--2---:R-:W-:Y:S10]  /*6270*/  @!P5 BRA `(.L_x_360) ;  /* 0x000001200010d947 */ /* 0x004ff40003800000 */
.L_x_574:
[----:B------:R-:W-:Y:S05]  /*6280*/  BSYNC B0 ;  /* 0x0000000000007941 */ /* 0x000fea0003800000 */
.L_x_359:
[----:B------:R-:W-:Y:S04]  /*6290*/  BSSY B0, `(.L_x_361) ;  /* 0x0000016000007945 */ /* 0x000fe80003800000 */
[----:B------:R-:W-:Y:S05]  /*62a0*/  @P3 BRA `(.L_x_362) ;  /* 0x0000000000503947 */ /* 0x000fea0003800000 */
[----:B------:R-:W-:Y:S01]  /*62b0*/  ULDC UR8, c[0x0][0x2f4] ;  /* 0x0000bd0000087ab9 */ /* 0x000fe20000000800 */
[----:B0---4-:R-:W-:Y:S01]  /*62c0*/  IMAD.WIDE R12, R2, 0x80, R46 ;  /* 0x00000080020c7825 */ /* 0x011fe200078e022e */
[----:B------:R-:W-:Y:S01]  /*62d0*/  ISETP.GE.AND P5, PT, R18, UR8, PT ;  /* 0x0000000812007c0c */ /* 0x000fe2000bfa6270 */
[----:B------:R-:W-:Y:S01]  /*62e0*/  ULDC.64 UR4, c[0x0][0x328] ;  /* 0x0000ca0000047ab9 */ /* 0x000fe20000000a00 */
[----:B------:R-:W-:Y:S01]  /*62f0*/  ULDC.64 UR6, c[0x0][0x318] ;  /* 0x0000c60000067ab9 */ /* 0x000fe20000000a00 */
[----:B------:R-:W-:Y:S02]  /*6300*/  IMAD.MOV.U32 R14, RZ, RZ, R56 ;  /* 0x000000ffff0e7224 */ /* 0x000fe400078e0038 */
[----:B------:R-:W-:Y:S02]  /*6310*/  IMAD.MOV.U32 R15, RZ, RZ, R0 ;  /* 0x000000ffff0f7224 */ /* 0x000fe400078e0000 */
[----:B------:R-:W-:Y:S02]  /*6320*/  IMAD R13, R13, UR4, RZ ;  /* 0x000000040d0d7c24 */ /* 0x000fe4000f8e02ff */
[----:B------:R-:W-:-:S04]  /*6330*/  IMAD.WIDE.U32 R14, R12, UR4, R14 ;  /* 0x000000040c0e7c25 */ /* 0x000fc8000f8e000e */
[----:B-1----:R-:W0:Y:S01]  /*6340*/  @!P5 LDS.128 R8, [R84+0x9000] ;  /* 0x009000005408d984 */ /* 0x002e220000000c00 */
[----:B------:R-:W-:Y:S01]  /*6350*/  IMAD R13, R12, UR5, R13 ;  /* 0x000000050c0d7c24 */ /* 0x000fe2000f8e020d */
[----:B------:R-:W-:-:S04]  /*6360*/  IADD3 R28, P3, R14, UR6, RZ ;  /* 0x000000060e1c7c10 */ /* 0x000fc8000ff7e0ff */
[----:B------:R-:W-:Y:S02]  /*6370*/  IADD3.X R29, R15, UR7, R13, P3, !PT ;  /* 0x000000070f1d7c10 */ /* 0x000fe40009ffe40d */
[----:B------:R-:W-:-:S03]  /*6380*/  ISETP.GE.AND P3, PT, R81, UR8, PT ;  /* 0x0000000851007c0c */ /* 0x000fc6000bf66270 */
[----:B0-----:R-:W-:Y:S01]  /*6390*/  @!P5 STG.E.128 desc[UR42][R28.64], R8 ;  /* 0x000000081c00d986 */ /* 0x001fe2000c101d2a */
[----:B------:R-:W-:-:S09]  /*63a0*/  ISETP.GE.AND P5, PT, R65, UR8, PT ;  /* 0x0000000841007c0c */ /* 0x000fd2000bfa6270 */
[----:B------:R-:W0:Y:S04]  /*63b0*/  @!P3 LDS.128 R8, [R84+0xa000] ;  /* 0x00a000005408b984 */ /* 0x000e280000000c00 */
[----:B------:R-:W1:Y:S04]  /*63c0*/  @!P5 LDS.128 R12, [R84+0xb000] ;  /* 0x00b00000540cd984 */ /* 0x000e680000000c00 */
[----:B0-----:R3:W-:Y:S04]  /*63d0*/  @!P3 STG.E.128 desc[UR42][R28.64+0x20], R8 ;  /* 0x000020081c00b986 */ /* 0x0017e8000c101d2a */
[----:B-1----:R3:W-:Y:S02]  /*63e0*/  @!P5 STG.E.128 desc[UR42][R28.64+0x40], R12 ;  /* 0x0000400c1c00d986 */ /* 0x0027e4000c101d2a */
.L_x_362:
[----:B------:R-:W-:Y:S05]  /*63f0*/  BSYNC B0 ;  /* 0x0000000000007941 */ /* 0x000fea0003800000 */
.L_x_361:
[----:B------:R-:W-:Y:S01]  /*6400*/  @!PT LDS RZ, [RZ] ;  /* 0x00000000fffff984 */ /* 0x000fe20000000800 */
[----:B------:R-:W-:Y:S01]  /*6410*/  @!PT LDS RZ, [RZ] ;  /* 0x00000000fffff984 */ /* 0x000fe20000000800 */
[----:B------:R-:W-:Y:S01]  /*6420*/  @!PT LDS RZ, [RZ] ;  /* 0x00000000fffff984 */ /* 0x000fe20000000800 */
[----:B------:R-:W-:Y:S01]  /*6430*/  @!PT LDS RZ, [RZ] ;  /* 0x00000000fffff984 */ /* 0x000fe20000000800 */
[----:B------:R5:W-:Y:S06]  /*6440*/  MEMBAR.ALL.CTA ;  /* 0x0000000000007992 */ /* 0x000bec0000008000 */
[----:B-----5:R-:W5:Y:S01]  /*6450*/  FENCE.VIEW.ASYNC.S ;  /* 0x00000000000073c6 */ /* 0x020f620000000000 */
[----:B0-2---:R-:W-:Y:S01]  /*6460*/  @!P4 VIADD R83, R83, 0x19cc0 ;  /* 0x00019cc05353c836 */ /* 0x005fe20000000000 */
[----:B-----5:R0:W-:Y:S04]  /*6470*/  BAR.SYNC.DEFER_BLOCKING R62, 0x80 ;  /* 0x0002003e0000751d */ /* 0x0201e80000010000 */
[----:B------:R-:W-:Y:S01]  /*6480*/  @!P4 PRMT R83, RZ, 0x654, R83 ;  /* 0x00000654ff53c816 */ /* 0x000fe20000000053 */
[----:B------:R-:W-:Y:S01]  /*6490*/  VIADD R17, R17, 0x1 ;  /* 0x0000000111117836 */ /* 0x000fe20000000000 */
[----:B------:R-:W-:-:S02]  /*64a0*/  PLOP3.LUT P3, PT, PT, PT, PT, 0x8, 0x0 ;  /* 0x000000000000781c */ /* 0x000fc40003f6e170 */
[----:B------:R0:W-:Y:S02]  /*64b0*/  @!P4 SYNCS.ARRIVE.TRANS64.RED.A1T0 RZ, [R83+URZ], RZ ;  /* 0x000000ff53ffc9a7 */ /* 0x0001e4000810043f */
[----:B------:R-:W-:-:S04]  /*64c0*/  ISETP.NE.AND P4, PT, R17, 0x2, PT ;  /* 0x000000021100780c */ /* 0x000fc80003f85270 */
[----:B-1-3--:R-:W-:Y:S02]  /*64d0*/  SEL R8, RZ, 0x1, P4 ;  /* 0x00000001ff087807 */ /* 0x00afe40002000000 */
[----:B------:R-:W-:Y:S02]  /*64e0*/  SEL R17, R17, RZ, P4 ;  /* 0x000000ff11117207 */ /* 0x000fe40002000000 */
[----:B------:R-:W-:Y:S01]  /*64f0*/  LOP3.LUT R23, R23, R8, RZ, 0x3c, !PT ;  /* 0x0000000817177212 */ /* 0x000fe200078e3cff */
[----:B0-----:R-:W-:Y:S06]  /*6500*/  @P2 BRA `(.L_x_363) ;  /* 0xffffffbc00802947 */ /* 0x001fec000383ffff */
.L_x_319:
[----:B------:R-:W-:Y:S04]  /*6510*/  BSSY B0, `(.L_x_364) ;  /* 0x0000004000007945 */ /* 0x000fe80003800000 */
[----:B------:R-:W-:Y:S05]  /*6520*/  @P3 BRA `(.L_x_365) ;  /* 0x0000000000083947 */ /* 0x000fea0003800000 */
[----:B------:R-:W0:Y:S02]  /*6530*/  FENCE.VIEW.ASYNC.G ;  /* 0x00000000000073c6 */ /* 0x000e240000000100 */
[----:B0-----:R-:W-:Y:S06]  /*6540*/  BAR.ARV 0xc, 0x200 ;  /* 0x0308000000007b1d */ /* 0x001fec0000002000 */
.L_x_365:
[----:B------:R-:W-:Y:S05]  /*6550*/  BSYNC B0 ;  /* 0x0000000000007941 */ /* 0x000fea0003800000 */
.L_x_364:
[----:B------:R-:W2:Y:S01]  /*6560*/  LDL R2, [R1+0x40] ;  /* 0x0000400001027983 */ /* 0x000ea20000100800 */
[----:B------:R-:W-:Y:S01]  /*6570*/  ULDC.64 UR4, c[0x0][0x990] ;  /* 0x0002640000047ab9 */ /* 0x000fe20000000a00 */
[----:B------:R-:W-:Y:S02]  /*6580*/  ULDC.64 UR6, c[0x0][0x998] ;  /* 0x0002660000067ab9 */ /* 0x000fe40000000a00 */
[----:B------:R-:W3:Y:S04]  /*6590*/  LDL R5, [R1+0x28] ;  /* 0x0000280001057983 */ /* 0x000ee80000100800 */
[----:B----4-:R-:W4:Y:S01]  /*65a0*/  LDL R14, [R1+0x18] ;  /* 0x00001800010e7983 */ /* 0x010f220000100800 */
[----:B------:R-:W-:Y:S02]  /*65b0*/  ISETP.NE.U32.AND P0, PT, RZ, UR4, PT ;  /* 0x00000004ff007c0c */ /* 0x000fe4000bf05070 */
[----:B------:R-:W-:-:S02]  /*65c0*/  ISETP.NE.U32.AND P1, PT, RZ, UR6, PT ;  /* 0x00000006ff007c0c */ /* 0x000fc4000bf25070 */
[----:B------:R-:W-:Y:S02]  /*65d0*/  ISETP.NE.AND.EX P0, PT, RZ, UR5, PT, P0 ;  /* 0x00000005ff007c0c */ /* 0x000fe4000bf05300 */
[----:B------:R-:W-:-:S11]  /*65e0*/  ISETP.NE.AND.EX P1, PT, RZ, UR7, PT, P1 ;  /* 0x00000007ff007c0c */ /* 0x000fd6000bf25310 */
[----:B------:R-:W2:Y:S08]  /*65f0*/  @P0 LDC.64 R6, c[0x0][0x9a8] ;  /* 0x00026a00ff060b82 */ /* 0x000eb00000000a00 */
[----:B------:R-:W0:Y:S08]  /*6600*/  @P1 LDC.64 R8, c[0x0][0x9b8] ;  /* 0x00026e00ff081b82 */ /* 0x000e300000000a00 */
[----:B------:R-:W1:Y:S08]  /*6610*/  @P0 LDC.64 R10, c[0x0][0x9b0] ;  /* 0x00026c00ff0a0b82 */ /* 0x000e700000000a00 */
[----:B------:R-:W1:Y:S01]  /*6620*/  @P1 LDC.64 R12, c[0x0][0x9c0] ;  /* 0x00027000ff0c1b82 */ /* 0x000e620000000a00 */
[----:B--2---:R-:W-:-:S02]  /*6630*/  @P0 IMAD R0, R2, R6, RZ ;  /* 0x0000000602000224 */ /* 0x004fc400078e02ff */
[----:B0-----:R-:W-:Y:S02]  /*6640*/  @P1 IMAD R4, R2, R8, RZ ;  /* 0x0000000802041224 */ /* 0x001fe400078e02ff */
[C---:B---3--:R-:W-:Y:S02]  /*6650*/  @P0 IMAD R7, R5.reuse, R7, R0 ;  /* 0x0000000705070224 */ /* 0x048fe400078e0200 */
[----:B------:R-:W-:Y:S01]  /*6660*/  @P0 IMAD.WIDE.U32 R2, R5, R6, RZ ;  /* 0x0000000605020225 */ /* 0x000fe200078e00ff */
[----:B----4-:R-:W-:-:S03]  /*6670*/  @P0 SHF.R.S32.HI R15, RZ, 0x1f, R14 ;  /* 0x0000001fff0f0819 */ /* 0x010fc6000001140e */
[----:B------:R-:W-:Y:S01]  /*6680*/  @P0 IMAD.IADD R3, R3, 0x1, R7 ;  /* 0x0000000103030824 */ /* 0x000fe200078e0207 */
[----:B------:R-:W-:Y:S01]  /*6690*/  @P1 SHF.R.S32.HI R7, RZ, 0x1f, R14 ;  /* 0x0000001fff071819 */ /* 0x000fe2000001140e */
[C---:B------:R-:W-:Y:S02]  /*66a0*/  @P1 IMAD R9, R5.reuse, R9, R4 ;  /* 0x0000000905091224 */ /* 0x040fe400078e0204 */
[----:B------:R-:W-:-:S04]  /*66b0*/  @P1 IMAD.WIDE.U32 R4, R5, R8, RZ ;  /* 0x0000000805041225 */ /* 0x000fc800078e00ff */
[----:B-1----:R-:W-:Y:S02]  /*66c0*/  @P0 IMAD R0, R15, R10, RZ ;  /* 0x0000000a0f000224 */ /* 0x002fe400078e02ff */
[----:B------:R-:W-:Y:S02]  /*66d0*/  @P1 IMAD R6, R7, R12, RZ ;  /* 0x0000000c07061224 */ /* 0x000fe400078e02ff */
[----:B------:R-:W-:Y:S02]  /*66e0*/  @P1 IMAD.IADD R5, R5, 0x1, R9 ;  /* 0x0000000105051824 */ /* 0x000fe400078e0209 */
[C---:B------:R-:W-:Y:S02]  /*66f0*/  @P0 IMAD R9, R14.reuse, R11, R0 ;  /* 0x0000000b0e090224 */ /* 0x040fe400078e0200 */
[----:B------:R-:W-:-:S04]  /*6700*/  @P0 IMAD.WIDE.U32 R2, R14, R10, R2 ;  /* 0x0000000a0e020225 */ /* 0x000fc800078e0002 */
[C---:B------:R-:W-:Y:S02]  /*6710*/  @P1 IMAD R11, R14.reuse, R13, R6 ;  /* 0x0000000d0e0b1224 */ /* 0x040fe400078e0206 */
[----:B------:R-:W-:Y:S01]  /*6720*/  @P1 IMAD.WIDE.U32 R6, R14, R12, R4 ;  /* 0x0000000c0e061225 */ /* 0x000fe200078e0004 */
[----:B------:R-:W-:Y:S01]  /*6730*/  @P0 LEA R4, P2, R2, UR4, 0x2 ;  /* 0x0000000402040c11 */ /* 0x000fe2000f8410ff */
[----:B------:R-:W-:Y:S02]  /*6740*/  ULDC UR4, c[0x0][0x988] ;  /* 0x0002620000047ab9 */ /* 0x000fe40000000800 */
[----:B------:R-:W-:Y:S01]  /*6750*/  @P0 IMAD.IADD R5, R3, 0x1, R9 ;  /* 0x0000000103050824 */ /* 0x000fe200078e0209 */
[----:B------:R-:W-:Y:S01]  /*6760*/  @P1 LEA R8, P3, R6, UR6, 0x2 ;  /* 0x0000000606081c11 */ /* 0x000fe2000f8610ff */
[----:B------:R-:W-:Y:S02]  /*6770*/  @P1 IMAD.IADD R3, R7, 0x1, R11 ;  /* 0x0000000107031824 */ /* 0x000fe400078e020b */
[----:B------:R-:W-:Y:S01]  /*6780*/  IMAD.MOV.U32 R0, RZ, RZ, 0x3f800000 ;  /* 0x3f800000ff007424 */ /* 0x000fe200078e00ff */
[----:B------:R-:W-:-:S02]  /*6790*/  @P0 LEA.HI.X R5, R2, UR5, R5, 0x2, P2 ;  /* 0x0000000502050c11 */ /* 0x000fc400090f1405 */
[----:B------:R-:W-:Y:S01]  /*67a0*/  @P1 LEA.HI.X R9, R6, UR7, R3, 0x2, P3 ;  /* 0x0000000706091c11 */ /* 0x000fe200098f1403 */
[----:B------:R-:W-:-:S04]  /*67b0*/  IMAD.MOV.U32 R3, RZ, RZ, 0x3f800000 ;  /* 0x3f800000ff037424 */ /* 0x000fc800078e00ff */
[----:B------:R0:W2:Y:S04]  /*67c0*/  @P1 LDG.E R0, desc[UR42][R8.64] ;  /* 0x0000002a08001981 */ /* 0x0000a8000c1e1900 */
[----:B------:R-:W2:Y:S01]  /*67d0*/  @P0 LDG.E R3, desc[UR42][R4.64] ;  /* 0x0000002a04030981 */ /* 0x000ea2000c1e1900 */
[----:B------:R-:W-:Y:S02]  /*67e0*/  ISETP.GE.AND P1, PT, R88, 0x1, PT ;  /* 0x000000015800780c */ /* 0x000fe40003f26270 */
[----:B------:R-:W-:Y:S02]  /*67f0*/  CS2R R20, SRZ ;  /* 0x0000000000147805 */ /* 0x000fe4000001ff00 */
[----:B------:R-:W-:Y:S01]  /*6800*/  PLOP3.LUT P0, PT, PT, PT, PT, 0x80, 0x0 ;  /* 0x000000000000781c */ /* 0x000fe20003f0f070 */
[----:B------:R-:W-:Y:S01]  /*6810*/  IMAD.MOV.U32 R135, RZ, RZ, RZ ;  /* 0x000000ffff877224 */ /* 0x000fe200078e00ff */
        /* <DEDUP_REMOVED lines=19> */
[----:B0-----:R-:W-:Y:S02]  /*6950*/  CS2R R8, SRZ ;  /* 0x0000000000087805 */ /* 0x001fe4000001ff00 */
[----:B------:R-:W-:Y:S02]  /*6960*/  CS2R R58, SRZ ;  /* 0x00000000003a7805 */ /* 0x000fe4000001ff00 */
[----:B------:R-:W-:Y:S01]  /*6970*/  CS2R R6, SRZ ;  /* 0x0000000000067805 */ /* 0x000fe2000001ff00 */
[----:B------:R-:W-:Y:S02]  /*6980*/  IMAD.MOV.U32 R60, RZ, RZ, RZ ;  /* 0x000000ffff3c7224 */ /* 0x000fe400078e00ff */
[----:B--2---:R-:W-:Y:S01]  /*6990*/  FMUL.FTZ R2, R3, R0 ;  /* 0x0000000003027220 */ /* 0x004fe20000410000 */
[----:B------:R-:W-:-:S03]  /*69a0*/  IMAD.MOV.U32 R3, RZ, RZ, RZ ;  /* 0x000000ffff037224 */ /* 0x000fc600078e00ff */
[----:B------:R-:W-:Y:S01]  /*69b0*/  FMUL.FTZ R2, R2, UR4 ;  /* 0x0000000402027c20 */ /* 0x000fe20008410000 */
[----:B------:R-:W-:Y:S01]  /*69c0*/  IMAD.MOV.U32 R0, RZ, RZ, RZ ;  /* 0x000000ffff007224 */ /* 0x000fe200078e00ff */
[----:B------:R-:W-:Y:S06]  /*69d0*/  @!P1 BRA `(.L_x_366) ;  /* 0x0000008c00c89947 */ /* 0x000fec0003800000 */
[----:B------:R-:W0:Y:S01]  /*69e0*/  S2R R61, SR_TID.X ;  /* 0x00000000003d7919 */ /* 0x000e220000002100 */
[----:B------:R-:W-:Y:S01]  /*69f0*/  VIADD R30, R16, 0xf000 ;  /* 0x0000f000101e7836 */ /* 0x000fe20000000000 */
[----:B------:R-:W-:Y:S04]  /*6a00*/  BSSY B6, `(.L_x_367) ;  /* 0x000001e000067945 */ /* 0x000fe80003800000 */
[----:B------:R-:W-:Y:S01]  /*6a10*/  LOP3.LUT P0, RZ, R30, 0x3ff, RZ, 0xc0, !PT ;  /* 0x000003ff1eff7812 */ /* 0x000fe2000780c0ff */
[----:B0-----:R-:W-:-:S05]  /*6a20*/  VIADD R62, R61, 0xffffff80 ;  /* 0xffffff803d3e7836 */ /* 0x001fca0000000000 */
[----:B------:R-:W-:-:S04]  /*6a30*/  SHF.R.S32.HI R61, RZ, 0x1f, R62 ;  /* 0x0000001fff3d7819 */ /* 0x000fc8000001143e */
[----:B------:R-:W-:-:S04]  /*6a40*/  LEA.HI R61, R61, R62, RZ, 0x7 ;  /* 0x0000003e3d3d7211 */ /* 0x000fc800078f38ff */
[----:B------:R-:W-:-:S05]  /*6a50*/  SHF.R.S32.HI R61, RZ, 0x7, R61 ;  /* 0x00000007ff3d7819 */ /* 0x000fca000001143d */
[----:B------:R-:W0:Y:S02]  /*6a60*/  SHFL.IDX PT, R0, R61, RZ, 0x1f ;  /* 0x00001fff3d007589 */ /* 0x000e2400000e0000 */
[----:B0-----:R-:W-:-:S05]  /*6a70*/  IMAD.HI R3, R0, 0x55555556, RZ ;  /* 0x5555555600037827 */ /* 0x001fca00078e02ff */
[----:B------:R-:W-:-:S05]  /*6a80*/  LEA.HI R3, R3, R3, RZ, 0x1 ;  /* 0x0000000303037211 */ /* 0x000fca00078f08ff */
[----:B------:R-:W-:-:S04]  /*6a90*/  IMAD R3, R3, -0x3, R0 ;  /* 0xfffffffd03037824 */ /* 0x000fc800078e0200 */
[----:B------:R-:W-:-:S05]  /*6aa0*/  IMAD R3, R3, 0x800, R30 ;  /* 0x0000080003037824 */ /* 0x000fca00078e021e */
[----:B------:R-:W-:-:S04]  /*6ab0*/  SHF.R.U32.HI R3, RZ, 0x4, R3 ;  /* 0x00000004ff037819 */ /* 0x000fc80000011603 */
[----:B------:R-:W-:Y:S01]  /*6ac0*/  LOP3.LUT R36, R3, 0x3fff, RZ, 0xc0, !PT ;  /* 0x00003fff03247812 */ /* 0x000fe200078ec0ff */
[----:B------:R-:W-:Y:S06]  /*6ad0*/  @!P0 BRA `(.L_x_368) ;  /* 0x0000000000408947 */ /* 0x000fec0003800000 */
        /* <DEDUP_REMOVED lines=16> */
.L_x_368:
[----:B------:R-:W-:Y:S05]  /*6be0*/  BSYNC B6 ;  /* 0x0000000000067941 */ /* 0x000fea0003800000 */
.L_x_367:
[----:B------:R-:W-:Y:S02]  /*6bf0*/  ULDC UR4, c[0x0][0x3f4] ;  /* 0x0000fd0000047ab9 */ /* 0x000fe40000000800 */
[----:B------:R-:W-:-:S13]  /*6c00*/  ISETP.LT.AND P0, PT, RZ, UR4, PT ;  /* 0x00000004ff007c0c */ /* 0x000fda000bf01270 */
[----:B------:R-:W-:Y:S05]  /*6c10*/  @P0 BRA `(.L_x_369) ;  /* 0x0000000000400947 */ /* 0x000fea0003800000 */
[----:B------:R-:W2:Y:S02]  /*6c20*/  LDL R20, [R1+0x3c] ;  /* 0x00003c0001147983 */ /* 0x000ea40000100800 */
[----:B--2---:R-:W-:-:S04]  /*6c30*/  LEA.HI R0, R20, R20, RZ, 0x1 ;  /* 0x0000001414007211 */ /* 0x004fc800078f08ff */
[----:B------:R-:W-:-:S05]  /*6c40*/  LOP3.LUT R0, R0, 0xfffffffe, RZ, 0xc0, !PT ;  /* 0xfffffffe00007812 */ /* 0x000fca00078ec0ff */
[----:B------:R-:W-:-:S05]  /*6c50*/  IMAD.IADD R0, R20, 0x1, -R0 ;  /* 0x0000000114007824 */ /* 0x000fca00078e0a00 */
[----:B------:R-:W-:-:S04]  /*6c60*/  SHF.L.U32 R3, R0, 0x1f, RZ ;  /* 0x0000001f00037819 */ /* 0x000fc800000006ff */
[----:B------:R0:W1:Y:S03]  /*6c70*/  SYNCS.PHASECHK.TRANS64.TRYWAIT P0, [R16+URZ+0x19c00], R3 ;  /* 0x019c0003100075a7 */ /* 0x000066000800017f */
[----:B-1----:R-:W-:Y:S05]  /*6c80*/  @!P0 NANOSLEEP.SYNCS 0x989680 ;  /* 0x009896800000895d */ /* 0x002fea0003900000 */
[----:B------:R-:W1:Y:S01]  /*6c90*/  @!P0 SYNCS.PHASECHK.TRANS64 P0, [R16+URZ+0x19c00], R3 ;  /* 0x019c0003100085a7 */ /* 0x000e62000800007f */
[----:B------:R-:W-:Y:S04]  /*6ca0*/  BSSY B0, `(.L_x_370) ;  /* 0x0000006000007945 */ /* 0x000fe80003800000 */
[----:B-1----:R-:W-:Y:S05]  /*6cb0*/  @P0 BRA `(.L_x_371) ;  /* 0x0000000000100947 */ /* 0x002fea0003800000 */
.L_x_372:
[----:B-1----:R1:W2:Y:S02]  /*6cc0*/  SYNCS.PHASECHK.TRANS64.TRYWAIT P0, [R16+URZ+0x19c00], R3 ;  /* 0x019c0003100075a7 */ /* 0x0022a4000800017f */
[----:B--2---:R-:W-:Y:S05]  /*6cd0*/  @!P0 NANOSLEEP.SYNCS 0x989680 ;  /* 0x009896800000895d */ /* 0x004fea0003900000 */
[----:B------:R-:W2:Y:S02]  /*6ce0*/  @!P0 SYNCS.PHASECHK.TRANS64 P0, [R16+URZ+0x19c00], R3 ;  /* 0x019c0003100085a7 */ /* 0x000ea4000800007f */
[----:B--2---:R-:W-:Y:S05]  /*6cf0*/  @!P0 BRA `(.L_x_372) ;  /* 0xfffffffc00f08947 */ /* 0x004fea000383ffff */
.L_x_371:
[----:B------:R-:W-:Y:S05]  /*6d00*/  BSYNC B0 ;  /* 0x0000000000007941 */ /* 0x000fea0003800000 */
.L_x_370:
[----:B------:R-:W-:Y:S05]  /*6d10*/  BRA `(.L_x_373) ;  /* 0x00000040008c7947 */ /* 0x000fea0003800000 */
.L_x_369:
[----:B------:R-:W0:Y:S01]  /*6d20*/  LDC.64 R28, c[0x0][0x3e8] ;  /* 0x0000fa00ff1c7b82 */ /* 0x000e220000000a00 */
[----:B------:R-:W-:Y:S01]  /*6d30*/  LOP3.LUT P0, RZ, R30, 0x9f, RZ, 0xc0, !PT ;  /* 0x0000009f1eff7812 */ /* 0x000fe2000780c0ff */
[----:B------:R-:W-:Y:S01]  /*6d40*/  ULDC.64 UR4, c[0x0][0x3f8] ;  /* 0x0000fe0000047ab9 */ /* 0x000fe20000000a00 */
[----:B-----5:R-:W-:Y:S01]  /*6d50*/  SHF.R.S32.HI R0, RZ, 0x1f, R24 ;  /* 0x0000001fff007819 */ /* 0x020fe20000011418 */
[----:B------:R-:W-:Y:S01]  /*6d60*/  ULDC.64 UR6, c[0x0][0x408] ;  /* 0x0001020000067ab9 */ /* 0x000fe20000000a00 */
[----:B------:R-:W-:Y:S03]  /*6d70*/  BSSY B6, `(.L_x_374) ;  /* 0x000001b000067945 */ /* 0x000fe60003800000 */
[----:B------:R-:W1:Y:S01]  /*6d80*/  LDC.64 R26, c[0x0][0x400] ;  /* 0x00010000ff1a7b82 */ /* 0x000e620000000a00 */
[C---:B------:R-:W-:Y:S02]  /*6d90*/  IMAD R3, R0.reuse, UR4, RZ ;  /* 0x0000000400037c24 */ /* 0x040fe4000f8e02ff */
[----:B------:R-:W-:-:S02]  /*6da0*/  IMAD R5, R0, UR6, RZ ;  /* 0x0000000600057c24 */ /* 0x000fc4000f8e02ff */
[C---:B------:R-:W-:Y:S02]  /*6db0*/  IMAD R3, R24.reuse, UR5, R3 ;  /* 0x0000000518037c24 */ /* 0x040fe4000f8e0203 */
[C---:B------:R-:W-:Y:S02]  /*6dc0*/  IMAD R5, R24.reuse, UR7, R5 ;  /* 0x0000000718057c24 */ /* 0x040fe4000f8e0205 */
[----:B0-----:R-:W-:-:S04]  /*6dd0*/  IMAD.WIDE.U32 R28, R24, UR4, R28 ;  /* 0x00000004181c7c25 */ /* 0x001fc8000f8e001c */
[----:B-1----:R-:W-:-:S04]  /*6de0*/  IMAD.WIDE.U32 R26, R24, UR6, R26 ;  /* 0x00000006181a7c25 */ /* 0x002fc8000f8e001a */
[----:B------:R-:W-:Y:S02]  /*6df0*/  IMAD.IADD R24, R3, 0x1, R29 ;  /* 0x0000000103187824 */ /* 0x000fe400078e021d */
[----:B------:R-:W-:Y:S01]  /*6e00*/  IMAD.IADD R30, R5, 0x1, R27 ;  /* 0x00000001051e7824 */ /* 0x000fe200078e021b */
        /* <DEDUP_REMOVED lines=17> */
.L_x_375:
[----:B------:R-:W-:Y:S05]  /*6f20*/  BSYNC B6 ;  /* 0x0000000000067941 */ /* 0x000fea0003800000 */
.L_x_374:
[----:B------:R-:W2:Y:S01]  /*6f30*/  LDL R20, [R1+0x24] ;  /* 0x0000240001147983 */ /* 0x000ea20000100800 */
[----:B------:R-:W-:-:S03]  /*6f40*/  ULDC.U8 UR4, c[0x0][0x410] ;  /* 0x0001040000047ab9 */ /* 0x000fc60000000000 */
[----:B------:R-:W3:Y:S01]  /*6f50*/  LDL R38, [R1+0x14] ;  /* 0x0000140001267983 */ /* 0x000ee20000100800 */
[----:B------:R-:W-:Y:S01]  /*6f60*/  ISETP.NE.AND P0, PT, RZ, UR4, PT ;  /* 0x00000004ff007c0c */ /* 0x000fe2000bf05270 */
[----:B------:R-:W-:Y:S01]  /*6f70*/  BSSY B0, `(.L_x_376) ;  /* 0x00003f5000007945 */ /* 0x000fe20003800000 */
[----:B--2---:R-:W-:Y:S02]  /*6f80*/  IMAD.IADD R20, R16, 0x1, R20 ;  /* 0x0000000110147824 */ /* 0x004fe400078e0214 */
[----:B---3--:R-:W-:-:S09]  /*6f90*/  IMAD R6, R38, 0xc0, R22 ;  /* 0x000000c026067824 */ /* 0x008fd200078e0216 */
[----:B------:R-:W-:Y:S05]  /*6fa0*/  @!P0 BRA `(.L_x_377) ;  /* 0x0000001800c88947 */ /* 0x000fea0003800000 */
[----:B------:R-:W-:-:S03]  /*6fb0*/  UMOV UR4, 0xffffffff ;  /* 0xffffffff00047882 */ /* 0x000fc60000000000 */
[----:B------:R-:W-:Y:S05]  /*6fc0*/  BRA.DIV UR4, `(.L_x_378) ;  /* 0x0000011204d07947 */ /* 0x000fea000b800000 */
[----:B------:R-:W0:Y:S04]  /*6fd0*/  SHFL.IDX PT, R28, R28, RZ, 0x1e1f ;  /* 0x001e1fff1c1c7589 */ /* 0x000e2800000e0000 */
[----:B------:R1:W2:Y:S04]  /*6fe0*/  SHFL.IDX PT, R14, R26, RZ, 0x1e1f ;  /* 0x001e1fff1a0e7589 */ /* 0x0002a800000e0000 */
[----:B------:R1:W3:Y:S04]  /*6ff0*/  SHFL.IDX PT, R0, R24, RZ, 0x1e1f ;  /* 0x001e1fff18007589 */ /* 0x0002e800000e0000 */
[----:B------:R1:W4:Y:S02]  /*7000*/  SHFL.IDX PT, R3, R30, RZ, 0x1e1f ;  /* 0x001e1fff1e037589 */ /* 0x00032400000e0000 */
.L_x_580:
[----:B------:R-:W5:Y:S01]  /*7010*/  LDL R5, [R1+0x3c] ;  /* 0x00003c0001057983 */ /* 0x000f620000100800 */
[----:B------:R-:W-:Y:S01]  /*7020*/  ULDC UR4, c[0x0][0x448] ;  /* 0x0001120000047ab9 */ /* 0x000fe20000000800 */
[----:B------:R-:W-:Y:S01]  /*7030*/  BSSY B1, `(.L_x_379) ;  /* 0x000002e000017945 */ /* 0x000fe20003800000 */
[----:B------:R-:W-:Y:S01]  /*7040*/  IMAD R37, R25, UR4, RZ ;  /* 0x0000000419257c24 */ /* 0x000fe2000f8e02ff */
[----:B-1----:R-:W-:Y:S02]  /*7050*/  CS2R R30, SRZ ;  /* 0x00000000001e7805 */ /* 0x002fe4000001ff00 */
[----:B------:R-:W-:Y:S02]  /*7060*/  CS2R R24, SRZ ;  /* 0x0000000000187805 */ /* 0x000fe4000001ff00 */
[----:B------:R-:W-:Y:S02]  /*7070*/  CS2R R8, SRZ ;  /* 0x0000000000087805 */ /* 0x000fe4000001ff00 */
[----:B------:R-:W-:-:S02]  /*7080*/  CS2R R26, SRZ ;  /* 0x00000000001a7805 */ /* 0x000fc4000001ff00 */
[----:B------:R-:W-:Y:S02]  /*7090*/  ISETP.GE.AND P0, PT, R6, R37, PT ;  /* 0x000000250600720c */ /* 0x000fe40003f06270 */
[----:B------:R-:W-:Y:S02]  /*70a0*/  CS2R R12, SRZ ;  /* 0x00000000000c7805 */ /* 0x000fe4000001ff00 */
[----:B------:R-:W-:Y:S02]  /*70b0*/  CS2R R10, SRZ ;  /* 0x00000000000a7805 */ /* 0x000fe4000001ff00 */
[----:B-----5:R-:W-:-:S04]  /*70c0*/  LEA.HI R4, R5, R5, RZ, 0x1 ;  /* 0x0000000505047211 */ /* 0x020fc800078f08ff */
[----:B------:R-:W-:-:S05]  /*70d0*/  LOP3.LUT R4, R4, 0xfffffffe, RZ, 0xc0, !PT ;  /* 0xfffffffe04047812 */ /* 0x000fca00078ec0ff */
[----:B------:R-:W-:-:S05]  /*70e0*/  IMAD.IADD R4, R5, 0x1, -R4 ;  /* 0x0000000105047824 */ /* 0x000fca00078e0a04 */
[----:B------:R-:W-:Y:S01]  /*70f0*/  SHF.L.U32 R21, R4, 0x1f, RZ ;  /* 0x0000001f04157819 */ /* 0x000fe200000006ff */
[----:B------:R-:W-:Y:S06]  /*7100*/  @P0 BRA `(.L_x_380) ;  /* 0x0000000000800947 */ /* 0x000fec0003800000 */
[----:B------:R-:W4:Y:S01]  /*7110*/  LDL R15, [R1+0x8] ;  /* 0x00000800010f7983 */ /* 0x000f220000100800 */
[----:B------:R-:W-:-:S03]  /*7120*/  ULDC UR4, c[0x0][0x3f4] ;  /* 0x0000fd0000047ab9 */ /* 0x000fc60000000800 */
[----:B------:R-:W4:Y:S04]  /*7130*/  LDL R40, [R1+0x58] ;  /* 0x0000580001287983 */ /* 0x000f280000100800 */
[----:B------:R-:W4:Y:S01]  /*7140*/  LDL R39, [R1+0x54] ;  /* 0x0000540001277983 */ /* 0x000f220000100800 */
[----:B------:R-:W-:Y:S02]  /*7150*/  ISETP.GE.AND P5, PT, R152, UR4, PT ;  /* 0x0000000498007c0c */ /* 0x000fe4000bfa6270 */
[----:B------:R-:W-:Y:S02]  /*7160*/  CS2R R26, SRZ ;  /* 0x00000000001a7805 */ /* 0x000fe4000001ff00 */
[----:B------:R-:W-:Y:S02]  /*7170*/  ISETP.GE.AND P1, PT, R157, UR4, PT ;  /* 0x000000049d007c0c */ /* 0x000fe4000bf26270 */
[----:B------:R-:W-:-:S02]  /*7180*/  CS2R R30, SRZ ;  /* 0x00000000001e7805 */ /* 0x000fc4000001ff00 */
[----:B------:R-:W-:-:S05]  /*7190*/  CS2R R12, SRZ ;  /* 0x00000000000c7805 */ /* 0x000fca000001ff00 */
[----:B------:R-:W-:Y:S02]  /*71a0*/  @!P5 SHF.R.S32.HI R7, RZ, 0x1f, R152 ;  /* 0x0000001fff07d819 */ /* 0x000fe40000011498 */
[C---:B0-----:R-:W-:Y:S02]  /*71b0*/  @!P5 IADD3 R4, P2, R152.reuse, R28, RZ ;  /* 0x0000001c9804d210 */ /* 0x041fe40007f5e0ff */
[----:B--2---:R-:W-:Y:S02]  /*71c0*/  @!P5 IADD3 R6, P3, R152, R14, RZ ;  /* 0x0000000e9806d210 */ /* 0x004fe40007f7e0ff */
[C---:B------:R-:W-:Y:S01]  /*71d0*/  @!P1 IADD3 R32, P4, R157.reuse, R28, RZ ;  /* 0x0000001c9d209210 */ /* 0x040fe20007f9e0ff */
[--C-:B---3--:R-:W-:Y:S01]  /*71e0*/  @!P5 IMAD.X R5, R0, 0x1, R7.reuse, P2 ;  /* 0x000000010005d824 */ /* 0x108fe200010e0607 */
[----:B------:R-:W-:Y:S01]  /*71f0*/  @!P1 IADD3 R34, P2, R157, R14, RZ ;  /* 0x0000000e9d229210 */ /* 0x000fe20007f5e0ff */
[----:B----4-:R-:W-:Y:S01]  /*7200*/  @!P5 IMAD.X R7, R3, 0x1, R7, P3 ;  /* 0x000000010307d824 */ /* 0x010fe200018e0607 */
[----:B------:R-:W-:-:S02]  /*7210*/  CS2R R24, SRZ ;  /* 0x0000000000187805 */ /* 0x000fc4000001ff00 */
[----:B------:R-:W-:Y:S02]  /*7220*/  CS2R R10, SRZ ;  /* 0x00000000000a7805 */ /* 0x000fe4000001ff00 */
[----:B------:R-:W-:Y:S01]  /*7230*/  CS2R R8, SRZ ;  /* 0x0000000000087805 */ /* 0x000fe2000001ff00 */
[----:B------:R1:W5:Y:S04]  /*7240*/  @!P5 LD.E.64 R26, desc[UR42][R4.64] ;  /* 0x0000002a041ad980 */ /* 0x000368000c101b00 */
[----:B------:R1:W5:Y:S01]  /*7250*/  @!P5 LD.E.64 R30, desc[UR42][R6.64] ;  /* 0x0000002a061ed980 */ /* 0x000362000c101b00 */
[----:B------:R-:W-:Y:S01]  /*7260*/  ISETP.GE.AND P0, PT, R15, UR4, PT ;  /* 0x000000040f007c0c */ /* 0x000fe2000bf06270 */
[--C-:B------:R-:W-:Y:S02]  /*7270*/  @!P1 IMAD.X R33, R0, 0x1, R40.reuse, P4 ;  /* 0x0000000100219824 */ /* 0x100fe400020e0628 */
[----:B------:R-:W-:-:S03]  /*7280*/  @!P1 IMAD.X R35, R3, 0x1, R40, P2 ;  /* 0x0000000103239824 */ /* 0x000fc600010e0628 */
[----:B------:R1:W5:Y:S07]  /*7290*/  @!P1 LD.E.64 R12, desc[UR42][R32.64] ;  /* 0x0000002a200c9980 */ /* 0x00036e000c101b00 */
[C---:B------:R-:W-:Y:S01]  /*72a0*/  @!P0 IADD3 R28, P3, R15.reuse, R28, RZ ;  /* 0x0000001c0f1c8210 */ /* 0x040fe20007f7e0ff */
[----:B------:R1:W5:Y:S01]  /*72b0*/  @!P1 LD.E.64 R24, desc[UR42][R34.64] ;  /* 0x0000002a22189980 */ /* 0x000362000c101b00 */
[----:B------:R-:W-:-:S03]  /*72c0*/  @!P0 IADD3 R14, P4, R15, R14, RZ ;  /* 0x0000000e0f0e8210 */ /* 0x000fc60007f9e0ff */
[--C-:B------:R-:W-:Y:S02]  /*72d0*/  @!P0 IMAD.X R29, R0, 0x1, R39.reuse, P3 ;  /* 0x00000001001d8824 */ /* 0x100fe400018e0627 */
[----:B------:R-:W-:-:S03]  /*72e0*/  @!P0 IMAD.X R15, R3, 0x1, R39, P4 ;  /* 0x00000001030f8824 */ /* 0x000fc600020e0627 */
[----:B------:R1:W5:Y:S04]  /*72f0*/  @!P0 LD.E.64 R10, desc[UR42][R28.64] ;  /* 0x0000002a1c0a8980 */ /* 0x000368000c101b00 */
[----:B------:R1:W5:Y:S02]  /*7300*/  @!P0 LD.E.64 R8, desc[UR42][R14.64] ;  /* 0x0000002a0e088980 */ /* 0x000364000c101b00 */
.L_x_380:
[----:B------:R-:W-:Y:S05]  /*7310*/  BSYNC B1 ;  /* 0x0000000000017941 */ /* 0x000fea0003800000 */
.L_x_379:
[----:B------:R-:W0:Y:S01]  /*7320*/  SYNCS.PHASECHK.TRANS64.TRYWAIT P0, [R16+URZ+0x19c00], R21 ;  /* 0x019c0015100075a7 */ /* 0x000e22000800017f */
[----:B---3--:R-:W-:Y:S01]  /*7330*/  IMAD R0, R38, -0xc0, R37 ;  /* 0xffffff4026007824 */ /* 0x008fe200078e0225 */
[----:B------:R-:W-:Y:S04]  /*7340*/  BSSY B1, `(.L_x_381) ;  /* 0x0000004000017945 */ /* 0x000fe80003800000 */
[----:B----4-:R-:W-:-:S04]  /*7350*/  VIMNMX R3, R0, 0xc0, PT ;  /* 0x000000c000037848 */ /* 0x010fc80003fe0100 */
[----:B------:R-:W-:Y:S01]  /*7360*/  ISETP.GE.AND P1, PT, R22, R3, PT ;  /* 0x000000031600720c */ /* 0x000fe20003f26270 */
[----:B0-----:R-:W-:-:S12]  /*7370*/  @!P0 BRA `(.L_x_382) ;  /* 0x0000011000548947 */ /* 0x001fd80003800000 */
.L_x_581:
[----:B------:R-:W-:Y:S05]  /*7380*/  BSYNC B1 ;  /* 0x0000000000017941 */ /* 0x000fea0003800000 */
.L_x_381:
[----:B------:R-:W-:Y:S05]  /*7390*/  @P1 BRA `(.L_x_383) ;  /* 0x0000003800c81947 */ /* 0x000fea0003800000 */
[----:B------:R-:W3:Y:S01]  /*73a0*/  LDL R3, [R1+0x8] ;  /* 0x0000080001037983 */ /* 0x000ee20000100800 */
[----:B------:R-:W4:Y:S01]  /*73b0*/  LDC R0, c[0x0][0x3f4] ;  /* 0x0000fd00ff007b82 */ /* 0x000f220000000800 */
[----:B------:R-:W-:Y:S01]  /*73c0*/  BSSY B1, `(.L_x_384) ;  /* 0x000007b000017945 */ /* 0x000fe20003800000 */
[-C--:B----4-:R-:W-:Y:S02]  /*73d0*/  ISETP.GE.AND P0, PT, R152, R0.reuse, PT ;  /* 0x000000009800720c */ /* 0x090fe40003f06270 */
[-C--:B------:R-:W-:Y:S02]  /*73e0*/  ISETP.GE.AND P1, PT, R157, R0.reuse, PT ;  /* 0x000000009d00720c */ /* 0x080fe40003f26270 */
[----:B---3--:R-:W-:-:S09]  /*73f0*/  ISETP.GE.AND P2, PT, R3, R0, PT ;  /* 0x000000000300720c */ /* 0x008fd20003f46270 */
[----:B------:R-:W-:Y:S05]  /*7400*/  @P0 BRA `(.L_x_385) ;  /* 0x0000000400d80947 */ /* 0x000fea0003800000 */
[----:B-1----:R-:W1:Y:S01]  /*7410*/  LDS.128 R4, [R20+0xf000] ;  /* 0x00f0000014047984 */ /* 0x002e620000000c00 */
[----:B-----5:R-:W-:Y:S02]  /*7420*/  SHF.R.U32.HI R15, RZ, 0x8, R27 ;  /* 0x00000008ff0f7819 */ /* 0x020fe4000001161b */
[----:B--2---:R-:W-:Y:S02]  /*7430*/  LOP3.LUT R14, R27, 0xff, RZ, 0xc0, !PT ;  /* 0x000000ff1b0e7812 */ /* 0x004fe400078ec0ff */
[----:B------:R-:W-:Y:S02]  /*7440*/  LOP3.LUT R15, R15, 0xff, RZ, 0xc0, !PT ;  /* 0x000000ff0f0f7812 */ /* 0x000fe400078ec0ff */
[----:B------:R-:W-:Y:S02]  /*7450*/  SHF.R.U32.HI R29, RZ, 0x8, R31 ;  /* 0x00000008ff1d7819 */ /* 0x000fe4000001161f */
[----:B------:R-:W-:Y:S02]  /*7460*/  PRMT R14, R15, 0x7604, R14 ;  /* 0x000076040f0e7816 */ /* 0x000fe4000000000e */
[----:B------:R-:W-:-:S02]  /*7470*/  LOP3.LUT R28, R31, 0xff, RZ, 0xc0, !PT ;  /* 0x000000ff1f1c7812 */ /* 0x000fc400078ec0ff */
[----:B------:R-:W-:Y:S02]  /*7480*/  LOP3.LUT R29, R29, 0xff, RZ, 0xc0, !PT ;  /* 0x000000ff1d1d7812 */ /* 0x000fe400078ec0ff */
[----:B------:R-:W-:Y:S02]  /*7490*/  SHF.R.U32.HI R32, RZ, 0x10, R31 ;  /* 0x00000010ff207819 */ /* 0x000fe4000001161f */
[----:B------:R-:W-:Y:S02]  /*74a0*/  SHF.R.U32.HI R33, RZ, 0x10, R27 ;  /* 0x00000010ff217819 */ /* 0x000fe4000001161b */
[----:B------:R-:W-:Y:S02]  /*74b0*/  SHF.R.U32.HI R15, RZ, 0x8, R30 ;  /* 0x00000008ff0f7819 */ /* 0x000fe4000001161e */
[----:B------:R-:W-:Y:S02]  /*74c0*/  SHF.R.U32.HI R3, RZ, 0x8, R26 ;  /* 0x00000008ff037819 */ /* 0x000fe4000001161a */
[----:B------:R-:W-:Y:S01]  /*74d0*/  PRMT R28, R29, 0x7604, R28 ;  /* 0x000076041d1c7816 */ /* 0x000fe2000000001c */
[----:B------:R-:W-:Y:S01]  /*74e0*/  IMAD.U32 R29, R32, 0x10000, RZ ;  /* 0x00010000201d7824 */ /* 0x000fe200078e00ff */
[----:B0-----:R-:W-:Y:S01]  /*74f0*/  LOP3.LUT R21, R15, 0xff, RZ, 0xc0, !PT ;  /* 0x000000ff0f157812 */ /* 0x001fe200078ec0ff */
[----:B------:R-:W-:Y:S01]  /*7500*/  IMAD.U32 R15, R33, 0x10000, RZ ;  /* 0x00010000210f7824 */ /* 0x000fe200078e00ff */
[----:B------:R-:W-:-:S02]  /*7510*/  LOP3.LUT R0, R26, 0xff, RZ, 0xc0, !PT ;  /* 0x000000ff1a007812 */ /* 0x000fc400078ec0ff */
[----:B------:R-:W-:Y:S02]  /*7520*/  LOP3.LUT R3, R3, 0xff, RZ, 0xc0, !PT ;  /* 0x000000ff03037812 */ /* 0x000fe400078ec0ff */
[----:B------:R-:W-:Y:S02]  /*7530*/  LOP3.LUT R29, R28, 0xff0000, R29, 0xf8, !PT ;  /* 0x00ff00001c1d7812 */ /* 0x000fe400078ef81d */
[----:B------:R-:W-:Y:S02]  /*7540*/  PRMT R3, R3, 0x7604, R0 ;  /* 0x0000760403037816 */ /* 0x000fe40000000000 */
[----:B------:R-:W-:Y:S02]  /*7550*/  LOP3.LUT R0, R30, 0xff, RZ, 0xc0, !PT ;  /* 0x000000ff1e007812 */ /* 0x000fe400078ec0ff */
[----:B------:R-:W-:Y:S02]  /*7560*/  LOP3.LUT R15, R14, 0xff0000, R15, 0xf8, !PT ;  /* 0x00ff00000e0f7812 */ /* 0x000fe400078ef80f */
[----:B------:R-:W-:-:S02]  /*7570*/  LOP3.LUT R32, R29, 0xff000000, R31, 0xf8, !PT ;  /* 0xff0000001d207812 */ /* 0x000fc400078ef81f */
[----:B------:R-:W-:Y:S02]  /*7580*/  PRMT R21, R21, 0x7604, R0 ;  /* 0x0000760415157816 */ /* 0x000fe40000000000 */
[----:B------:R-:W-:Y:S02]  /*7590*/  LOP3.LUT R27, R15, 0xff000000, R27, 0xf8, !PT ;  /* 0xff0000000f1b7812 */ /* 0x000fe400078ef81b */
[----:B-1----:R-:W-:Y:S02]  /*75a0*/  F2FP.F16.E4M3.UNPACK_B R0, R6.H1 ;  /* 0x00000006ff00723e */ /* 0x002fe400030006ff */
[----:B------:R-:W-:Y:S02]  /*75b0*/  F2FP.F16.E4M3.UNPACK_B R33, R32 ;  /* 0x00000020ff21723e */ /* 0x000fe400020006ff */
[----:B------:R-:W-:Y:S01]  /*75c0*/  LOP3.LUT R21, R21, 0xff0000, R30, 0xf8, !PT ;  /* 0x00ff000015157812 */ /* 0x000fe200078ef81e */
[--C-:B------:R-:W-:Y:S01]  /*75d0*/  HADD2.F32 R15, -RZ, R0.reuse.H1_H1 ;  /* 0x30000000ff0f7230 */ /* 0x100fe20000004100 */
[----:B------:R-:W-:Y:S01]  /*75e0*/  F2FP.F16.E4M3.UNPACK_B R29, R27 ;  /* 0x0000001bff1d723e */ /* 0x000fe200020006ff */
[----:B------:R-:W-:Y:S01]  /*75f0*/  HADD2.F32 R34, -RZ, R33.H1_H1 ;  /* 0x30000021ff227230 */ /* 0x000fe20000004100 */
[----:B------:R-:W-:Y:S01]  /*7600*/  LOP3.LUT R3, R3, 0xff0000, R26, 0xf8, !PT ;  /* 0x00ff000003037812 */ /* 0x000fe200078ef81a */
[----:B------:R-:W-:Y:S01]  /*7610*/  HADD2.F32 R14, -RZ, R0.H0_H0 ;  /* 0x20000000ff0e7230 */ /* 0x000fe20000004100 */
[----:B------:R-:W-:Y:S01]  /*7620*/  LOP3.LUT R31, R21, 0xff000000, R30, 0xf8, !PT ;  /* 0xff000000151f7812 */ /* 0x000fe200078ef81e */
[----:B------:R-:W-:Y:S01]  /*7630*/  HADD2.F32 R30, -RZ, R29.H1_H1 ;  /* 0x3000001dff1e7230 */ /* 0x000fe20000004100 */
[----:B------:R-:W-:Y:S01]  /*7640*/  LOP3.LUT R28, R3, 0xff000000, R26, 0xf8, !PT ;  /* 0xff000000031c7812 */ /* 0x000fe200078ef81a */
[----:B------:R-:W-:Y:S01]  /*7650*/  FMUL.FTZ R35, R15, R34 ;  /* 0x000000220f237220 */ /* 0x000fe20000410000 */
[----:B------:R-:W-:-:S02]  /*7660*/  F2FP.F16.E4M3.UNPACK_B R3, R6 ;  /* 0x00000006ff03723e */ /* 0x000fc400020006ff */
[-C--:B------:R-:W-:Y:S01]  /*7670*/  FMUL.FTZ R15, R15, R30.reuse ;  /* 0x0000001e0f0f7220 */ /* 0x080fe20000410000 */
[-C--:B------:R-:W-:Y:S01]  /*7680*/  F2FP.F16.E4M3.UNPACK_B R21, R7.reuse ;  /* 0x00000007ff15723e */ /* 0x080fe200020006ff */
[C---:B------:R-:W-:Y:S01]  /*7690*/  FFMA.FTZ R37, R14.reuse, R30, -R35 ;  /* 0x0000001e0e257223 */ /* 0x040fe20000010823 */
[----:B------:R-:W-:Y:S01]  /*76a0*/  F2FP.F16.E4M3.UNPACK_B R26, R7.H1 ;  /* 0x00000007ff1a723e */ /* 0x000fe200030006ff */
[----:B------:R-:W-:Y:S01]  /*76b0*/  FFMA.FTZ R40, R14, R34, R15 ;  /* 0x000000220e287223 */ /* 0x000fe2000001000f */
[-C--:B------:R-:W-:Y:S01]  /*76c0*/  F2FP.F16.E4M3.UNPACK_B R6, R5.reuse ;  /* 0x00000005ff06723e */ /* 0x080fe200020006ff */
[----:B------:R-:W-:Y:S01]  /*76d0*/  HADD2.F32 R30, -RZ, R33.H0_H0 ;  /* 0x20000021ff1e7230 */ /* 0x000fe20000004100 */
[----:B------:R-:W-:Y:S01]  /*76e0*/  F2FP.F16.E4M3.UNPACK_B R7, R5.H1 ;  /* 0x00000005ff07723e */ /* 0x000fe200030006ff */
[----:B------:R-:W-:Y:S01]  /*76f0*/  HADD2.F32 R5, -RZ, R3.H1_H1 ;  /* 0x30000003ff057230 */ /* 0x000fe20000004100 */
[----:B------:R-:W-:Y:S01]  /*7700*/  F2FP.F16.E4M3.UNPACK_B R32, R32.H1 ;  /* 0x00000020ff20723e */ /* 0x000fe200030006ff */
[----:B------:R-:W-:Y:S01]  /*7710*/  HADD2.F32 R14, -RZ, R29.H0_H0 ;  /* 0x2000001dff0e7230 */ /* 0x000fe20000004100 */
[----:B------:R-:W-:Y:S01]  /*7720*/  F2FP.F16.E4M3.UNPACK_B R27, R27.H1 ;  /* 0x0000001bff1b723e */ /* 0x000fe200030006ff */
[----:B------:R-:W-:-:S02]  /*7730*/  HADD2.F32 R3, -RZ, R3.H0_H0 ;  /* 0x20000003ff037230 */ /* 0x000fc40000004100 */
[C---:B------:R-:W-:Y:S01]  /*7740*/  FMUL.FTZ R38, R5.reuse, R30 ;  /* 0x0000001e05267220 */ /* 0x040fe20000410000 */
[----:B------:R-:W-:Y:S02]  /*7750*/  HADD2.F32 R34, -RZ, R32.H0_H0 ;  /* 0x20000020ff227230 */ /* 0x000fe40000004100 */
[-C--:B------:R-:W-:Y:S01]  /*7760*/  FMUL.FTZ R15, R5, R14.reuse ;  /* 0x0000000e050f7220 */ /* 0x080fe20000410000 */
[----:B------:R-:W-:Y:S02]  /*7770*/  HADD2.F32 R5, -RZ, R21.H1_H1 ;  /* 0x30000015ff057230 */ /* 0x000fe40000004100 */
[C---:B------:R-:W-:Y:S01]  /*7780*/  FFMA.FTZ R38, R3.reuse, R14, -R38 ;  /* 0x0000000e03267223 */ /* 0x040fe20000010826 */
[----:B------:R-:W-:Y:S02]  /*7790*/  HADD2.F32 R14, -RZ, R27.H0_H0 ;  /* 0x2000001bff0e7230 */ /* 0x000fe40000004100 */
[----:B------:R-:W-:Y:S01]  /*77a0*/  FFMA.FTZ R35, R3, R30, R15 ;  /* 0x0000001e03237223 */ /* 0x000fe2000001000f */
[----:B------:R-:W-:-:S02]  /*77b0*/  HADD2.F32 R21, -RZ, R21.H0_H0 ;  /* 0x20000015ff157230 */ /* 0x000fc40000004100 */
[C---:B------:R-:W-:Y:S01]  /*77c0*/  FMUL.FTZ R30, R5.reuse, R34 ;  /* 0x00000022051e7220 */ /* 0x040fe20000410000 */
[----:B------:R-:W-:Y:S02]  /*77d0*/  HADD2.F32 R32, -RZ, R32.H1_H1 ;  /* 0x30000020ff207230 */ /* 0x000fe40000004100 */
[----:B------:R-:W-:Y:S01]  /*77e0*/  FMUL.FTZ R42, R5, R14 ;  /* 0x0000000e052a7220 */ /* 0x000fe20000410000 */
[--C-:B------:R-:W-:Y:S01]  /*77f0*/  HADD2.F32 R3, -RZ, R26.reuse.H1_H1 ;  /* 0x3000001aff037230 */ /* 0x100fe20000004100 */
[----:B------:R-:W-:Y:S01]  /*7800*/  F2FP.F16.E4M3.UNPACK_B R0, R4 ;  /* 0x00000004ff00723e */ /* 0x000fe200020006ff */
[----:B------:R-:W-:Y:S02]  /*7810*/  HADD2.F32 R27, -RZ, R27.H1_H1 ;  /* 0x3000001bff1b7230 */ /* 0x000fe40000004100 */
[----:B------:R-:W-:Y:S01]  /*7820*/  FFMA.FTZ R39, R21, R14, -R30 ;  /* 0x0000000e15277223 */ /* 0x000fe2000001081e */
[----:B------:R-:W-:Y:S02]  /*7830*/  HADD2.F32 R26, -RZ, R26.H0_H0 ;  /* 0x2000001aff1a7230 */ /* 0x000fe40000004100 */
[C---:B------:R-:W-:Y:S01]  /*7840*/  FMUL.FTZ R5, R3.reuse, R32 ;  /* 0x0000002003057220 */ /* 0x040fe20000410000 */
[----:B------:R-:W-:Y:S01]  /*7850*/  F2FP.F16.E4M3.UNPACK_B R15, R31 ;  /* 0x0000001fff0f723e */ /* 0x000fe200020006ff */
[-C--:B------:R-:W-:Y:S01]  /*7860*/  FMUL.FTZ R3, R3, R27.reuse ;  /* 0x0000001b03037220 */ /* 0x080fe20000410000 */
[----:B------:R-:W-:Y:S01]  /*7870*/  F2FP.F16.E4M3.UNPACK_B R4, R4.H1 ;  /* 0x00000004ff04723e */ /* 0x000fe200030006ff */
[----:B------:R-:W-:Y:S01]  /*7880*/  FFMA.FTZ R42, R21, R34, R42 ;  /* 0x00000022152a7223 */ /* 0x000fe2000001002a */
[----:B------:R-:W-:Y:S01]  /*7890*/  F2FP.F16.E4M3.UNPACK_B R14, R28 ;  /* 0x0000001cff0e723e */ /* 0x000fe200020006ff */
[----:B------:R-:W-:Y:S01]  /*78a0*/  FFMA.FTZ R34, R26, R27, -R5 ;  /* 0x0000001b1a227223 */ /* 0x000fe20000010805 */
[----:B------:R-:W-:-:S02]  /*78b0*/  HADD2.F32 R27, -RZ, R15.H1_H1 ;  /* 0x3000000fff1b7230 */ /* 0x000fc40000004100 */
[----:B------:R-:W-:Y:S01]  /*78c0*/  FFMA.FTZ R41, R26, R32, R3 ;  /* 0x000000201a297223 */ /* 0x000fe20000010003 */
[----:B------:R-:W-:Y:S01]  /*78d0*/  HADD2.F32 R21, -RZ, R15.H0_H0 ;  /* 0x2000000fff157230 */ /* 0x000fe20000004100 */
[----:B------:R-:W-:Y:S01]  /*78e0*/  F2FP.F16.E4M3.UNPACK_B R28, R28.H1 ;  /* 0x0000001cff1c723e */ /* 0x000fe200030006ff */
[----:B------:R-:W-:Y:S01]  /*78f0*/  HADD2.F32 R5, -RZ, R4.H1_H1 ;  /* 0x30000004ff057230 */ /* 0x000fe20000004100 */
[----:B------:R-:W-:Y:S01]  /*7900*/  F2FP.F16.E4M3.UNPACK_B R31, R31.H1 ;  /* 0x0000001fff1f723e */ /* 0x000fe200030006ff */
[----:B------:R-:W-:Y:S02]  /*7910*/  HADD2.F32 R15, -RZ, R14.H1_H1 ;  /* 0x3000000eff0f7230 */ /* 0x000fe40000004100 */
[----:B------:R-:W-:Y:S02]  /*7920*/  HADD2.F32 R3, -RZ, R0.H1_H1 ;  /* 0x30000000ff037230 */ /* 0x000fe40000004100 */
[----:B------:R-:W-:Y:S01]  /*7930*/  FMUL.FTZ R29, R5, R27 ;  /* 0x0000001b051d7220 */ /* 0x000fe20000410000 */
[----:B------:R-:W-:-:S02]  /*7940*/  HADD2.F32 R4, -RZ, R4.H0_H0 ;  /* 0x20000004ff047230 */ /* 0x000fc40000004100 */
[----:B------:R-:W-:Y:S01]  /*7950*/  FMUL.FTZ R33, R5, R15 ;  /* 0x0000000f05217220 */ /* 0x000fe20000410000 */
[----:B------:R-:W-:Y:S02]  /*7960*/  HADD2.F32 R14, -RZ, R14.H0_H0 ;  /* 0x2000000eff0e7230 */ /* 0x000fe40000004100 */
[C---:B------:R-:W-:Y:S01]  /*7970*/  FMUL.FTZ R5, R3.reuse, R21 ;  /* 0x0000001503057220 */ /* 0x040fe20000410000 */
[----:B------:R-:W-:Y:S02]  /*7980*/  HADD2.F32 R0, -RZ, R0.H0_H0 ;  /* 0x20000000ff007230 */ /* 0x000fe40000004100 */
[C---:B------:R-:W-:Y:S01]  /*7990*/  FFMA.FTZ R29, R4.reuse, R15, -R29 ;  /* 0x0000000f041d7223 */ /* 0x040fe2000001081d */
[----:B------:R-:W-:Y:S01]  /*79a0*/  FFMA.FTZ R30, R4, R27, R33 ;  /* 0x0000001b041e7223 */ /* 0x000fe20000010021 */
[-C--:B------:R-:W-:Y:S01]  /*79b0*/  FMUL.FTZ R26, R3, R14.reuse ;  /* 0x0000000e031a7220 */ /* 0x080fe20000410000 */
[----:B------:R-:W-:Y:S02]  /*79c0*/  HADD2.F32 R4, -RZ, R28.H1_H1 ;  /* 0x3000001cff047230 */ /* 0x000fe40000004100 */
[----:B------:R-:W-:Y:S01]  /*79d0*/  FFMA.FTZ R15, R0, R14, -R5 ;  /* 0x0000000e000f7223 */ /* 0x000fe20000010805 */
[----:B------:R-:W-:-:S02]  /*79e0*/  HADD2.F32 R3, -RZ, R7.H1_H1 ;  /* 0x30000007ff037230 */ /* 0x000fc40000004100 */
[----:B------:R-:W-:Y:S01]  /*79f0*/  FFMA.FTZ R26, R0, R21, R26 ;  /* 0x00000015001a7223 */ /* 0x000fe2000001001a */
[--C-:B------:R-:W-:Y:S02]  /*7a00*/  HADD2.F32 R14, -RZ, R31.reuse.H1_H1 ;  /* 0x3000001fff0e7230 */ /* 0x100fe40000004100 */
[----:B------:R-:W-:Y:S02]  /*7a10*/  HADD2.F32 R31, -RZ, R31.H0_H0 ;  /* 0x2000001fff1f7230 */ /* 0x000fe40000004100 */
[C---:B------:R-:W-:Y:S01]  /*7a20*/  FMUL.FTZ R21, R3.reuse, R4 ;  /* 0x0000000403157220 */ /* 0x040fe20000410000 */
[----:B------:R-:W-:Y:S02]  /*7a30*/  HADD2.F32 R0, -RZ, R6.H1_H1 ;  /* 0x30000006ff007230 */ /* 0x000fe40000004100 */
[----:B------:R-:W-:Y:S02]  /*7a40*/  HADD2.F32 R5, -RZ, R28.H0_H0 ;  /* 0x2000001cff057230 */ /* 0x000fe40000004100 */
[----:B------:R-:W-:Y:S01]  /*7a50*/  FMUL.FTZ R28, R3, R14 ;  /* 0x0000000e031c7220 */ /* 0x000fe20000410000 */
[----:B------:R-:W-:-:S02]  /*7a60*/  HADD2.F32 R7, -RZ, R7.H0_H0 ;  /* 0x20000007ff077230 */ /* 0x000fc40000004100 */
[C---:B------:R-:W-:Y:S01]  /*7a70*/  FMUL.FTZ R3, R0.reuse, R31 ;  /* 0x0000001f00037220 */ /* 0x040fe20000410000 */
[----:B------:R-:W-:Y:S02]  /*7a80*/  HADD2.F32 R6, -RZ, R6.H0_H0 ;  /* 0x20000006ff067230 */ /* 0x000fe40000004100 */
[-C--:B------:R-:W-:Y:S01]  /*7a90*/  FMUL.FTZ R0, R0, R5.reuse ;  /* 0x0000000500007220 */ /* 0x080fe20000410000 */
[C---:B------:R-:W-:Y:S01]  /*7aa0*/  FFMA.FTZ R28, R7.reuse, R4, -R28 ;  /* 0x00000004071c7223 */ /* 0x040fe2000001081c */
[----:B------:R-:W-:Y:S01]  /*7ab0*/  FFMA.FTZ R21, R7, R14, R21 ;  /* 0x0000000e07157223 */ /* 0x000fe20000010015 */
[C---:B------:R-:W-:Y:S01]  /*7ac0*/  FFMA.FTZ R5, R6.reuse, R5, -R3 ;  /* 0x0000000506057223 */ /* 0x040fe20000010803 */
[----:B------:R-:W-:Y:S01]  /*7ad0*/  FFMA.FTZ R0, R6, R31, R0 ;  /* 0x0000001f06007223 */ /* 0x000fe20000010000 */
[----:B------:R-:W-:Y:S02]  /*7ae0*/  F2FP.SATFINITE.E4M3.F32.PACK_AB_MERGE_C R6, R40, R37, RZ ;  /* 0x000000252806723e */ /* 0x000fe400048070ff */
[----:B------:R-:W-:-:S02]  /*7af0*/  F2FP.SATFINITE.E4M3.F32.PACK_AB_MERGE_C R7, R41, R34, RZ ;  /* 0x000000222907723e */ /* 0x000fc400048070ff */
[----:B------:R-:W-:Y:S02]  /*7b00*/  F2FP.SATFINITE.E4M3.F32.PACK_AB_MERGE_C R4, R30, R29, RZ ;  /* 0x0000001d1e04723e */ /* 0x000fe400048070ff */
[----:B------:R-:W-:Y:S02]  /*7b10*/  F2FP.SATFINITE.E4M3.F32.PACK_AB_MERGE_C R21, R21, R28, RZ ;  /* 0x0000001c1515723e */ /* 0x000fe400048070ff */
[----:B------:R-:W-:Y:S02]  /*7b20*/  F2FP.SATFINITE.E4M3.F32.PACK_AB_MERGE_C R6, R35, R38, R6 ;  /* 0x000000262306723e */ /* 0x000fe40004807006 */
[----:B------:R-:W-:Y:S02]  /*7b30*/  F2FP.SATFINITE.E4M3.F32.PACK_AB_MERGE_C R7, R42, R39, R7 ;  /* 0x000000272a07723e */ /* 0x000fe40004807007 */
[----:B------:R-:W-:Y:S02]  /*7b40*/  F2FP.SATFINITE.E4M3.F32.PACK_AB_MERGE_C R4, R26, R15, R4 ;  /* 0x0000000f1a04723e */ /* 0x000fe40004807004 */
[----:B------:R-:W-:-:S05]  /*7b50*/  F2FP.SATFINITE.E4M3.F32.PACK_AB_MERGE_C R5, R0, R5, R21 ;  /* 0x000000050005723e */ /* 0x000fca0004807015 */
[----:B------:R3:W-:Y:S02]  /*7b60*/  STS.128 [R20+0xf000], R4 ;  /* 0x00f0000414007388 */ /* 0x0007e40000000c00 */
.L_x_385:
[----:B------:R-:W-:Y:S05]  /*7b70*/  BSYNC B1 ;  /* 0x0000000000017941 */ /* 0x000fea0003800000 */
.L_x_384:
[----:B------:R-:W-:Y:S04]  /*7b80*/  BSSY B1, `(.L_x_386) ;  /* 0x000007c000017945 */ /* 0x000fe80003800000 */
[----:B------:R-:W-:Y:S05]  /*7b90*/  @P1 BRA `(.L_x_387) ;  /* 0x0000000400e81947 */ /* 0x000fea0003800000 */
[----:B-1-3--:R-:W1:Y:S01]  /*7ba0*/  LDS.128 R4, [R20+0x10800] ;  /* 0x0108000014047984 */ /* 0x00ae620000000c00 */
[----:B-----5:R-:W-:Y:S02]  /*7bb0*/  SHF.R.U32.HI R27, RZ, 0x8, R25 ;  /* 0x00000008ff1b7819 */ /* 0x020fe40000011619 */
[----:B--2---:R-:W-:Y:S02]  /*7bc0*/  SHF.R.U32.HI R14, RZ, 0x8, R13 ;  /* 0x00000008ff0e7819 */ /* 0x004fe4000001160d */
[----:B0-----:R-:W-:Y:S02]  /*7bd0*/  SHF.R.U32.HI R21, RZ, 0x8, R24 ;  /* 0x00000008ff157819 */ /* 0x001fe40000011618 */
[----:B------:R-:W-:Y:S02]  /*7be0*/  LOP3.LUT R28, R25, 0xff, RZ, 0xc0, !PT ;  /* 0x000000ff191c7812 */ /* 0x000fe400078ec0ff */
[----:B------:R-:W-:Y:S02]  /*7bf0*/  LOP3.LUT R27, R27, 0xff, RZ, 0xc0, !PT ;  /* 0x000000ff1b1b7812 */ /* 0x000fe400078ec0ff */
[----:B------:R-:W-:-:S02]  /*7c00*/  LOP3.LUT R15, R13, 0xff, RZ, 0xc0, !PT ;  /* 0x000000ff0d0f7812 */ /* 0x000fc400078ec0ff */
[----:B------:R-:W-:Y:S02]  /*7c10*/  LOP3.LUT R14, R14, 0xff, RZ, 0xc0, !PT ;  /* 0x000000ff0e0e7812 */ /* 0x000fe400078ec0ff */
[----:B------:R-:W-:Y:S02]  /*7c20*/  SHF.R.U32.HI R0, RZ, 0x8, R12 ;  /* 0x00000008ff007819 */ /* 0x000fe4000001160c */
[----:B------:R-:W-:Y:S02]  /*7c30*/  LOP3.LUT R26, R24, 0xff, RZ, 0xc0, !PT ;  /* 0x000000ff181a7812 */ /* 0x000fe400078ec0ff */
[----:B------:R-:W-:Y:S02]  /*7c40*/  LOP3.LUT R21, R21, 0xff, RZ, 0xc0, !PT ;  /* 0x000000ff15157812 */ /* 0x000fe400078ec0ff */
[----:B------:R-:W-:Y:S02]  /*7c50*/  PRMT R28, R27, 0x7604, R28 ;  /* 0x000076041b1c7816 */ /* 0x000fe4000000001c */
[----:B------:R-:W-:-:S02]  /*7c60*/  PRMT R15, R14, 0x7604, R15 ;  /* 0x000076040e0f7816 */ /* 0x000fc4000000000f */
[----:B------:R-:W-:Y:S02]  /*7c70*/  SHF.R.U32.HI R27, RZ, 0x10, R25 ;  /* 0x00000010ff1b7819 */ /* 0x000fe40000011619 */
[----:B------:R-:W-:Y:S02]  /*7c80*/  SHF.R.U32.HI R14, RZ, 0x10, R13 ;  /* 0x00000010ff0e7819 */ /* 0x000fe4000001160d */
[----:B------:R-:W-:Y:S02]  /*7c90*/  LOP3.LUT R3, R12, 0xff, RZ, 0xc0, !PT ;  /* 0x000000ff0c037812 */ /* 0x000fe400078ec0ff */
[----:B------:R-:W-:Y:S02]  /*7ca0*/  LOP3.LUT R0, R0, 0xff, RZ, 0xc0, !PT ;  /* 0x000000ff00007812 */ /* 0x000fe400078ec0ff */
[----:B------:R-:W-:Y:S02]  /*7cb0*/  PRMT R26, R21, 0x7604, R26 ;  /* 0x00007604151a7816 */ /* 0x000fe4000000001a */
[----:B------:R-:W-:-:S02]  /*7cc0*/  SHF.R.U32.HI R21, RZ, 0x10, R24 ;  /* 0x00000010ff157819 */ /* 0x000fc40000011618 */
[----:B------:R-:W-:Y:S02]  /*7cd0*/  LOP3.LUT R27, R27, 0xff, RZ, 0xc0, !PT ;  /* 0x000000ff1b1b7812 */ /* 0x000fe400078ec0ff */
[----:B------:R-:W-:Y:S02]  /*7ce0*/  LOP3.LUT R14, R14, 0xff, RZ, 0xc0, !PT ;  /* 0x000000ff0e0e7812 */ /* 0x000fe400078ec0ff */
[----:B------:R-:W-:Y:S02]  /*7cf0*/  PRMT R3, R0, 0x7604, R3 ;  /* 0x0000760400037816 */ /* 0x000fe40000000003 */
[----:B------:R-:W-:Y:S02]  /*7d00*/  SHF.R.U32.HI R0, RZ, 0x10, R12 ;  /* 0x00000010ff007819 */ /* 0x000fe4000001160c */
[----:B------:R-:W-:Y:S02]  /*7d10*/  LOP3.LUT R21, R21, 0xff, RZ, 0xc0, !PT ;  /* 0x000000ff15157812 */ /* 0x000fe400078ec0ff */
[----:B------:R-:W-:-:S02]  /*7d20*/  PRMT R29, R27, 0x7054, R28 ;  /* 0x000070541b1d7816 */ /* 0x000fc4000000001c */
[----:B------:R-:W-:Y:S02]  /*7d30*/  PRMT R15, R14, 0x7054, R15 ;  /* 0x000070540e0f7816 */ /* 0x000fe4000000000f */
[----:B------:R-:W-:Y:S02]  /*7d40*/  LOP3.LUT R0, R0, 0xff, RZ, 0xc0, !PT ;  /* 0x000000ff00007812 */ /* 0x000fe400078ec0ff */
[----:B------:R-:W-:Y:S02]  /*7d50*/  PRMT R27, R21, 0x7054, R26 ;  /* 0x00007054151b7816 */ /* 0x000fe4000000001a */
[----:B------:R-:W-:Y:S02]  /*7d60*/  LOP3.LUT R29, R29, 0xff000000, R25, 0xf8, !PT ;  /* 0xff0000001d1d7812 */ /* 0x000fe400078ef819 */
[----:B------:R-:W-:Y:S02]  /*7d70*/  LOP3.LUT R25, R15, 0xff000000, R13, 0xf8, !PT ;  /* 0xff0000000f197812 */ /* 0x000fe400078ef80d */
[----:B------:R-:W-:-:S02]  /*7d80*/  PRMT R3, R0, 0x7054, R3 ;  /* 0x0000705400037816 */ /* 0x000fc40000000003 */
[-C--:B-1----:R-:W-:Y:S02]  /*7d90*/  F2FP.F16.E4M3.UNPACK_B R0, R6.reuse.H1 ;  /* 0x00000006ff00723e */ /* 0x082fe400030006ff */
[----:B------:R-:W-:Y:S02]  /*7da0*/  LOP3.LUT R27, R27, 0xff000000, R24, 0xf8, !PT ;  /* 0xff0000001b1b7812 */ /* 0x000fe400078ef818 */
[----:B------:R-:W-:Y:S01]  /*7db0*/  F2FP.F16.E4M3.UNPACK_B R28, R29 ;  /* 0x0000001dff1c723e */ /* 0x000fe200020006ff */
[----:B------:R-:W-:Y:S01]  /*7dc0*/  HADD2.F32 R13, -RZ, R0.H1_H1 ;  /* 0x30000000ff0d7230 */ /* 0x000fe20000004100 */
[----:B------:R-:W-:Y:S02]  /*7dd0*/  F2FP.F16.E4M3.UNPACK_B R24, R25 ;  /* 0x00000019ff18723e */ /* 0x000fe400020006ff */
[----:B------:R-:W-:Y:S01]  /*7de0*/  LOP3.LUT R21, R3, 0xff000000, R12, 0xf8, !PT ;  /* 0xff00000003157812 */ /* 0x000fe200078ef80c */
[----:B------:R-:W-:Y:S01]  /*7df0*/  HADD2.F32 R30, -RZ, R28.H1_H1 ;  /* 0x3000001cff1e7230 */ /* 0x000fe20000004100 */
[----:B------:R-:W-:Y:S01]  /*7e00*/  F2FP.F16.E4M3.UNPACK_B R3, R6 ;  /* 0x00000006ff03723e */ /* 0x000fe200020006ff */
[----:B------:R-:W-:Y:S01]  /*7e10*/  HADD2.F32 R26, -RZ, R24.H1_H1 ;  /* 0x30000018ff1a7230 */ /* 0x000fe20000004100 */
[-C--:B------:R-:W-:Y:S01]  /*7e20*/  F2FP.F16.E4M3.UNPACK_B R14, R7.reuse ;  /* 0x00000007ff0e723e */ /* 0x080fe200020006ff */
[----:B------:R-:W-:Y:S01]  /*7e30*/  HADD2.F32 R12, -RZ, R0.H0_H0 ;  /* 0x20000000ff0c7230 */ /* 0x000fe20000004100 */
[----:B------:R-:W-:Y:S01]  /*7e40*/  F2FP.F16.E4M3.UNPACK_B R15, R7.H1 ;  /* 0x00000007ff0f723e */ /* 0x000fe200030006ff */
[C---:B------:R-:W-:Y:S01]  /*7e50*/  FMUL.FTZ R31, R13.reuse, R30 ;  /* 0x0000001e0d1f7220 */ /* 0x040fe20000410000 */
[-C--:B------:R-:W-:Y:S01]  /*7e60*/  F2FP.F16.E4M3.UNPACK_B R6, R5.reuse ;  /* 0x00000005ff06723e */ /* 0x080fe200020006ff */
[----:B------:R-:W-:Y:S01]  /*7e70*/  FMUL.FTZ R13, R13, R26 ;  /* 0x0000001a0d0d7220 */ /* 0x000fe20000410000 */
[----:B------:R-:W-:Y:S01]  /*7e80*/  F2FP.F16.E4M3.UNPACK_B R7, R5.H1 ;  /* 0x00000005ff07723e */ /* 0x000fe200030006ff */
[----:B------:R-:W-:Y:S01]  /*7e90*/  HADD2.F32 R28, -RZ, R28.H0_H0 ;  /* 0x2000001cff1c7230 */ /* 0x000fe20000004100 */
[----:B------:R-:W-:Y:S01]  /*7ea0*/  F2FP.F16.E4M3.UNPACK_B R29, R29.H1 ;  /* 0x0000001dff1d723e */ /* 0x000fe200030006ff */
[----:B------:R-:W-:-:S02]  /*7eb0*/  HADD2.F32 R5, -RZ, R3.H1_H1 ;  /* 0x30000003ff057230 */ /* 0x000fc40000004100 */
[C---:B------:R-:W-:Y:S01]  /*7ec0*/  FFMA.FTZ R32, R12.reuse, R26, -R31 ;  /* 0x0000001a0c207223 */ /* 0x040fe2000001081f */
[----:B------:R-:W-:Y:S02]  /*7ed0*/  HADD2.F32 R24, -RZ, R24.H0_H0 ;  /* 0x20000018ff187230 */ /* 0x000fe40000004100 */
[----:B------:R-:W-:Y:S01]  /*7ee0*/  FFMA.FTZ R33, R12, R30, R13 ;  /* 0x0000001e0c217223 */ /* 0x000fe2000001000d */
[----:B------:R-:W-:Y:S01]  /*7ef0*/  HADD2.F32 R3, -RZ, R3.H0_H0 ;  /* 0x20000003ff037230 */ /* 0x000fe20000004100 */
[----:B------:R-:W-:Y:S01]  /*7f00*/  F2FP.F16.E4M3.UNPACK_B R25, R25.H1 ;  /* 0x00000019ff19723e */ /* 0x000fe200030006ff */
[C---:B------:R-:W-:Y:S01]  /*7f10*/  FMUL.FTZ R12, R5.reuse, R28 ;  /* 0x0000001c050c7220 */ /* 0x040fe20000410000 */
[----:B------:R-:W-:Y:S01]  /*7f20*/  FMUL.FTZ R31, R5, R24 ;  /* 0x00000018051f7220 */ /* 0x000fe20000410000 */
[----:B------:R-:W-:Y:S01]  /*7f30*/  HADD2.F32 R5, -RZ, R14.H1_H1 ;  /* 0x3000000eff057230 */ /* 0x000fe20000004100 */
[----:B------:R-:W-:Y:S01]  /*7f40*/  F2FP.F16.E4M3.UNPACK_B R0, R4 ;  /* 0x00000004ff00723e */ /* 0x000fe200020006ff */
[----:B------:R-:W-:-:S02]  /*7f50*/  HADD2.F32 R13, -RZ, R29.H0_H0 ;  /* 0x2000001dff0d7230 */ /* 0x000fc40000004100 */
[C---:B------:R-:W-:Y:S01]  /*7f60*/  FFMA.FTZ R30, R3.reuse, R24, -R12 ;  /* 0x00000018031e7223 */ /* 0x040fe2000001080c */
[----:B------:R-:W-:Y:S02]  /*7f70*/  HADD2.F32 R12, -RZ, R25.H0_H0 ;  /* 0x20000019ff0c7230 */ /* 0x000fe40000004100 */
[----:B------:R-:W-:Y:S01]  /*7f80*/  FFMA.FTZ R31, R3, R28, R31 ;  /* 0x0000001c031f7223 */ /* 0x000fe2000001001f */
[----:B------:R-:W-:Y:S02]  /*7f90*/  HADD2.F32 R14, -RZ, R14.H0_H0 ;  /* 0x2000000eff0e7230 */ /* 0x000fe40000004100 */
[C---:B------:R-:W-:Y:S01]  /*7fa0*/  FMUL.FTZ R35, R5.reuse, R13 ;  /* 0x0000000d05237220 */ /* 0x040fe20000410000 */
[----:B------:R-:W-:Y:S02]  /*7fb0*/  HADD2.F32 R26, -RZ, R29.H1_H1 ;  /* 0x3000001dff1a7230 */ /* 0x000fe40000004100 */
[----:B------:R-:W-:Y:S01]  /*7fc0*/  FMUL.FTZ R5, R5, R12 ;  /* 0x0000000c05057220 */ /* 0x000fe20000410000 */
[----:B------:R-:W-:-:S02]  /*7fd0*/  HADD2.F32 R3, -RZ, R15.H1_H1 ;  /* 0x3000000fff037230 */ /* 0x000fc40000004100 */
[C---:B------:R-:W-:Y:S01]  /*7fe0*/  FFMA.FTZ R35, R14.reuse, R12, -R35 ;  /* 0x0000000c0e237223 */ /* 0x040fe20000010823 */
[----:B------:R-:W-:Y:S02]  /*7ff0*/  HADD2.F32 R12, -RZ, R25.H1_H1 ;  /* 0x30000019ff0c7230 */ /* 0x000fe40000004100 */
[----:B------:R-:W-:Y:S01]  /*8000*/  FFMA.FTZ R28, R14, R13, R5 ;  /* 0x0000000d0e1c7223 */ /* 0x000fe20000010005 */
[----:B------:R-:W-:Y:S02]  /*8010*/  HADD2.F32 R15, -RZ, R15.H0_H0 ;  /* 0x2000000fff0f7230 */ /* 0x000fe40000004100 */
[C---:B------:R-:W-:Y:S01]  /*8020*/  FMUL.FTZ R24, R3.reuse, R26 ;  /* 0x0000001a03187220 */ /* 0x040fe20000410000 */
[----:B------:R-:W-:Y:S01]  /*8030*/  F2FP.F16.E4M3.UNPACK_B R13, R27 ;  /* 0x0000001bff0d723e */ /* 0x000fe200020006ff */
[----:B------:R-:W-:Y:S01]  /*8040*/  FMUL.FTZ R14, R3, R12 ;  /* 0x0000000c030e7220 */ /* 0x000fe20000410000 */
[----:B------:R-:W-:Y:S01]  /*8050*/  F2FP.F16.E4M3.UNPACK_B R4, R4.H1 ;  /* 0x00000004ff04723e */ /* 0x000fe200030006ff */
[C---:B------:R-:W-:Y:S01]  /*8060*/  FFMA.FTZ R29, R15.reuse, R12, -R24 ;  /* 0x0000000c0f1d7223 */ /* 0x040fe20000010818 */
[-C--:B------:R-:W-:Y:S01]  /*8070*/  F2FP.F16.E4M3.UNPACK_B R12, R21.reuse ;  /* 0x00000015ff0c723e */ /* 0x080fe200020006ff */
[----:B------:R-:W-:Y:S01]  /*8080*/  FFMA.FTZ R34, R15, R26, R14 ;  /* 0x0000001a0f227223 */ /* 0x000fe2000001000e */
[--C-:B------:R-:W-:Y:S01]  /*8090*/  HADD2.F32 R24, -RZ, R13.reuse.H1_H1 ;  /* 0x3000000dff187230 */ /* 0x100fe20000004100 */
[----:B------:R-:W-:Y:S01]  /*80a0*/  F2FP.F16.E4M3.UNPACK_B R21, R21.H1 ;  /* 0x00000015ff15723e */ /* 0x000fe200030006ff */
[----:B------:R-:W-:Y:S01]  /*80b0*/  HADD2.F32 R14, -RZ, R13.H0_H0 ;  /* 0x2000000dff0e7230 */ /* 0x000fe20000004100 */
[----:B------:R-:W-:Y:S01]  /*80c0*/  F2FP.F16.E4M3.UNPACK_B R27, R27.H1 ;  /* 0x0000001bff1b723e */ /* 0x000fe200030006ff */
[----:B------:R-:W-:-:S02]  /*80d0*/  HADD2.F32 R5, -RZ, R4.H1_H1 ;  /* 0x30000004ff057230 */ /* 0x000fc40000004100 */
[----:B------:R-:W-:Y:S02]  /*80e0*/  HADD2.F32 R13, -RZ, R12.H1_H1 ;  /* 0x3000000cff0d7230 */ /* 0x000fe40000004100 */
[----:B------:R-:W-:Y:S02]  /*80f0*/  HADD2.F32 R3, -RZ, R0.H1_H1 ;  /* 0x30000000ff037230 */ /* 0x000fe40000004100 */
[C---:B------:R-:W-:Y:S01]  /*8100*/  FMUL.FTZ R15, R5.reuse, R24 ;  /* 0x00000018050f7220 */ /* 0x040fe20000410000 */
[----:B------:R-:W-:Y:S02]  /*8110*/  HADD2.F32 R12, -RZ, R12.H0_H0 ;  /* 0x2000000cff0c7230 */ /* 0x000fe40000004100 */
[----:B------:R-:W-:Y:S01]  /*8120*/  FMUL.FTZ R25, R5, R13 ;  /* 0x0000000d05197220 */ /* 0x000fe20000410000 */
[----:B------:R-:W-:Y:S02]  /*8130*/  HADD2.F32 R4, -RZ, R4.H0_H0 ;  /* 0x20000004ff047230 */ /* 0x000fe40000004100 */
[----:B------:R-:W-:Y:S01]  /*8140*/  FMUL.FTZ R5, R3, R14 ;  /* 0x0000000e03057220 */ /* 0x000fe20000410000 */
[----:B------:R-:W-:-:S02]  /*8150*/  HADD2.F32 R0, -RZ, R0.H0_H0 ;  /* 0x20000000ff007230 */ /* 0x000fc40000004100 */
[----:B------:R-:W-:Y:S01]  /*8160*/  FMUL.FTZ R3, R3, R12 ;  /* 0x0000000c03037220 */ /* 0x000fe20000410000 */
[C---:B------:R-:W-:Y:S01]  /*8170*/  FFMA.FTZ R15, R4.reuse, R13, -R15 ;  /* 0x0000000d040f7223 */ /* 0x040fe2000001080f */
[----:B------:R-:W-:Y:S01]  /*8180*/  FFMA.FTZ R24, R4, R24, R25 ;  /* 0x0000001804187223 */ /* 0x000fe20000010019 */
[C---:B------:R-:W-:Y:S01]  /*8190*/  FFMA.FTZ R5, R0.reuse, R12, -R5 ;  /* 0x0000000c00057223 */ /* 0x040fe20000010805 */
[----:B------:R-:W-:Y:S01]  /*81a0*/  FFMA.FTZ R14, R0, R14, R3 ;  /* 0x0000000e000e7223 */ /* 0x000fe20000010003 */
[----:B------:R-:W-:Y:S02]  /*81b0*/  HADD2.F32 R4, -RZ, R21.H1_H1 ;  /* 0x30000015ff047230 */ /* 0x000fe40000004100 */
[----:B------:R-:W-:Y:S02]  /*81c0*/  HADD2.F32 R3, -RZ, R7.H1_H1 ;  /* 0x30000007ff037230 */ /* 0x000fe40000004100 */
[--C-:B------:R-:W-:Y:S02]  /*81d0*/  HADD2.F32 R12, -RZ, R27.reuse.H1_H1 ;  /* 0x3000001bff0c7230 */ /* 0x100fe40000004100 */
[----:B------:R-:W-:-:S02]  /*81e0*/  HADD2.F32 R27, -RZ, R27.H0_H0 ;  /* 0x2000001bff1b7230 */ /* 0x000fc40000004100 */
[C---:B------:R-:W-:Y:S01]  /*81f0*/  FMUL.FTZ R13, R3.reuse, R4 ;  /* 0x00000004030d7220 */ /* 0x040fe20000410000 */
[--C-:B------:R-:W-:Y:S02]  /*8200*/  HADD2.F32 R0, -RZ, R6.reuse.H1_H1 ;  /* 0x30000006ff007230 */ /* 0x100fe40000004100 */
[----:B------:R-:W-:Y:S01]  /*8210*/  FMUL.FTZ R26, R3, R12 ;  /* 0x0000000c031a7220 */ /* 0x000fe20000410000 */
[----:B------:R-:W-:Y:S02]  /*8220*/  HADD2.F32 R21, -RZ, R21.H0_H0 ;  /* 0x20000015ff157230 */ /* 0x000fe40000004100 */
[----:B------:R-:W-:Y:S02]  /*8230*/  HADD2.F32 R7, -RZ, R7.H0_H0 ;  /* 0x20000007ff077230 */ /* 0x000fe40000004100 */
[C---:B------:R-:W-:Y:S01]  /*8240*/  FMUL.FTZ R3, R0.reuse, R27 ;  /* 0x0000001b00037220 */ /* 0x040fe20000410000 */
[----:B------:R-:W-:Y:S02]  /*8250*/  HADD2.F32 R6, -RZ, R6.H0_H0 ;  /* 0x20000006ff067230 */ /* 0x000fe40000004100 */
[-C--:B------:R-:W-:Y:S01]  /*8260*/  FMUL.FTZ R0, R0, R21.reuse ;  /* 0x0000001500007220 */ /* 0x080fe20000410000 */
[C---:B------:R-:W-:Y:S01]  /*8270*/  FFMA.FTZ R26, R7.reuse, R4, -R26 ;  /* 0x00000004071a7223 */ /* 0x040fe2000001081a */
[----:B------:R-:W-:Y:S01]  /*8280*/  FFMA.FTZ R13, R7, R12, R13 ;  /* 0x0000000c070d7223 */ /* 0x000fe2000001000d */
[C---:B------:R-:W-:Y:S01]  /*8290*/  FFMA.FTZ R3, R6.reuse, R21, -R3 ;  /* 0x0000001506037223 */ /* 0x040fe20000010803 */
[----:B------:R-:W-:Y:S01]  /*82a0*/  FFMA.FTZ R0, R6, R27, R0 ;  /* 0x0000001b06007223 */ /* 0x000fe20000010000 */
[----:B------:R-:W-:-:S02]  /*82b0*/  F2FP.SATFINITE.E4M3.F32.PACK_AB_MERGE_C R4, R24, R15, RZ ;  /* 0x0000000f1804723e */ /* 0x000fc400048070ff */
[----:B------:R-:W-:Y:S02]  /*82c0*/  F2FP.SATFINITE.E4M3.F32.PACK_AB_MERGE_C R6, R33, R32, RZ ;  /* 0x000000202106723e */ /* 0x000fe400048070ff */
[----:B------:R-:W-:Y:S02]  /*82d0*/  F2FP.SATFINITE.E4M3.F32.PACK_AB_MERGE_C R7, R34, R29, RZ ;  /* 0x0000001d2207723e */ /* 0x000fe400048070ff */
[----:B------:R-:W-:Y:S02]  /*82e0*/  F2FP.SATFINITE.E4M3.F32.PACK_AB_MERGE_C R13, R13, R26, RZ ;  /* 0x0000001a0d0d723e */ /* 0x000fe400048070ff */
[----:B------:R-:W-:Y:S02]  /*82f0*/  F2FP.SATFINITE.E4M3.F32.PACK_AB_MERGE_C R4, R14, R5, R4 ;  /* 0x000000050e04723e */ /* 0x000fe40004807004 */
[----:B------:R-:W-:Y:S02]  /*8300*/  F2FP.SATFINITE.E4M3.F32.PACK_AB_MERGE_C R6, R31, R30, R6 ;  /* 0x0000001e1f06723e */ /* 0x000fe40004807006 */
[----:B------:R-:W-:-:S02]  /*8310*/  F2FP.SATFINITE.E4M3.F32.PACK_AB_MERGE_C R7, R28, R35, R7 ;  /* 0x000000231c07723e */ /* 0x000fc40004807007 */
[----:B------:R-:W-:-:S05]  /*8320*/  F2FP.SATFINITE.E4M3.F32.PACK_AB_MERGE_C R5, R0, R3, R13 ;  /* 0x000000030005723e */ /* 0x000fca000480700d */
[----:B------:R4:W-:Y:S02]  /*8330*/  STS.128 [R20+0x10800], R4 ;  /* 0x0108000414007388 */ /* 0x0009e40000000c00 */
.L_x_387:
[----:B------:R-:W-:Y:S05]  /*8340*/  BSYNC B1 ;  /* 0x0000000000017941 */ /* 0x000fea0003800000 */
.L_x_386:
[----:B------:R-:W-:Y:S05]  /*8350*/  @P2 BRA `(.L_x_383) ;  /* 0x0000002800d82947 */ /* 0x000fea0003800000 */
[----:B-1-34-:R-:W1:Y:S01]  /*8360*/  LDS.128 R4, [R20+0x12000] ;  /* 0x0120000014047984 */ /* 0x01ae620000000c00 */
[----:B-----5:R-:W-:Y:S02]  /*8370*/  SHF.R.U32.HI R13, RZ, 0x8, R11 ;  /* 0x00000008ff0d7819 */ /* 0x020fe4000001160b */
[----:B------:R-:W-:Y:S02]  /*8380*/  LOP3.LUT R12, R11, 0xff, RZ, 0xc0, !PT ;  /* 0x000000ff0b0c7812 */ /* 0x000fe400078ec0ff */
[----:B------:R-:W-:Y:S02]  /*8390*/  LOP3.LUT R13, R13, 0xff, RZ, 0xc0, !PT ;  /* 0x000000ff0d0d7812 */ /* 0x000fe400078ec0ff */
[----:B0-----:R-:W-:Y:S02]  /*83a0*/  SHF.R.U32.HI R21, RZ, 0x8, R9 ;  /* 0x00000008ff157819 */ /* 0x001fe40000011609 */
[----:B------:R-:W-:Y:S02]  /*83b0*/  PRMT R12, R13, 0x7604, R12 ;  /* 0x000076040d0c7816 */ /* 0x000fe4000000000c */
[----:B--2---:R-:W-:-:S02]  /*83c0*/  LOP3.LUT R14, R9, 0xff, RZ, 0xc0, !PT ;  /* 0x000000ff090e7812 */ /* 0x004fc400078ec0ff */
[----:B------:R-:W-:Y:S02]  /*83d0*/  LOP3.LUT R21, R21, 0xff, RZ, 0xc0, !PT ;  /* 0x000000ff15157812 */ /* 0x000fe400078ec0ff */
[----:B------:R-:W-:Y:S02]  /*83e0*/  SHF.R.U32.HI R24, RZ, 0x10, R9 ;  /* 0x00000010ff187819 */ /* 0x000fe40000011609 */
[----:B------:R-:W-:Y:S02]  /*83f0*/  SHF.R.U32.HI R25, RZ, 0x10, R11 ;  /* 0x00000010ff197819 */ /* 0x000fe4000001160b */
[----:B------:R-:W-:Y:S02]  /*8400*/  SHF.R.U32.HI R13, RZ, 0x8, R8 ;  /* 0x00000008ff0d7819 */ /* 0x000fe40000011608 */
[----:B------:R-:W-:Y:S02]  /*8410*/  SHF.R.U32.HI R3, RZ, 0x8, R10 ;  /* 0x00000008ff037819 */ /* 0x000fe4000001160a */
[----:B------:R-:W-:Y:S01]  /*8420*/  PRMT R14, R21, 0x7604, R14 ;  /* 0x00007604150e7816 */ /* 0x000fe2000000000e */
[----:B------:R-:W-:Y:S01]  /*8430*/  IMAD.U32 R21, R24, 0x10000, RZ ;  /* 0x0001000018157824 */ /* 0x000fe200078e00ff */
[----:B------:R-:W-:Y:S01]  /*8440*/  LOP3.LUT R15, R13, 0xff, RZ, 0xc0, !PT ;  /* 0x000000ff0d0f7812 */ /* 0x000fe200078ec0ff */
        /* <DEDUP_REMOVED lines=12> */
[--C-:B------:R-:W-:Y:S01]  /*8510*/  LOP3.LUT R15, R15, 0xff0000, R8.reuse, 0xf8, !PT ;  /* 0x00ff00000f0f7812 */ /* 0x100fe200078ef808 */
[--C-:B------:R-:W-:Y:S01]  /*8520*/  HADD2.F32 R9, -RZ, R0.reuse.H1_H1 ;  /* 0x30000000ff097230 */ /* 0x100fe20000004100 */
[----:B------:R-:W-:Y:S01]  /*8530*/  F2FP.F16.E4M3.UNPACK_B R14, R13 ;  /* 0x0000000dff0e723e */ /* 0x000fe200020006ff */
[----:B------:R-:W-:Y:S01]  /*8540*/  HADD2.F32 R26, -RZ, R25.H1_H1 ;  /* 0x30000019ff1a7230 */ /* 0x000fe20000004100 */
[----:B------:R-:W-:Y:S01]  /*8550*/  LOP3.LUT R21, R15, 0xff000000, R8, 0xf8, !PT ;  /* 0xff0000000f157812 */ /* 0x000fe200078ef808 */
[----:B------:R-:W-:Y:S01]  /*8560*/  HADD2.F32 R8, -RZ, R0.H0_H0 ;  /* 0x20000000ff087230 */ /* 0x000fe20000004100 */
[----:B------:R-:W-:Y:S01]  /*8570*/  LOP3.LUT R3, R3, 0xff0000, R10, 0xf8, !PT ;  /* 0x00ff000003037812 */ /* 0x000fe200078ef80a */
[----:B------:R-:W-:-:S02]  /*8580*/  HADD2.F32 R15, -RZ, R14.H1_H1 ;  /* 0x3000000eff0f7230 */ /* 0x000fc40000004100 */
[----:B------:R-:W-:Y:S01]  /*8590*/  FMUL.FTZ R27, R9, R26 ;  /* 0x0000001a091b7220 */ /* 0x000fe20000410000 */
[----:B------:R-:W-:Y:S01]  /*85a0*/  F2FP.F16.E4M3.UNPACK_B R11, R7.H1 ;  /* 0x00000007ff0b723e */ /* 0x000fe200030006ff */
[----:B------:R-:W-:Y:S01]  /*85b0*/  HADD2.F32 R14, -RZ, R14.H0_H0 ;  /* 0x2000000eff0e7230 */ /* 0x000fe20000004100 */
[----:B------:R-:W-:Y:S01]  /*85c0*/  LOP3.LUT R12, R3, 0xff000000, R10, 0xf8, !PT ;  /* 0xff000000030c7812 */ /* 0x000fe200078ef80a */
[-C--:B------:R-:W-:Y:S01]  /*85d0*/  FMUL.FTZ R9, R9, R15.reuse ;  /* 0x0000000f09097220 */ /* 0x080fe20000410000 */
[----:B------:R-:W-:Y:S01]  /*85e0*/  F2FP.F16.E4M3.UNPACK_B R3, R6 ;  /* 0x00000006ff03723e */ /* 0x000fe200020006ff */
[C---:B------:R-:W-:Y:S01]  /*85f0*/  FFMA.FTZ R27, R8.reuse, R15, -R27 ;  /* 0x0000000f081b7223 */ /* 0x040fe2000001081b */
[----:B------:R-:W-:Y:S01]  /*8600*/  F2FP.F16.E4M3.UNPACK_B R10, R7 ;  /* 0x00000007ff0a723e */ /* 0x000fe200020006ff */
[----:B------:R-:W-:Y:S01]  /*8610*/  FFMA.FTZ R28, R8, R26, R9 ;  /* 0x0000001a081c7223 */ /* 0x000fe20000010009 */
[-C--:B------:R-:W-:Y:S01]  /*8620*/  F2FP.F16.E4M3.UNPACK_B R6, R5.reuse ;  /* 0x00000005ff06723e */ /* 0x080fe200020006ff */
[----:B------:R-:W-:Y:S01]  /*8630*/  HADD2.F32 R8, -RZ, R25.H0_H0 ;  /* 0x20000019ff087230 */ /* 0x000fe20000004100 */
[----:B------:R-:W-:Y:S01]  /*8640*/  F2FP.F16.E4M3.UNPACK_B R7, R5.H1 ;  /* 0x00000005ff07723e */ /* 0x000fe200030006ff */
[--C-:B------:R-:W-:Y:S01]  /*8650*/  HADD2.F32 R5, -RZ, R3.reuse.H1_H1 ;  /* 0x30000003ff057230 */ /* 0x100fe20000004100 */
[----:B------:R-:W-:Y:S01]  /*8660*/  F2FP.F16.E4M3.UNPACK_B R24, R24.H1 ;  /* 0x00000018ff18723e */ /* 0x000fe200030006ff */
[----:B------:R-:W-:Y:S01]  /*8670*/  HADD2.F32 R3, -RZ, R3.H0_H0 ;  /* 0x20000003ff037230 */ /* 0x000fe20000004100 */
[----:B------:R-:W-:-:S02]  /*8680*/  F2FP.F16.E4M3.UNPACK_B R13, R13.H1 ;  /* 0x0000000dff0d723e */ /* 0x000fc400030006ff */
[C---:B------:R-:W-:Y:S01]  /*8690*/  FMUL.FTZ R26, R5.reuse, R8 ;  /* 0x00000008051a7220 */ /* 0x040fe20000410000 */
[----:B------:R-:W-:Y:S01]  /*86a0*/  FMUL.FTZ R15, R5, R14 ;  /* 0x0000000e050f7220 */ /* 0x000fe20000410000 */
[----:B------:R-:W-:Y:S01]  /*86b0*/  HADD2.F32 R5, -RZ, R10.H1_H1 ;  /* 0x3000000aff057230 */ /* 0x000fe20000004100 */
[----:B------:R-:W-:Y:S01]  /*86c0*/  F2FP.F16.E4M3.UNPACK_B R0, R4 ;  /* 0x00000004ff00723e */ /* 0x000fe200020006ff */
[----:B------:R-:W-:Y:S02]  /*86d0*/  HADD2.F32 R9, -RZ, R24.H0_H0 ;  /* 0x20000018ff097230 */ /* 0x000fe40000004100 */
[C---:B------:R-:W-:Y:S01]  /*86e0*/  FFMA.FTZ R25, R3.reuse, R8, R15 ;  /* 0x0000000803197223 */ /* 0x040fe2000001000f */
[----:B------:R-:W-:Y:S02]  /*86f0*/  HADD2.F32 R8, -RZ, R13.H0_H0 ;  /* 0x2000000dff087230 */ /* 0x000fe40000004100 */
[----:B------:R-:W-:Y:S01]  /*8700*/  FFMA.FTZ R26, R3, R14, -R26 ;  /* 0x0000000e031a7223 */ /* 0x000fe2000001081a */
[----:B------:R-:W-:-:S02]  /*8710*/  HADD2.F32 R10, -RZ, R10.H0_H0 ;  /* 0x2000000aff0a7230 */ /* 0x000fc40000004100 */
[CC--:B------:R-:W-:Y:S01]  /*8720*/  FMUL.FTZ R15, R5.reuse, R9.reuse ;  /* 0x00000009050f7220 */ /* 0x0c0fe20000410000 */
[----:B------:R-:W-:Y:S02]  /*8730*/  HADD2.F32 R24, -RZ, R24.H1_H1 ;  /* 0x30000018ff187230 */ /* 0x000fe40000004100 */
[-C--:B------:R-:W-:Y:S01]  /*8740*/  FMUL.FTZ R5, R5, R8.reuse ;  /* 0x0000000805057220 */ /* 0x080fe20000410000 */
[----:B------:R-:W-:Y:S02]  /*8750*/  HADD2.F32 R3, -RZ, R11.H1_H1 ;  /* 0x3000000bff037230 */ /* 0x000fe40000004100 */
[C---:B------:R-:W-:Y:S01]  /*8760*/  FFMA.FTZ R29, R10.reuse, R8, -R15 ;  /* 0x000000080a1d7223 */ /* 0x040fe2000001080f */
[----:B------:R-:W-:Y:S02]  /*8770*/  HADD2.F32 R8, -RZ, R13.H1_H1 ;  /* 0x3000000dff087230 */ /* 0x000fe40000004100 */
[----:B------:R-:W-:Y:S01]  /*8780*/  FFMA.FTZ R30, R10, R9, R5 ;  /* 0x000000090a1e7223 */ /* 0x000fe20000010005 */
[----:B------:R-:W-:-:S02]  /*8790*/  HADD2.F32 R11, -RZ, R11.H0_H0 ;  /* 0x2000000bff0b7230 */ /* 0x000fc40000004100 */
[C---:B------:R-:W-:Y:S01]  /*87a0*/  FMUL.FTZ R14, R3.reuse, R24 ;  /* 0x00000018030e7220 */ /* 0x040fe20000410000 */
[-C--:B------:R-:W-:Y:S01]  /*87b0*/  F2FP.F16.E4M3.UNPACK_B R9, R21.reuse ;  /* 0x00000015ff09723e */ /* 0x080fe200020006ff */
[----:B------:R-:W-:Y:S01]  /*87c0*/  FMUL.FTZ R10, R3, R8 ;  /* 0x00000008030a7220 */ /* 0x000fe20000410000 */
[----:B------:R-:W-:Y:S01]  /*87d0*/  F2FP.F16.E4M3.UNPACK_B R4, R4.H1 ;  /* 0x00000004ff04723e */ /* 0x000fe200030006ff */
[C---:B------:R-:W-:Y:S01]  /*87e0*/  FFMA.FTZ R31, R11.reuse, R8, -R14 ;  /* 0x000000080b1f7223 */ /* 0x040fe2000001080e */
[----:B------:R-:W-:Y:S01]  /*87f0*/  F2FP.F16.E4M3.UNPACK_B R8, R12 ;  /* 0x0000000cff08723e */ /* 0x000fe200020006ff */
        /* <DEDUP_REMOVED lines=14> */
[-C--:B------:R-:W-:Y:S01]  /*88e0*/  FMUL.FTZ R3, R3, R8.reuse ;  /* 0x0000000803037220 */ /* 0x080fe20000410000 */
        /* <DEDUP_REMOVED lines=9> */
[----:B------:R-:W-:Y:S02]  /*8980*/  HADD2.F32 R0, -RZ, R6.H1_H1 ;  /* 0x30000006ff007230 */ /* 0x000fe40000004100 */
[----:B------:R-:W-:Y:S02]  /*8990*/  HADD2.F32 R5, -RZ, R12.H0_H0 ;  /* 0x2000000cff057230 */ /* 0x000fe40000004100 */
[----:B------:R-:W-:Y:S01]  /*89a0*/  FMUL.FTZ R12, R3, R8 ;  /* 0x00000008030c7220 */ /* 0x000fe20000410000 */
        /* <DEDUP_REMOVED lines=16> */
[----:B------:R0:W-:Y:S01]  /*8ab0*/  STS.128 [R20+0x12000], R4 ;  /* 0x0120000414007388 */ /* 0x0001e20000000c00 */
[----:B------:R-:W-:Y:S05]  /*8ac0*/  BRA `(.L_x_383) ;  /* 0x0000002000fc7947 */ /* 0x000fea0003800000 */
.L_x_377:
[----:B------:R-:W-:-:S03]  /*8ad0*/  UMOV UR4, 0xffffffff ;  /* 0xffffffff00047882 */ /* 0x000fc60000000000 */
[----:B------:R-:W-:Y:S05]  /*8ae0*/  BRA.DIV UR4, `(.L_x_388) ;  /* 0x000000fa048c7947 */ /* 0x000fea000b800000 */
[----:B------:R0:W1:Y:S04]  /*8af0*/  SHFL.IDX PT, R29, R28, RZ, 0x1e1f ;  /* 0x001e1fff1c1d7589 */ /* 0x00006800000e0000 */
[----:B------:R0:W2:Y:S04]  /*8b00*/  SHFL.IDX PT, R21, R26, RZ, 0x1e1f ;  /* 0x001e1fff1a157589 */ /* 0x0000a800000e0000 */
[----:B------:R0:W3:Y:S04]  /*8b10*/  SHFL.IDX PT, R0, R24, RZ, 0x1e1f ;  /* 0x001e1fff18007589 */ /* 0x0000e800000e0000 */
[----:B------:R0:W4:Y:S02]  /*8b20*/  SHFL.IDX PT, R3, R30, RZ, 0x1e1f ;  /* 0x001e1fff1e037589 */ /* 0x00012400000e0000 */
.L_x_587:
[----:B------:R-:W5:Y:S01]  /*8b30*/  LDL R13, [R1+0x3c] ;  /* 0x00003c00010d7983 */ /* 0x000f620000100800 */
[----:B------:R-:W-:Y:S01]  /*8b40*/  ULDC UR4, c[0x0][0x448] ;  /* 0x0001120000047ab9 */ /* 0x000fe20000000800 */
[----:B------:R-:W-:Y:S01]  /*8b50*/  BSSY B1, `(.L_x_389) ;  /* 0x000002c000017945 */ /* 0x000fe20003800000 */
[----:B------:R-:W-:Y:S01]  /*8b60*/  IMAD R39, R25, UR4, RZ ;  /* 0x0000000419277c24 */ /* 0x000fe2000f8e02ff */
[----:B------:R-:W-:Y:S02]  /*8b70*/  CS2R R4, SRZ ;  /* 0x0000000000047805 */ /* 0x000fe4000001ff00 */
[----:B------:R-:W-:Y:S02]  /*8b80*/  CS2R R8, SRZ ;  /* 0x0000000000087805 */ /* 0x000fe4000001ff00 */
[----:B------:R-:W-:Y:S02]  /*8b90*/  CS2R R10, SRZ ;  /* 0x00000000000a7805 */ /* 0x000fe4000001ff00 */
[----:B------:R-:W-:-:S02]  /*8ba0*/  CS2R R14, SRZ ;  /* 0x00000000000e7805 */ /* 0x000fc4000001ff00 */
[----:B------:R-:W-:Y:S02]  /*8bb0*/  ISETP.GE.AND P0, PT, R6, R39, PT ;  /* 0x000000270600720c */ /* 0x000fe40003f06270 */
[----:B0-----:R-:W-:Y:S02]  /*8bc0*/  CS2R R24, SRZ ;  /* 0x0000000000187805 */ /* 0x001fe4000001ff00 */
[----:B------:R-:W-:Y:S02]  /*8bd0*/  CS2R R26, SRZ ;  /* 0x00000000001a7805 */ /* 0x000fe4000001ff00 */
[----:B-----5:R-:W-:-:S04]  /*8be0*/  LEA.HI R7, R13, R13, RZ, 0x1 ;  /* 0x0000000d0d077211 */ /* 0x020fc800078f08ff */
[----:B------:R-:W-:Y:S02]  /*8bf0*/  LOP3.LUT R12, R7, 0xfffffffe, RZ, 0xc0, !PT ;  /* 0xfffffffe070c7812 */ /* 0x000fe400078ec0ff */
[----:B------:R-:W-:-:S03]  /*8c00*/  CS2R R6, SRZ ;  /* 0x0000000000067805 */ /* 0x000fc6000001ff00 */
[----:B------:R-:W-:Y:S01]  /*8c10*/  IMAD.IADD R37, R13, 0x1, -R12 ;  /* 0x000000010d257824 */ /* 0x000fe200078e0a0c */
[----:B------:R-:W-:-:S04]  /*8c20*/  CS2R R12, SRZ ;  /* 0x00000000000c7805 */ /* 0x000fc8000001ff00 */
[----:B------:R-:W-:Y:S01]  /*8c30*/  SHF.L.U32 R37, R37, 0x1f, RZ ;  /* 0x0000001f25257819 */ /* 0x000fe200000006ff */
[----:B------:R-:W-:Y:S06]  /*8c40*/  @P0 BRA `(.L_x_390) ;  /* 0x0000000000700947 */ /* 0x000fec0003800000 */
[----:B------:R-:W3:Y:S01]  /*8c50*/  LDL R28, [R1+0x50] ;  /* 0x00005000011c7983 */ /* 0x000ee20000100800 */
[C---:B------:R-:W-:Y:S01]  /*8c60*/  VIADD R4, R18.reuse, 0x20 ;  /* 0x0000002012047836 */ /* 0x040fe20000000000 */
[----:B------:R-:W-:Y:S01]  /*8c70*/  ULDC UR4, c[0x0][0x3f4] ;  /* 0x0000fd0000047ab9 */ /* 0x000fe20000000800 */
[----:B------:R-:W-:Y:S02]  /*8c80*/  CS2R R12, SRZ ;  /* 0x00000000000c7805 */ /* 0x000fe4000001ff00 */
[----:B------:R-:W-:Y:S02]  /*8c90*/  ISETP.GE.AND P4, PT, R18, UR4, PT ;  /* 0x0000000412007c0c */ /* 0x000fe4000bf86270 */
[----:B------:R-:W-:Y:S02]  /*8ca0*/  CS2R R14, SRZ ;  /* 0x00000000000e7805 */ /* 0x000fe4000001ff00 */
[----:B------:R-:W-:Y:S02]  /*8cb0*/  ISETP.GE.AND P5, PT, R4, UR4, PT ;  /* 0x0000000404007c0c */ /* 0x000fe4000bfa6270 */
[----:B------:R-:W-:-:S02]  /*8cc0*/  CS2R R6, SRZ ;  /* 0x0000000000067805 */ /* 0x000fc4000001ff00 */
[----:B------:R-:W-:Y:S02]  /*8cd0*/  CS2R R24, SRZ ;  /* 0x0000000000187805 */ /* 0x000fe4000001ff00 */
[----:B------:R-:W-:Y:S02]  /*8ce0*/  CS2R R26, SRZ ;  /* 0x00000000001a7805 */ /* 0x000fe4000001ff00 */
[----:B------:R-:W-:Y:S02]  /*8cf0*/  CS2R R8, SRZ ;  /* 0x0000000000087805 */ /* 0x000fe4000001ff00 */
[----:B------:R-:W-:Y:S02]  /*8d00*/  CS2R R10, SRZ ;  /* 0x00000000000a7805 */ /* 0x000fe4000001ff00 */
[----:B------:R-:W-:Y:S02]  /*8d10*/  @!P4 SHF.R.S32.HI R5, RZ, 0x1f, R18 ;  /* 0x0000001fff05c819 */ /* 0x000fe40000011412 */
[----:B--2---:R-:W-:-:S05]  /*8d20*/  @!P4 IADD3 R30, P1, R18, R21, RZ ;  /* 0x00000015121ec210 */ /* 0x004fca0007f3e0ff */
[----:B----4-:R-:W-:Y:S02]  /*8d30*/  @!P4 IMAD.X R31, R3, 0x1, R5, P1 ;  /* 0x00000001031fc824 */ /* 0x010fe400008e0605 */
[----:B---3--:R-:W-:Y:S01]  /*8d40*/  @!P5 IMAD.SHL.U32 R4, R28, 0x10, RZ ;  /* 0x000000101c04d824 */ /* 0x008fe200078e00ff */
[----:B-1----:R-:W-:-:S04]  /*8d50*/  @!P4 IADD3 R28, P0, R18, R29, RZ ;  /* 0x0000001d121cc210 */ /* 0x002fc80007f1e0ff */
[-C--:B------:R-:W-:Y:S01]  /*8d60*/  @!P5 IADD3 R32, P2, R29, R4.reuse, RZ ;  /* 0x000000041d20d210 */ /* 0x080fe20007f5e0ff */
[C---:B------:R-:W-:Y:S01]  /*8d70*/  @!P4 IMAD.X R29, R0.reuse, 0x1, R5, P0 ;  /* 0x00000001001dc824 */ /* 0x040fe200000e0605 */
[----:B------:R-:W-:Y:S02]  /*8d80*/  @!P5 IADD3 R34, P3, R21, R4, RZ ;  /* 0x000000041522d210 */ /* 0x000fe40007f7e0ff */
[----:B------:R-:W-:Y:S02]  /*8d90*/  @!P5 SHF.R.S32.HI R4, RZ, 0x1f, R4 ;  /* 0x0000001fff04d819 */ /* 0x000fe40000011404 */
[----:B------:R0:W5:Y:S03]  /*8da0*/  @!P4 LD.E.128 R12, desc[UR42][R28.64] ;  /* 0x0000002a1c0cc980 */ /* 0x000166000c101d00 */
[--C-:B------:R-:W-:Y:S02]  /*8db0*/  @!P5 IMAD.X R33, R0, 0x1, R4.reuse, P2 ;  /* 0x000000010021d824 */ /* 0x100fe400010e0604 */
[----:B------:R-:W-:Y:S01]  /*8dc0*/  @!P5 IMAD.X R35, R3, 0x1, R4, P3 ;  /* 0x000000010323d824 */ /* 0x000fe200018e0604 */
[----:B------:R-:W-:-:S02]  /*8dd0*/  CS2R R4, SRZ ;  /* 0x0000000000047805 */ /* 0x000fc4000001ff00 */
[----:B------:R0:W5:Y:S04]  /*8de0*/  @!P5 LD.E.128 R24, desc[UR42][R32.64] ;  /* 0x0000002a2018d980 */ /* 0x000168000c101d00 */
[----:B------:R0:W5:Y:S04]  /*8df0*/  @!P4 LD.E.128 R4, desc[UR42][R30.64] ;  /* 0x0000002a1e04c980 */ /* 0x000168000c101d00 */
[----:B------:R0:W5:Y:S02]  /*8e00*/  @!P5 LD.E.128 R8, desc[UR42][R34.64] ;  /* 0x0000002a2208d980 */ /* 0x000164000c101d00 */
.L_x_390:
[----:B------:R-:W-:Y:S05]  /*8e10*/  BSYNC B1 ;  /* 0x0000000000017941 */ /* 0x000fea0003800000 */
.L_x_389:
[----:B---3--:R-:W3:Y:S01]  /*8e20*/  LDL.LU R0, [R1+0x14] ;  /* 0x0000140001007983 */ /* 0x008ee20000300800 */
[----:B------:R-:W1:Y:S01]  /*8e30*/  SYNCS.PHASECHK.TRANS64.TRYWAIT P0, [R16+URZ+0x19c00], R37 ;  /* 0x019c0025100075a7 */ /* 0x000e62000800017f */
[----:B------:R-:W-:Y:S01]  /*8e40*/  BSSY B1, `(.L_x_391) ;  /* 0x0000005000017945 */ /* 0x000fe20003800000 */
[----:B---3--:R-:W-:-:S05]  /*8e50*/  IMAD R0, R0, -0xc0, R39 ;  /* 0xffffff4000007824 */ /* 0x008fca00078e0227 */
[----:B----4-:R-:W-:-:S04]  /*8e60*/  VIMNMX R3, R0, 0xc0, PT ;  /* 0x000000c000037848 */ /* 0x010fc80003fe0100 */
[----:B------:R-:W-:Y:S01]  /*8e70*/  ISETP.GE.AND P1, PT, R22, R3, PT ;  /* 0x000000031600720c */ /* 0x000fe20003f26270 */
[----:B-1----:R-:W-:-:S12]  /*8e80*/  @!P0 BRA `(.L_x_392) ;  /* 0x000000f800188947 */ /* 0x002fd80003800000 */
.L_x_588:
[----:B------:R-:W-:Y:S05]  /*8e90*/  BSYNC B1 ;  /* 0x0000000000017941 */ /* 0x000fea0003800000 */
.L_x_391:
[----:B------:R-:W-:Y:S05]  /*8ea0*/  @P1 BRA `(.L_x_383) ;  /* 0x0000002000041947 */ /* 0x000fea0003800000 */
[----:B------:R3:W5:Y:S01]  /*8eb0*/  LDL R62, [R1+0xc] ;  /* 0x00000c00013e7983 */ /* 0x0007620000100800 */
[----:B------:R-:W4:Y:S01]  /*8ec0*/  LDC R3, c[0x0][0x3f4] ;  /* 0x0000fd00ff037b82 */ /* 0x000f220000000800 */
[C---:B------:R-:W-:Y:S01]  /*8ed0*/  VIADD R0, R18.reuse, 0x20 ;  /* 0x0000002012007836 */ /* 0x040fe20000000000 */
[----:B------:R-:W-:Y:S01]  /*8ee0*/  BSSY B1, `(.L_x_393) ;  /* 0x00000fe000017945 */ /* 0x000fe20003800000 */
[----:B------:R-:W-:Y:S02]  /*8ef0*/  SHF.R.U32.HI R61, RZ, 0x3, R156 ;  /* 0x00000003ff3d7819 */ /* 0x000fe4000001169c */
[-C--:B----4-:R-:W-:Y:S02]  /*8f00*/  ISETP.GE.AND P0, PT, R18, R3.reuse, PT ;  /* 0x000000031200720c */ /* 0x090fe40003f06270 */
[----:B------:R-:W-:-:S11]  /*8f10*/  ISETP.GE.AND P1, PT, R0, R3, PT ;  /* 0x000000030000720c */ /* 0x000fd60003f26270 */
[----:B---3--:R-:W-:Y:S05]  /*8f20*/  @P0 BRA `(.L_x_394) ;  /* 0x0000000c00e40947 */ /* 0x008fea0003800000 */
[----:B0-----:R-:W0:Y:S01]  /*8f30*/  S2R R30, SR_TID.X ;  /* 0x00000000001e7919 */ /* 0x001e220000002100 */
[----:B--2--5:R-:W-:Y:S02]  /*8f40*/  SHF.R.U32.HI R21, RZ, 0x8, R12 ;  /* 0x00000008ff157819 */ /* 0x024fe4000001160c */
[----:B------:R-:W-:Y:S02]  /*8f50*/  LOP3.LUT R0, R12, 0xff, RZ, 0xc0, !PT ;  /* 0x000000ff0c007812 */ /* 0x000fe400078ec0ff */
[----:B------:R-:W-:Y:S02]  /*8f60*/  LOP3.LUT R21, R21, 0xff, RZ, 0xc0, !PT ;  /* 0x000000ff15157812 */ /* 0x000fe400078ec0ff */
[----:B------:R-:W-:Y:S02]  /*8f70*/  SHF.R.U32.HI R29, RZ, 0x8, R13 ;  /* 0x00000008ff1d7819 */ /* 0x000fe4000001160d */
[----:B-1----:R-:W-:Y:S02]  /*8f80*/  PRMT R37, R21, 0x7604, R0 ;  /* 0x0000760415257816 */ /* 0x002fe40000000000 */
[----:B------:R-:W-:-:S02]  /*8f90*/  LOP3.LUT R28, R13, 0xff, RZ, 0xc0, !PT ;  /* 0x000000ff0d1c7812 */ /* 0x000fc400078ec0ff */
[----:B------:R-:W-:Y:S02]  /*8fa0*/  LOP3.LUT R29, R29, 0xff, RZ, 0xc0, !PT ;  /* 0x000000ff1d1d7812 */ /* 0x000fe400078ec0ff */
[----:B------:R-:W-:Y:S02]  /*8fb0*/  SHF.R.U32.HI R31, RZ, 0x8, R14 ;  /* 0x00000008ff1f7819 */ /* 0x000fe4000001160e */
[----:B------:R-:W-:Y:S02]  /*8fc0*/  PRMT R38, R29, 0x7604, R28 ;  /* 0x000076041d267816 */ /* 0x000fe4000000001c */
[----:B------:R-:W-:Y:S02]  /*8fd0*/  LOP3.LUT R31, R31, 0xff, RZ, 0xc0, !PT ;  /* 0x000000ff1f1f7812 */ /* 0x000fe400078ec0ff */
[----:B------:R-:W-:Y:S02]  /*8fe0*/  LOP3.LUT R28, R15, 0xff, RZ, 0xc0, !PT ;  /* 0x000000ff0f1c7812 */ /* 0x000fe400078ec0ff */
[----:B------:R-:W-:-:S02]  /*8ff0*/  SHF.R.U32.HI R42, RZ, 0x8, R5 ;  /* 0x00000008ff2a7819 */ /* 0x000fc40000011605 */
[----:B------:R-:W-:Y:S02]  /*9000*/  SHF.R.U32.HI R43, RZ, 0x8, R6 ;  /* 0x00000008ff2b7819 */ /* 0x000fe40000011606 */
[----:B------:R-:W-:Y:S02]  /*9010*/  SHF.R.U32.HI R47, RZ, 0x8, R7 ;  /* 0x00000008ff2f7819 */ /* 0x000fe40000011607 */
[----:B------:R-:W-:Y:S02]  /*9020*/  LOP3.LUT R42, R42, 0xff, RZ, 0xc0, !PT ;  /* 0x000000ff2a2a7812 */ /* 0x000fe400078ec0ff */
[----:B------:R-:W-:Y:S01]  /*9030*/  LOP3.LUT R44, R43, 0xff, RZ, 0xc0, !PT ;  /* 0x000000ff2b2c7812 */ /* 0x000fe200078ec0ff */
[----:B0-----:R-:W-:Y:S01]  /*9040*/  VIADD R33, R30, 0xffffff80 ;  /* 0xffffff801e217836 */ /* 0x001fe20000000000 */
[----:B------:R-:W-:Y:S02]  /*9050*/  LOP3.LUT R30, R14, 0xff, RZ, 0xc0, !PT ;  /* 0x000000ff0e1e7812 */ /* 0x000fe400078ec0ff */
[----:B------:R-:W-:-:S02]  /*9060*/  LOP3.LUT R46, R7, 0xff, RZ, 0xc0, !PT ;  /* 0x000000ff072e7812 */ /* 0x000fc400078ec0ff */
[----:B------:R-:W-:Y:S02]  /*9070*/  LEA.HI R32, R33, R33, RZ, 0x1 ;  /* 0x0000002121207211 */ /* 0x000fe400078f08ff */
[----:B------:R-:W-:Y:S02]  /*9080*/  PRMT R41, R31, 0x7604, R30 ;  /* 0x000076041f297816 */ /* 0x000fe4000000001e */
[----:B------:R-:W-:Y:S02]  /*9090*/  LOP3.LUT R32, R32, 0xfffffffe, RZ, 0xc0, !PT ;  /* 0xfffffffe20207812 */ /* 0x000fe400078ec0ff */
[----:B------:R-:W-:Y:S02]  /*90a0*/  SHF.R.U32.HI R31, RZ, 0x8, R15 ;  /* 0x00000008ff1f7819 */ /* 0x000fe4000001160f */
[----:B------:R-:W-:Y:S01]  /*90b0*/  LOP3.LUT R43, R47, 0xff, RZ, 0xc0, !PT ;  /* 0x000000ff2f2b7812 */ /* 0x000fe200078ec0ff */
[----:B------:R-:W-:Y:S01]  /*90c0*/  IMAD.IADD R32, R33, 0x1, -R32 ;  /* 0x0000000121207824 */ /* 0x000fe200078e0a20 */
[----:B------:R-:W-:-:S02]  /*90d0*/  LOP3.LUT R31, R31, 0xff, RZ, 0xc0, !PT ;  /* 0x000000ff1f1f7812 */ /* 0x000fc400078ec0ff */
[----:B------:R-:W-:Y:S02]  /*90e0*/  PRMT R46, R43, 0x7604, R46 ;  /* 0x000076042b2e7816 */ /* 0x000fe4000000002e */
[----:B------:R-:W-:Y:S02]  /*90f0*/  LEA.HI R0, R3, R32, RZ, 0x1c ;  /* 0x0000002003007211 */ /* 0x000fe400078fe0ff */
[----:B------:R-:W-:Y:S02]  /*9100*/  LOP3.LUT R32, R4, 0xff, RZ, 0xc0, !PT ;  /* 0x000000ff04207812 */ /* 0x000fe400078ec0ff */
[C---:B------:R-:W-:Y:S01]  /*9110*/  LEA.HI R21, R0.reuse, R0, RZ, 0x1 ;  /* 0x0000000000157211 */ /* 0x040fe200078f08ff */
[----:B------:R-:W-:Y:S01]  /*9120*/  IMAD.SHL.U32 R29, R0, 0x10, RZ ;  /* 0x00000010001d7824 */ /* 0x000fe200078e00ff */
[----:B------:R-:W-:Y:S02]  /*9130*/  SHF.R.U32.HI R0, RZ, 0x8, R4 ;  /* 0x00000008ff007819 */ /* 0x000fe40000011604 */
[----:B------:R-:W-:-:S02]  /*9140*/  SHF.R.S32.HI R21, RZ, 0x1, R21 ;  /* 0x00000001ff157819 */ /* 0x000fc40000011415 */
[----:B------:R-:W-:Y:S02]  /*9150*/  LOP3.LUT R29, R156, 0x10, R29, 0xf8, !PT ;  /* 0x000000109c1d7812 */ /* 0x000fe400078ef81d */
[----:B------:R-:W-:Y:S01]  /*9160*/  LOP3.LUT R33, R0, 0xff, RZ, 0xc0, !PT ;  /* 0x000000ff00217812 */ /* 0x000fe200078ec0ff */
[----:B------:R-:W-:Y:S01]  /*9170*/  IMAD R21, R21, 0x1800, R62 ;  /* 0x0000180015157824 */ /* 0x000fe200078e023e */
[----:B------:R-:W-:Y:S02]  /*9180*/  LOP3.LUT R0, R29, R61, RZ, 0x3c, !PT ;  /* 0x0000003d1d007212 */ /* 0x000fe400078e3cff */
[----:B------:R-:W-:Y:S02]  /*9190*/  PRMT R40, R31, 0x7604, R28 ;  /* 0x000076041f287816 */ /* 0x000fe4000000001c */
[----:B------:R-:W-:Y:S01]  /*91a0*/  IADD3 R0, R16, R21, R0 ;  /* 0x0000001510007210 */ /* 0x000fe20007ffe000 */
[----:B------:R-:W0:Y:S01]  /*91b0*/  LDS.128 R28, [R20+0xf000] ;  /* 0x00f00000141c7984 */ /* 0x000e220000000c00 */
[----:B------:R-:W-:-:S02]  /*91c0*/  PRMT R45, R33, 0x7604, R32 ;  /* 0x00007604212d7816 */ /* 0x000fc40000000020 */
[----:B------:R-:W-:Y:S01]  /*91d0*/  LOP3.LUT R21, R5, 0xff, RZ, 0xc0, !PT ;  /* 0x000000ff05157812 */ /* 0x000fe200078ec0ff */
[----:B------:R-:W1:Y:S01]  /*91e0*/  LDS.128 R32, [R0+0xf000] ;  /* 0x00f0000000207984 */ /* 0x000e620000000c00 */
[----:B------:R-:W-:Y:S02]  /*91f0*/  SHF.R.U32.HI R47, RZ, 0x10, R5 ;  /* 0x00000010ff2f7819 */ /* 0x000fe40000011605 */
[----:B------:R-:W-:Y:S02]  /*9200*/  PRMT R42, R42, 0x7604, R21 ;  /* 0x000076042a2a7816 */ /* 0x000fe40000000015 */
[----:B------:R-:W-:Y:S01]  /*9210*/  SHF.R.U32.HI R21, RZ, 0x10, R13 ;  /* 0x00000010ff157819 */ /* 0x000fe2000001160d */
[----:B------:R-:W-:Y:S01]  /*9220*/  IMAD.U32 R47, R47, 0x10000, RZ ;  /* 0x000100002f2f7824 */ /* 0x000fe200078e00ff */
[----:B------:R-:W-:Y:S02]  /*9230*/  SHF.R.U32.HI R43, RZ, 0x10, R15 ;  /* 0x00000010ff2b7819 */ /* 0x000fe4000001160f */
[----:B------:R-:W-:Y:S01]  /*9240*/  LOP3.LUT R39, R6, 0xff, RZ, 0xc0, !PT ;  /* 0x000000ff06277812 */ /* 0x000fe200078ec0ff */
[----:B------:R-:W-:Y:S01]  /*9250*/  IMAD.U32 R21, R21, 0x10000, RZ ;  /* 0x0001000015157824 */ /* 0x000fe200078e00ff */
[----:B------:R-:W-:Y:S01]  /*9260*/  LOP3.LUT R47, R42, 0xff0000, R47, 0xf8, !PT ;  /* 0x00ff00002a2f7812 */ /* 0x000fe200078ef82f */
[----:B------:R-:W-:Y:S01]  /*9270*/  IMAD.U32 R43, R43, 0x10000, RZ ;  /* 0x000100002b2b7824 */ /* 0x000fe200078e00ff */
[----:B------:R-:W-:-:S02]  /*9280*/  PRMT R49, R44, 0x7604, R39 ;  /* 0x000076042c317816 */ /* 0x000fc40000000027 */
[----:B------:R-:W-:Y:S02]  /*9290*/  LOP3.LUT R39, R38, 0xff0000, R21, 0xf8, !PT ;  /* 0x00ff000026277812 */ /* 0x000fe400078ef815 */
[----:B------:R-:W-:Y:S02]  /*92a0*/  LOP3.LUT R43, R40, 0xff0000, R43, 0xf8, !PT ;  /* 0x00ff0000282b7812 */ /* 0x000fe400078ef82b */
[----:B------:R-:W-:Y:S02]  /*92b0*/  LOP3.LUT R21, R37, 0xff0000, R12, 0xf8, !PT ;  /* 0x00ff000025157812 */ /* 0x000fe400078ef80c */
[----:B------:R-:W-:Y:S02]  /*92c0*/  LOP3.LUT R44, R39, 0xff000000, R13, 0xf8, !PT ;  /* 0xff000000272c7812 */ /* 0x000fe400078ef80d */
[----:B------:R-:W-:Y:S02]  /*92d0*/  SHF.R.U32.HI R51, RZ, 0x10, R7 ;  /* 0x00000010ff337819 */ /* 0x000fe40000011607 */
[----:B------:R-:W-:-:S02]  /*92e0*/  LOP3.LUT R41, R41, 0xff0000, R14, 0xf8, !PT ;  /* 0x00ff000029297812 */ /* 0x000fc400078ef80e */
[----:B------:R-:W-:Y:S01]  /*92f0*/  LOP3.LUT R13, R45, 0xff0000, R4, 0xf8, !PT ;  /* 0x00ff00002d0d7812 */ /* 0x000fe200078ef804 */
[----:B------:R-:W-:Y:S01]  /*9300*/  IMAD.U32 R51, R51, 0x10000, RZ ;  /* 0x0001000033337824 */ /* 0x000fe200078e00ff */
[----:B------:R-:W-:Y:S02]  /*9310*/  LOP3.LUT R49, R49, 0xff0000, R6, 0xf8, !PT ;  /* 0x00ff000031317812 */ /* 0x000fe400078ef806 */
[----:B------:R-:W-:Y:S02]  /*9320*/  LOP3.LUT R48, R47, 0xff000000, R5, 0xf8, !PT ;  /* 0xff0000002f307812 */ /* 0x000fe400078ef805 */
[----:B------:R-:W-:Y:S02]  /*9330*/  LOP3.LUT R21, R21, 0xff000000, R12, 0xf8, !PT ;  /* 0xff00000015157812 */ /* 0x000fe400078ef80c */
[----:B------:R-:W-:Y:S02]  /*9340*/  LOP3.LUT R45, R43, 0xff000000, R15, 0xf8, !PT ;  /* 0xff0000002b2d7812 */ /* 0x000fe400078ef80f */
[----:B------:R-:W-:-:S02]  /*9350*/  LOP3.LUT R12, R41, 0xff000000, R14, 0xf8, !PT ;  /* 0xff000000290c7812 */ /* 0x000fc400078ef80e */
[----:B------:R-:W-:Y:S02]  /*9360*/  LOP3.LUT R15, R13, 0xff000000, R4, 0xf8, !PT ;  /* 0xff0000000d0f7812 */ /* 0x000fe400078ef804 */
[----:B------:R-:W-:Y:S02]  /*9370*/  LOP3.LUT R4, R49, 0xff000000, R6, 0xf8, !PT ;  /* 0xff00000031047812 */ /* 0x000fe400078ef806 */
[-C--:B0-----:R-:W-:Y:S02]  /*9380*/  F2FP.F16.E4M3.UNPACK_B R14, R28.reuse ;  /* 0x0000001cff0e723e */ /* 0x081fe400020006ff */
[----:B------:R-:W-:Y:S02]  /*9390*/  F2FP.F16.E4M3.UNPACK_B R37, R28.H1 ;  /* 0x0000001cff25723e */ /* 0x000fe400030006ff */
[-C--:B------:R-:W-:Y:S02]  /*93a0*/  F2FP.F16.E4M3.UNPACK_B R38, R29.reuse ;  /* 0x0000001dff26723e */ /* 0x080fe400020006ff */
[----:B------:R-:W-:-:S02]  /*93b0*/  F2FP.F16.E4M3.UNPACK_B R39, R29.H1 ;  /* 0x0000001dff27723e */ /* 0x000fc400030006ff */
[----:B------:R-:W-:Y:S01]  /*93c0*/  F2FP.F16.E4M3.UNPACK_B R49, R48 ;  /* 0x00000030ff31723e */ /* 0x000fe200020006ff */
[--C-:B------:R-:W-:Y:S01]  /*93d0*/  HADD2.F32 R13, -RZ, R38.reuse.H0_H0 ;  /* 0x20000026ff0d7230 */ /* 0x100fe20000004100 */
[----:B-1----:R-:W-:Y:S01]  /*93e0*/  F2FP.F16.E4M3.UNPACK_B R28, R33 ;  /* 0x00000021ff1c723e */ /* 0x002fe200020006ff */
[----:B------:R-:W-:Y:S01]  /*93f0*/  HADD2.F32 R38, -RZ, R38.H1_H1 ;  /* 0x30000026ff267230 */ /* 0x000fe20000004100 */
[----:B------:R-:W-:Y:S01]  /*9400*/  F2FP.F16.E4M3.UNPACK_B R29, R44 ;  /* 0x0000002cff1d723e */ /* 0x000fe200020006ff */
[--C-:B------:R-:W-:Y:S01]  /*9410*/  HADD2.F32 R50, -RZ, R49.reuse.H0_H0 ;  /* 0x20000031ff327230 */ /* 0x100fe20000004100 */
[----:B------:R-:W-:Y:S01]  /*9420*/  LOP3.LUT R51, R46, 0xff0000, R51, 0xf8, !PT ;  /* 0x00ff00002e337812 */ /* 0x000fe200078ef833 */
[--C-:B------:R-:W-:Y:S01]  /*9430*/  HADD2.F32 R6, -RZ, R28.reuse.H0_H0 ;  /* 0x2000001cff067230 */ /* 0x100fe20000004100 */
[-C--:B------:R-:W-:Y:S01]  /*9440*/  F2FP.F16.E4M3.UNPACK_B R40, R31.reuse ;  /* 0x0000001fff28723e */ /* 0x080fe200020006ff */
[----:B------:R-:W-:Y:S01]  /*9450*/  HADD2.F32 R49, -RZ, R49.H1_H1 ;  /* 0x30000031ff317230 */ /* 0x000fe20000004100 */
[----:B------:R-:W-:Y:S01]  /*9460*/  F2FP.F16.E4M3.UNPACK_B R46, R31.H1 ;  /* 0x0000001fff2e723e */ /* 0x000fe200030006ff */
[----:B------:R-:W-:Y:S01]  /*9470*/  HADD2.F32 R31, -RZ, R29.H0_H0 ;  /* 0x2000001dff1f7230 */ /* 0x000fe20000004100 */
[----:B------:R-:W-:Y:S01]  /*9480*/  F2FP.F16.E4M3.UNPACK_B R41, R33.H1 ;  /* 0x00000021ff29723e */ /* 0x000fe200030006ff */
[----:B------:R-:W-:Y:S01]  /*9490*/  HADD2.F32 R28, -RZ, R28.H1_H1 ;  /* 0x3000001cff1c7230 */ /* 0x000fe20000004100 */
[----:B------:R-:W-:-:S02]  /*94a0*/  F2FP.F16.E4M3.UNPACK_B R33, R32 ;  /* 0x00000020ff21723e */ /* 0x000fc400020006ff */
[----:B------:R-:W-:Y:S01]  /*94b0*/  F2FP.F16.E4M3.UNPACK_B R43, R32.H1 ;  /* 0x00000020ff2b723e */ /* 0x000fe200030006ff */
[----:B------:R-:W-:Y:S01]  /*94c0*/  FMUL.FTZ R32, R6, R50 ;  /* 0x0000003206207220 */ /* 0x000fe20000410000 */
[----:B------:R-:W-:Y:S01]  /*94d0*/  F2FP.F16.E4M3.UNPACK_B R42, R35 ;  /* 0x00000023ff2a723e */ /* 0x000fe200020006ff */
[----:B------:R-:W-:Y:S01]  /*94e0*/  FMUL.FTZ R53, R28, R49 ;  /* 0x000000311c357220 */ /* 0x000fe20000410000 */
[----:B------:R-:W-:Y:S01]  /*94f0*/  F2FP.F16.E4M3.UNPACK_B R47, R35.H1 ;  /* 0x00000023ff2f723e */ /* 0x000fe200030006ff */
[-C--:B------:R-:W-:Y:S01]  /*9500*/  FMUL.FTZ R35, R6, R31.reuse ;  /* 0x0000001f06237220 */ /* 0x080fe20000410000 */
[----:B------:R-:W-:Y:S01]  /*9510*/  F2FP.F16.E4M3.UNPACK_B R48, R48.H1 ;  /* 0x00000030ff30723e */ /* 0x000fe200030006ff */
[C---:B------:R-:W-:Y:S01]  /*9520*/  FFMA.FTZ R6, R13.reuse, R31, -R32 ;  /* 0x0000001f0d067223 */ /* 0x040fe20000010820 */
[----:B------:R-:W-:Y:S01]  /*9530*/  F2FP.F16.E4M3.UNPACK_B R44, R44.H1 ;  /* 0x0000002cff2c723e */ /* 0x000fe200030006ff */
[----:B------:R-:W-:Y:S01]  /*9540*/  FFMA.FTZ R13, R13, R50, R35 ;  /* 0x000000320d0d7223 */ /* 0x000fe20000010023 */
[----:B------:R-:W-:Y:S01]  /*9550*/  HADD2.F32 R31, -RZ, R29.H1_H1 ;  /* 0x3000001dff1f7230 */ /* 0x000fe20000004100 */
[----:B------:R-:W-:Y:S01]  /*9560*/  LOP3.LUT R51, R51, 0xff000000, R7, 0xf8, !PT ;  /* 0xff00000033337812 */ /* 0x000fe200078ef807 */
[----:B------:R-:W-:Y:S01]  /*9570*/  HADD2.F32 R50, -RZ, R48.H0_H0 ;  /* 0x20000030ff327230 */ /* 0x000fe20000004100 */
[----:B------:R-:W-:Y:S01]  /*9580*/  F2FP.F16.E4M3.UNPACK_B R7, R34 ;  /* 0x00000022ff07723e */ /* 0x000fe200020006ff */
[----:B------:R-:W-:-:S02]  /*9590*/  HADD2.F32 R29, -RZ, R41.H0_H0 ;  /* 0x20000029ff1d7230 */ /* 0x000fc40000004100 */
[----:B------:R-:W-:Y:S01]  /*95a0*/  FMUL.FTZ R28, R28, R31 ;  /* 0x0000001f1c1c7220 */ /* 0x000fe20000410000 */
[----:B------:R-:W-:Y:S01]  /*95b0*/  HADD2.F32 R35, -RZ, R44.H0_H0 ;  /* 0x2000002cff237230 */ /* 0x000fe20000004100 */
[----:B------:R-:W-:Y:S01]  /*95c0*/  F2FP.F16.E4M3.UNPACK_B R52, R51 ;  /* 0x00000033ff34723e */ /* 0x000fe200020006ff */
[----:B------:R-:W-:Y:S02]  /*95d0*/  HADD2.F32 R32, -RZ, R39.H0_H0 ;  /* 0x20000027ff207230 */ /* 0x000fe40000004100 */
[CC--:B------:R-:W-:Y:S01]  /*95e0*/  FMUL.FTZ R55, R29.reuse, R50.reuse ;  /* 0x000000321d377220 */ /* 0x0c0fe20000410000 */
[----:B------:R-:W-:Y:S02]  /*95f0*/  HADD2.F32 R41, -RZ, R41.H1_H1 ;  /* 0x30000029ff297230 */ /* 0x000fe40000004100 */
[----:B------:R-:W-:Y:S01]  /*9600*/  FMUL.FTZ R57, R29, R35 ;  /* 0x000000231d397220 */ /* 0x000fe20000410000 */
[----:B------:R-:W-:Y:S01]  /*9610*/  FFMA.FTZ R29, R38, R31, -R53 ;  /* 0x0000001f261d7223 */ /* 0x000fe20000010835 */
[----:B------:R-:W-:Y:S01]  /*9620*/  FFMA.FTZ R31, R32, R35, -R55 ;  /* 0x00000023201f7223 */ /* 0x000fe20000010837 */
[----:B------:R-:W-:Y:S01]  /*9630*/  FFMA.FTZ R28, R38, R49, R28 ;  /* 0x00000031261c7223 */ /* 0x000fe2000001001c */
[----:B------:R-:W-:Y:S01]  /*9640*/  FFMA.FTZ R32, R32, R50, R57 ;  /* 0x0000003220207223 */ /* 0x000fe20000010039 */
[----:B------:R-:W-:Y:S01]  /*9650*/  HADD2.F32 R50, -RZ, R48.H1_H1 ;  /* 0x30000030ff327230 */ /* 0x000fe20000004100 */
[----:B------:R-:W-:Y:S01]  /*9660*/  F2FP.F16.E4M3.UNPACK_B R48, R45 ;  /* 0x0000002dff30723e */ /* 0x000fe200020006ff */
[----:B------:R-:W-:Y:S01]  /*9670*/  HADD2.F32 R44, -RZ, R44.H1_H1 ;  /* 0x3000002cff2c7230 */ /* 0x000fe20000004100 */
[----:B------:R-:W-:Y:S01]  /*9680*/  F2FP.F16.E4M3.UNPACK_B R34, R34.H1 ;  /* 0x00000022ff22723e */ /* 0x000fe200030006ff */
[----:B------:R-:W-:-:S02]  /*9690*/  HADD2.F32 R53, -RZ, R52.H0_H0 ;  /* 0x20000034ff357230 */ /* 0x000fc40000004100 */
[C---:B------:R-:W-:Y:S01]  /*96a0*/  FMUL.FTZ R54, R41.reuse, R50 ;  /* 0x0000003229367220 */ /* 0x040fe20000410000 */
[----:B------:R-:W-:Y:S02]  /*96b0*/  HADD2.F32 R38, -RZ, R42.H0_H0 ;  /* 0x2000002aff267230 */ /* 0x000fe40000004100 */
[----:B------:R-:W-:Y:S01]  /*96c0*/  FMUL.FTZ R41, R41, R44 ;  /* 0x0000002c29297220 */ /* 0x000fe20000410000 */
[----:B------:R-:W-:Y:S01]  /*96d0*/  HADD2.F32 R49, -RZ, R48.H0_H0 ;  /* 0x20000030ff317230 */ /* 0x000fe20000004100 */
[----:B------:R-:W-:Y:S01]  /*96e0*/  F2FP.F16.E4M3.UNPACK_B R5, R30 ;  /* 0x0000001eff05723e */ /* 0x000fe200020006ff */
[----:B------:R-:W-:Y:S02]  /*96f0*/  HADD2.F32 R39, -RZ, R39.H1_H1 ;  /* 0x30000027ff277230 */ /* 0x000fe40000004100 */
[C---:B------:R-:W-:Y:S01]  /*9700*/  FMUL.FTZ R56, R38.reuse, R53 ;  /* 0x0000003526387220 */ /* 0x040fe20000410000 */
[----:B------:R-:W-:Y:S02]  /*9710*/  HADD2.F32 R35, -RZ, R40.H0_H0 ;  /* 0x20000028ff237230 */ /* 0x000fe40000004100 */
[----:B------:R-:W-:Y:S01]  /*9720*/  FMUL.FTZ R58, R38, R49 ;  /* 0x00000031263a7220 */ /* 0x000fe20000410000 */
[----:B------:R-:W-:-:S02]  /*9730*/  HADD2.F32 R42, -RZ, R42.H1_H1 ;  /* 0x3000002aff2a7230 */ /* 0x000fc40000004100 */
[C---:B------:R-:W-:Y:S01]  /*9740*/  FFMA.FTZ R38, R39.reuse, R44, -R54 ;  /* 0x0000002c27267223 */ /* 0x040fe20000010836 */
[----:B------:R-:W-:Y:S01]  /*9750*/  FFMA.FTZ R41, R39, R50, R41 ;  /* 0x0000003227297223 */ /* 0x000fe20000010029 */
[C---:B------:R-:W-:Y:S01]  /*9760*/  FFMA.FTZ R39, R35.reuse, R49, -R56 ;  /* 0x0000003123277223 */ /* 0x040fe20000010838 */
[----:B------:R-:W-:Y:S01]  /*9770*/  F2FP.F16.E4M3.UNPACK_B R54, R51.H1 ;  /* 0x00000033ff36723e */ /* 0x000fe200030006ff */
[----:B------:R-:W-:Y:S01]  /*9780*/  HADD2.F32 R49, -RZ, R48.H1_H1 ;  /* 0x30000030ff317230 */ /* 0x000fe20000004100 */
[----:B------:R-:W-:Y:S01]  /*9790*/  F2FP.F16.E4M3.UNPACK_B R48, R45.H1 ;  /* 0x0000002dff30723e */ /* 0x000fe200030006ff */
[----:B------:R-:W-:Y:S02]  /*97a0*/  HADD2.F32 R51, -RZ, R52.H1_H1 ;  /* 0x30000034ff337230 */ /* 0x000fe40000004100 */
[----:B------:R-:W-:Y:S01]  /*97b0*/  FFMA.FTZ R35, R35, R53, R58 ;  /* 0x0000003523237223 */ /* 0x000fe2000001003a */
[----:B------:R-:W-:Y:S02]  /*97c0*/  HADD2.F32 R52, -RZ, R54.H0_H0 ;  /* 0x20000036ff347230 */ /* 0x000fe40000004100 */
[----:B------:R-:W-:Y:S01]  /*97d0*/  FMUL.FTZ R56, R42, R49 ;  /* 0x000000312a387220 */ /* 0x000fe20000410000 */
[----:B------:R-:W-:-:S02]  /*97e0*/  HADD2.F32 R44, -RZ, R47.H0_H0 ;  /* 0x2000002fff2c7230 */ /* 0x000fc40000004100 */
[----:B------:R-:W-:Y:S01]  /*97f0*/  FMUL.FTZ R53, R42, R51 ;  /* 0x000000332a357220 */ /* 0x000fe20000410000 */
[----:B------:R-:W-:Y:S01]  /*9800*/  HADD2.F32 R50, -RZ, R48.H0_H0 ;  /* 0x20000030ff327230 */ /* 0x000fe20000004100 */
[----:B------:R-:W-:Y:S01]  /*9810*/  F2FP.F16.E4M3.UNPACK_B R30, R30.H1 ;  /* 0x0000001eff1e723e */ /* 0x000fe200030006ff */
[----:B------:R-:W-:Y:S02]  /*9820*/  HADD2.F32 R40, -RZ, R40.H1_H1 ;  /* 0x30000028ff287230 */ /* 0x000fe40000004100 */
[C---:B------:R-:W-:Y:S01]  /*9830*/  FMUL.FTZ R58, R44.reuse, R52 ;  /* 0x000000342c3a7220 */ /* 0x040fe20000410000 */
[--C-:B------:R-:W-:Y:S02]  /*9840*/  HADD2.F32 R45, -RZ, R46.reuse.H0_H0 ;  /* 0x2000002eff2d7230 */ /* 0x100fe40000004100 */
[-C--:B------:R-:W-:Y:S01]  /*9850*/  FMUL.FTZ R55, R44, R50.reuse ;  /* 0x000000322c377220 */ /* 0x080fe20000410000 */
[----:B------:R-:W-:Y:S02]  /*9860*/  HADD2.F32 R46, -RZ, R46.H1_H1 ;  /* 0x3000002eff2e7230 */ /* 0x000fe40000004100 */
[C---:B------:R-:W-:Y:S01]  /*9870*/  FFMA.FTZ R42, R40.reuse, R49, -R53 ;  /* 0x00000031282a7223 */ /* 0x040fe20000010835 */
[----:B------:R-:W-:Y:S01]  /*9880*/  FFMA.FTZ R40, R40, R51, R56 ;  /* 0x0000003328287223 */ /* 0x000fe20000010038 */
[C---:B------:R-:W-:Y:S01]  /*9890*/  FFMA.FTZ R44, R45.reuse, R50, -R58 ;  /* 0x000000322d2c7223 */ /* 0x040fe2000001083a */
[----:B------:R-:W-:Y:S01]  /*98a0*/  F2FP.F16.E4M3.UNPACK_B R53, R15.H1 ;  /* 0x0000000fff35723e */ /* 0x000fe200030006ff */
[----:B------:R-:W-:Y:S01]  /*98b0*/  FFMA.FTZ R45, R45, R52, R55 ;  /* 0x000000342d2d7223 */ /* 0x000fe20000010037 */
[----:B------:R-:W-:Y:S01]  /*98c0*/  F2FP.F16.E4M3.UNPACK_B R50, R21.H1 ;  /* 0x00000015ff32723e */ /* 0x000fe200030006ff */
[----:B------:R-:W-:Y:S01]  /*98d0*/  HADD2.F32 R51, -RZ, R48.H1_H1 ;  /* 0x30000030ff337230 */ /* 0x000fe20000004100 */
[----:B------:R-:W-:Y:S01]  /*98e0*/  F2FP.SATFINITE.E4M3.F32.PACK_AB_MERGE_C R32, R41, R32, RZ ;  /* 0x000000202920723e */ /* 0x000fe200048070ff */
[----:B------:R-:W-:-:S02]  /*98f0*/  HADD2.F32 R55, -RZ, R54.H1_H1 ;  /* 0x30000036ff377230 */ /* 0x000fc40000004100 */
[----:B------:R-:W-:Y:S01]  /*9900*/  HADD2.F32 R48, -RZ, R47.H1_H1 ;  /* 0x3000002fff307230 */ /* 0x000fe20000004100 */
[----:B------:R-:W-:Y:S01]  /*9910*/  F2FP.SATFINITE.E4M3.F32.PACK_AB_MERGE_C R13, R28, R13, R32 ;  /* 0x0000000d1c0d723e */ /* 0x000fe20004807020 */
[----:B------:R-:W-:Y:S02]  /*9920*/  HADD2.F32 R54, -RZ, R53.H0_H0 ;  /* 0x20000035ff367230 */ /* 0x000fe40000004100 */
[----:B------:R-:W-:Y:S02]  /*9930*/  HADD2.F32 R47, -RZ, R43.H0_H0 ;  /* 0x2000002bff2f7230 */ /* 0x000fe40000004100 */
[C---:B------:R-:W-:Y:S01]  /*9940*/  FMUL.FTZ R59, R48.reuse, R55 ;  /* 0x00000037303b7220 */ /* 0x040fe20000410000 */
[----:B------:R-:W-:Y:S02]  /*9950*/  HADD2.F32 R52, -RZ, R50.H0_H0 ;  /* 0x20000032ff347230 */ /* 0x000fe40000004100 */
[----:B------:R-:W-:Y:S01]  /*9960*/  FMUL.FTZ R56, R48, R51 ;  /* 0x0000003330387220 */ /* 0x000fe20000410000 */
[----:B------:R-:W-:-:S02]  /*9970*/  HADD2.F32 R49, -RZ, R37.H0_H0 ;  /* 0x20000025ff317230 */ /* 0x000fc40000004100 */
[C---:B------:R-:W-:Y:S01]  /*9980*/  FMUL.FTZ R48, R47.reuse, R54 ;  /* 0x000000362f307220 */ /* 0x040fe20000410000 */
[----:B------:R-:W-:Y:S02]  /*9990*/  HADD2.F32 R43, -RZ, R43.H1_H1 ;  /* 0x3000002bff2b7230 */ /* 0x000fe40000004100 */
[-C--:B------:R-:W-:Y:S01]  /*99a0*/  FMUL.FTZ R57, R47, R52.reuse ;  /* 0x000000342f397220 */ /* 0x080fe20000410000 */
[C---:B------:R-:W-:Y:S01]  /*99b0*/  FFMA.FTZ R47, R46.reuse, R51, -R59 ;  /* 0x000000332e2f7223 */ /* 0x040fe2000001083b */
[----:B------:R-:W-:Y:S01]  /*99c0*/  FFMA.FTZ R46, R46, R55, R56 ;  /* 0x000000372e2e7223 */ /* 0x000fe20000010038 */
[----:B------:R-:W-:Y:S02]  /*99d0*/  HADD2.F32 R56, -RZ, R53.H1_H1 ;  /* 0x30000035ff387230 */ /* 0x000fe40000004100 */
[----:B------:R-:W-:Y:S01]  /*99e0*/  FFMA.FTZ R48, R49, R52, -R48 ;  /* 0x0000003431307223 */ /* 0x000fe20000010830 */
[----:B------:R-:W-:Y:S01]  /*99f0*/  HADD2.F32 R52, -RZ, R50.H1_H1 ;  /* 0x30000032ff347230 */ /* 0x000fe20000004100 */
[----:B------:R-:W-:Y:S01]  /*9a00*/  F2FP.F16.E4M3.UNPACK_B R51, R15 ;  /* 0x0000000fff33723e */ /* 0x000fe200020006ff */
[----:B------:R-:W-:Y:S01]  /*9a10*/  HADD2.F32 R37, -RZ, R37.H1_H1 ;  /* 0x30000025ff257230 */ /* 0x000fe20000004100 */
[----:B------:R-:W-:Y:S01]  /*9a20*/  F2FP.F16.E4M3.UNPACK_B R50, R21 ;  /* 0x00000015ff32723e */ /* 0x000fe200020006ff */
[----:B------:R-:W-:Y:S01]  /*9a30*/  FMUL.FTZ R58, R43, R56 ;  /* 0x000000382b3a7220 */ /* 0x000fe20000410000 */
[----:B------:R-:W-:Y:S01]  /*9a40*/  FFMA.FTZ R49, R49, R54, R57 ;  /* 0x0000003631317223 */ /* 0x000fe20000010039 */
[----:B------:R-:W-:Y:S01]  /*9a50*/  FMUL.FTZ R43, R43, R52 ;  /* 0x000000342b2b7220 */ /* 0x000fe20000410000 */
[----:B------:R-:W-:-:S02]  /*9a60*/  HADD2.F32 R54, -RZ, R51.H0_H0 ;  /* 0x20000033ff367230 */ /* 0x000fc40000004100 */
[C---:B------:R-:W-:Y:S01]  /*9a70*/  FFMA.FTZ R55, R37.reuse, R52, -R58 ;  /* 0x0000003425377223 */ /* 0x040fe2000001083a */
[----:B------:R-:W-:Y:S02]  /*9a80*/  HADD2.F32 R21, -RZ, R33.H0_H0 ;  /* 0x20000021ff157230 */ /* 0x000fe40000004100 */
[----:B------:R-:W-:Y:S01]  /*9a90*/  FFMA.FTZ R60, R37, R56, R43 ;  /* 0x00000038253c7223 */ /* 0x000fe2000001002b */
[----:B------:R-:W-:Y:S01]  /*9aa0*/  HADD2.F32 R52, -RZ, R50.H0_H0 ;  /* 0x20000032ff347230 */ /* 0x000fe20000004100 */
[----:B------:R-:W-:Y:S01]  /*9ab0*/  F2FP.F16.E4M3.UNPACK_B R37, R4.H1 ;  /* 0x00000004ff25723e */ /* 0x000fe200030006ff */
[----:B------:R-:W-:Y:S02]  /*9ac0*/  HADD2.F32 R51, -RZ, R51.H1_H1 ;  /* 0x30000033ff337230 */ /* 0x000fe40000004100 */
[C---:B------:R-:W-:Y:S01]  /*9ad0*/  FMUL.FTZ R56, R21.reuse, R54 ;  /* 0x0000003615387220 */ /* 0x040fe20000410000 */
[----:B------:R-:W-:Y:S02]  /*9ae0*/  HADD2.F32 R33, -RZ, R33.H1_H1 ;  /* 0x30000021ff217230 */ /* 0x000fe40000004100 */
[----:B------:R-:W-:Y:S01]  /*9af0*/  FMUL.FTZ R58, R21, R52 ;  /* 0x00000034153a7220 */ /* 0x000fe20000410000 */
[----:B------:R-:W-:Y:S01]  /*9b00*/  HADD2.F32 R15, -RZ, R14.H0_H0 ;  /* 0x2000000eff0f7230 */ /* 0x000fe20000004100 */
[----:B------:R-:W-:Y:S01]  /*9b10*/  F2FP.F16.E4M3.UNPACK_B R21, R12.H1 ;  /* 0x0000000cff15723e */ /* 0x000fe200030006ff */
[----:B------:R-:W-:-:S02]  /*9b20*/  HADD2.F32 R50, -RZ, R50.H1_H1 ;  /* 0x30000032ff327230 */ /* 0x000fc40000004100 */
[-C--:B------:R-:W-:Y:S01]  /*9b30*/  FMUL.FTZ R43, R33, R51.reuse ;  /* 0x00000033212b7220 */ /* 0x080fe20000410000 */
[----:B------:R-:W-:Y:S02]  /*9b40*/  HADD2.F32 R14, -RZ, R14.H1_H1 ;  /* 0x3000000eff0e7230 */ /* 0x000fe40000004100 */
[C---:B------:R-:W-:Y:S01]  /*9b50*/  FFMA.FTZ R56, R15.reuse, R52, -R56 ;  /* 0x000000340f387223 */ /* 0x040fe20000010838 */
[----:B------:R-:W-:Y:S01]  /*9b60*/  FFMA.FTZ R58, R15, R54, R58 ;  /* 0x000000360f3a7223 */ /* 0x000fe2000001003a */
[-C--:B------:R-:W-:Y:S01]  /*9b70*/  FMUL.FTZ R52, R33, R50.reuse ;  /* 0x0000003221347220 */ /* 0x080fe20000410000 */
[----:B------:R-:W-:Y:S02]  /*9b80*/  HADD2.F32 R15, -RZ, R34.H0_H0 ;  /* 0x20000022ff0f7230 */ /* 0x000fe40000004100 */
[C---:B------:R-:W-:Y:S01]  /*9b90*/  FFMA.FTZ R53, R14.reuse, R50, -R43 ;  /* 0x000000320e357223 */ /* 0x040fe2000001082b */
[----:B------:R-:W-:Y:S02]  /*9ba0*/  HADD2.F32 R43, -RZ, R37.H0_H0 ;  /* 0x20000025ff2b7230 */ /* 0x000fe40000004100 */
[----:B------:R-:W-:Y:S01]  /*9bb0*/  FFMA.FTZ R51, R14, R51, R52 ;  /* 0x000000330e337223 */ /* 0x000fe20000010034 */
[----:B------:R-:W-:Y:S01]  /*9bc0*/  HADD2.F32 R33, -RZ, R21.H0_H0 ;  /* 0x20000015ff217230 */ /* 0x000fe20000004100 */
[----:B------:R-:W-:Y:S01]  /*9bd0*/  F2FP.F16.E4M3.UNPACK_B R12, R12 ;  /* 0x0000000cff0c723e */ /* 0x000fe200020006ff */
[----:B------:R-:W-:-:S02]  /*9be0*/  HADD2.F32 R14, -RZ, R30.H0_H0 ;  /* 0x2000001eff0e7230 */ /* 0x000fc40000004100 */
[C---:B------:R-:W-:Y:S01]  /*9bf0*/  FMUL.FTZ R57, R15.reuse, R43 ;  /* 0x0000002b0f397220 */ /* 0x040fe20000410000 */
[----:B------:R-:W-:Y:S02]  /*9c00*/  HADD2.F32 R37, -RZ, R37.H1_H1 ;  /* 0x30000025ff257230 */ /* 0x000fe40000004100 */
[-C--:B------:R-:W-:Y:S01]  /*9c10*/  FMUL.FTZ R15, R15, R33.reuse ;  /* 0x000000210f0f7220 */ /* 0x080fe20000410000 */
[----:B------:R-:W-:Y:S02]  /*9c20*/  HADD2.F32 R34, -RZ, R34.H1_H1 ;  /* 0x30000022ff227230 */ /* 0x000fe40000004100 */
[----:B------:R-:W-:Y:S01]  /*9c30*/  FFMA.FTZ R57, R14, R33, -R57 ;  /* 0x000000210e397223 */ /* 0x000fe20000010839 */
[----:B------:R-:W-:Y:S01]  /*9c40*/  HADD2.F32 R21, -RZ, R21.H1_H1 ;  /* 0x30000015ff157230 */ /* 0x000fe20000004100 */
[----:B------:R-:W-:Y:S01]  /*9c50*/  F2FP.F16.E4M3.UNPACK_B R4, R4 ;  /* 0x00000004ff04723e */ /* 0x000fe200020006ff */
[----:B------:R-:W-:Y:S02]  /*9c60*/  HADD2.F32 R30, -RZ, R30.H1_H1 ;  /* 0x3000001eff1e7230 */ /* 0x000fe40000004100 */
[----:B------:R-:W-:Y:S01]  /*9c70*/  FMUL.FTZ R33, R34, R37 ;  /* 0x0000002522217220 */ /* 0x000fe20000410000 */
[----:B------:R-:W-:Y:S01]  /*9c80*/  FFMA.FTZ R43, R14, R43, R15 ;  /* 0x0000002b0e2b7223 */ /* 0x000fe2000001000f */
[----:B------:R-:W-:Y:S01]  /*9c90*/  FMUL.FTZ R34, R34, R21 ;  /* 0x0000001522227220 */ /* 0x000fe20000410000 */
[----:B------:R-:W-:-:S02]  /*9ca0*/  HADD2.F32 R15, -RZ, R12.H0_H0 ;  /* 0x2000000cff0f7230 */ /* 0x000fc40000004100 */
[C---:B------:R-:W-:Y:S01]  /*9cb0*/  FFMA.FTZ R50, R30.reuse, R21, -R33 ;  /* 0x000000151e327223 */ /* 0x040fe20000010821 */
[----:B------:R-:W-:Y:S02]  /*9cc0*/  HADD2.F32 R14, -RZ, R12.H1_H1 ;  /* 0x3000000cff0e7230 */ /* 0x000fe40000004100 */
[----:B------:R-:W-:Y:S01]  /*9cd0*/  FFMA.FTZ R52, R30, R37, R34 ;  /* 0x000000251e347223 */ /* 0x000fe20000010022 */
[--C-:B------:R-:W-:Y:S02]  /*9ce0*/  HADD2.F32 R12, -RZ, R7.reuse.H0_H0 ;  /* 0x20000007ff0c7230 */ /* 0x100fe40000004100 */
[--C-:B------:R-:W-:Y:S01]  /*9cf0*/  HADD2.F32 R30, -RZ, R4.reuse.H1_H1 ;  /* 0x30000004ff1e7230 */ /* 0x100fe20000004100 */
[----:B------:R-:W-:Y:S01]  /*9d00*/  F2FP.SATFINITE.E4M3.F32.PACK_AB_MERGE_C R50, R50, R57, RZ ;  /* 0x000000393232723e */ /* 0x000fe200048070ff */
[----:B------:R-:W-:Y:S01]  /*9d10*/  HADD2.F32 R7, -RZ, R7.H1_H1 ;  /* 0x30000007ff077230 */ /* 0x000fe20000004100 */
[----:B------:R-:W-:Y:S01]  /*9d20*/  F2FP.SATFINITE.E4M3.F32.PACK_AB_MERGE_C R43, R52, R43, RZ ;  /* 0x0000002b342b723e */ /* 0x000fe200048070ff */
[----:B------:R-:W-:-:S02]  /*9d30*/  HADD2.F32 R21, -RZ, R4.H0_H0 ;  /* 0x20000004ff157230 */ /* 0x000fc40000004100 */
[--C-:B------:R-:W-:Y:S02]  /*9d40*/  HADD2.F32 R4, -RZ, R5.reuse.H0_H0 ;  /* 0x20000005ff047230 */ /* 0x100fe40000004100 */
[C---:B------:R-:W-:Y:S01]  /*9d50*/  FMUL.FTZ R34, R7.reuse, R30 ;  /* 0x0000001e07227220 */ /* 0x040fe20000410000 */
[----:B------:R-:W-:Y:S02]  /*9d60*/  HADD2.F32 R5, -RZ, R5.H1_H1 ;  /* 0x30000005ff057230 */ /* 0x000fe40000004100 */
[C---:B------:R-:W-:Y:S01]  /*9d70*/  FMUL.FTZ R33, R12.reuse, R21 ;  /* 0x000000150c217220 */ /* 0x040fe20000410000 */
[-C--:B------:R-:W-:Y:S01]  /*9d80*/  FMUL.FTZ R7, R7, R14.reuse ;  /* 0x0000000e07077220 */ /* 0x080fe20000410000 */
[-C--:B------:R-:W-:Y:S01]  /*9d90*/  FMUL.FTZ R12, R12, R15.reuse ;  /* 0x0000000f0c0c7220 */ /* 0x080fe20000410000 */
[C---:B------:R-:W-:Y:S02]  /*9da0*/  FFMA.FTZ R34, R5.reuse, R14, -R34 ;  /* 0x0000000e05227223 */ /* 0x040fe40000010822 */
[----:B------:R-:W-:Y:S01]  /*9db0*/  FFMA.FTZ R14, R5, R30, R7 ;  /* 0x0000001e050e7223 */ /* 0x000fe20000010007 */
[C---:B------:R-:W-:Y:S01]  /*9dc0*/  FFMA.FTZ R33, R4.reuse, R15, -R33 ;  /* 0x0000000f04217223 */ /* 0x040fe20000010821 */
[----:B------:R-:W-:Y:S01]  /*9dd0*/  FFMA.FTZ R21, R4, R21, R12 ;  /* 0x0000001504157223 */ /* 0x000fe2000001000c */
[----:B------:R-:W-:-:S02]  /*9de0*/  F2FP.SATFINITE.E4M3.F32.PACK_AB_MERGE_C R5, R38, R31, RZ ;  /* 0x0000001f2605723e */ /* 0x000fc400048070ff */
[----:B------:R-:W-:Y:S02]  /*9df0*/  F2FP.SATFINITE.E4M3.F32.PACK_AB_MERGE_C R7, R47, R44, RZ ;  /* 0x0000002c2f07723e */ /* 0x000fe400048070ff */
[----:B------:R-:W-:Y:S02]  /*9e00*/  F2FP.SATFINITE.E4M3.F32.PACK_AB_MERGE_C R4, R55, R48, RZ ;  /* 0x000000303704723e */ /* 0x000fe400048070ff */
[----:B------:R-:W-:Y:S02]  /*9e10*/  F2FP.SATFINITE.E4M3.F32.PACK_AB_MERGE_C R15, R46, R45, RZ ;  /* 0x0000002d2e0f723e */ /* 0x000fe400048070ff */
[----:B------:R-:W-:Y:S02]  /*9e20*/  F2FP.SATFINITE.E4M3.F32.PACK_AB_MERGE_C R12, R60, R49, RZ ;  /* 0x000000313c0c723e */ /* 0x000fe400048070ff */
[----:B------:R-:W-:Y:S02]  /*9e30*/  F2FP.SATFINITE.E4M3.F32.PACK_AB_MERGE_C R5, R29, R6, R5 ;  /* 0x000000061d05723e */ /* 0x000fe40004807005 */
[----:B------:R-:W-:-:S02]  /*9e40*/  F2FP.SATFINITE.E4M3.F32.PACK_AB_MERGE_C R7, R42, R39, R7 ;  /* 0x000000272a07723e */ /* 0x000fc40004807007 */
[----:B------:R-:W-:Y:S02]  /*9e50*/  F2FP.SATFINITE.E4M3.F32.PACK_AB_MERGE_C R4, R53, R56, R4 ;  /* 0x000000383504723e */ /* 0x000fe40004807004 */
[----:B------:R-:W-:Y:S02]  /*9e60*/  F2FP.SATFINITE.E4M3.F32.PACK_AB_MERGE_C R6, R34, R33, R50 ;  /* 0x000000212206723e */ /* 0x000fe40004807032 */
[----:B------:R-:W-:Y:S02]  /*9e70*/  F2FP.SATFINITE.E4M3.F32.PACK_AB_MERGE_C R15, R40, R35, R15 ;  /* 0x00000023280f723e */ /* 0x000fe4000480700f */
[----:B------:R-:W-:Y:S01]  /*9e80*/  F2FP.SATFINITE.E4M3.F32.PACK_AB_MERGE_C R12, R51, R58, R12 ;  /* 0x0000003a330c723e */ /* 0x000fe2000480700c */
[----:B------:R3:W-:Y:S01]  /*9e90*/  STS.128 [R20+0xf000], R4 ;  /* 0x00f0000414007388 */ /* 0x0007e20000000c00 */
[----:B------:R-:W-:-:S05]  /*9ea0*/  F2FP.SATFINITE.E4M3.F32.PACK_AB_MERGE_C R14, R14, R21, R43 ;  /* 0x000000150e0e723e */ /* 0x000fca000480702b */
[----:B------:R3:W-:Y:S02]  /*9eb0*/  STS.128 [R0+0xf000], R12 ;  /* 0x00f0000c00007388 */ /* 0x0007e40000000c00 */
.L_x_394:
[----:B------:R-:W-:Y:S05]  /*9ec0*/  BSYNC B1 ;  /* 0x0000000000017941 */ /* 0x000fea0003800000 */
.L_x_393:
[----:B------:R-:W-:Y:S05]  /*9ed0*/  @P1 BRA `(.L_x_383) ;  /* 0x0000000c00f81947 */ /* 0x000fea0003800000 */
[----:B--2---:R-:W2:Y:S04]  /*9ee0*/  LDL R21, [R1+0x50] ;  /* 0x0000500001157983 */ /* 0x004ea80000100800 */
[----:B------:R-:W4:Y:S01]  /*9ef0*/  LDL R49, [R1+0x5c] ;  /* 0x00005c0001317983 */ /* 0x000f220000100800 */
[----:B---3-5:R-:W-:Y:S02]  /*9f00*/  SHF.R.U32.HI R0, RZ, 0x8, R24 ;  /* 0x00000008ff007819 */ /* 0x028fe40000011618 */
[----:B------:R-:W-:Y:S02]  /*9f10*/  LOP3.LUT R5, R24, 0xff, RZ, 0xc0, !PT ;  /* 0x000000ff18057812 */ /* 0x000fe400078ec0ff */
[----:B------:R-:W-:Y:S02]  /*9f20*/  LOP3.LUT R0, R0, 0xff, RZ, 0xc0, !PT ;  /* 0x000000ff00007812 */ /* 0x000fe400078ec0ff */
[----:B------:R-:W-:-:S02]  /*9f30*/  SHF.R.U32.HI R14, RZ, 0x8, R25 ;  /* 0x00000008ff0e7819 */ /* 0x000fc40000011619 */
[----:B------:R-:W-:Y:S02]  /*9f40*/  PRMT R20, R0, 0x7604, R5 ;  /* 0x0000760400147816 */ /* 0x000fe40000000005 */
[----:B------:R-:W-:Y:S02]  /*9f50*/  LOP3.LUT R7, R25, 0xff, RZ, 0xc0, !PT ;  /* 0x000000ff19077812 */ /* 0x000fe400078ec0ff */
[----:B------:R-:W-:Y:S02]  /*9f60*/  SHF.R.U32.HI R6, RZ, 0x8, R27 ;  /* 0x00000008ff067819 */ /* 0x000fe4000001161b */
[----:B------:R-:W-:Y:S02]  /*9f70*/  LOP3.LUT R0, R14, 0xff, RZ, 0xc0, !PT ;  /* 0x000000ff0e007812 */ /* 0x000fe400078ec0ff */
[----:B------:R-:W-:Y:S02]  /*9f80*/  LOP3.LUT R13, R27, 0xff, RZ, 0xc0, !PT ;  /* 0x000000ff1b0d7812 */ /* 0x000fe400078ec0ff */
[----:B------:R-:W-:-:S02]  /*9f90*/  LOP3.LUT R6, R6, 0xff, RZ, 0xc0, !PT ;  /* 0x000000ff06067812 */ /* 0x000fc400078ec0ff */
[----:B0-----:R-:W-:Y:S02]  /*9fa0*/  PRMT R28, R0, 0x7604, R7 ;  /* 0x00007604001c7816 */ /* 0x001fe40000000007 */
[----:B------:R-:W-:Y:S02]  /*9fb0*/  SHF.R.U32.HI R12, RZ, 0x8, R8 ;  /* 0x00000008ff0c7819 */ /* 0x000fe40000011608 */
[----:B------:R-:W-:Y:S02]  /*9fc0*/  PRMT R32, R6, 0x7604, R13 ;  /* 0x0000760406207816 */ /* 0x000fe4000000000d */
[----:B------:R-:W-:Y:S02]  /*9fd0*/  LOP3.LUT R15, R8, 0xff, RZ, 0xc0, !PT ;  /* 0x000000ff080f7812 */ /* 0x000fe400078ec0ff */
[----:B------:R-:W-:Y:S02]  /*9fe0*/  LOP3.LUT R12, R12, 0xff, RZ, 0xc0, !PT ;  /* 0x000000ff0c0c7812 */ /* 0x000fe400078ec0ff */
[----:B------:R-:W-:-:S02]  /*9ff0*/  SHF.R.U32.HI R13, RZ, 0x8, R10 ;  /* 0x00000008ff0d7819 */ /* 0x000fc4000001160a */
[----:B------:R-:W-:Y:S02]  /*a000*/  PRMT R33, R12, 0x7604, R15 ;  /* 0x000076040c217816 */ /* 0x000fe4000000000f */
[----:B------:R-:W-:Y:S02]  /*a010*/  LOP3.LUT R14, R13, 0xff, RZ, 0xc0, !PT ;  /* 0x000000ff0d0e7812 */ /* 0x000fe400078ec0ff */
[----:B------:R-:W-:Y:S02]  /*a020*/  SHF.R.U32.HI R12, RZ, 0x8, R9 ;  /* 0x00000008ff0c7819 */ /* 0x000fe40000011609 */
[----:B------:R-:W-:Y:S02]  /*a030*/  SHF.R.U32.HI R4, RZ, 0x8, R26 ;  /* 0x00000008ff047819 */ /* 0x000fe4000001161a */
[----:B------:R-:W-:Y:S02]  /*a040*/  LOP3.LUT R15, R9, 0xff, RZ, 0xc0, !PT ;  /* 0x000000ff090f7812 */ /* 0x000fe400078ec0ff */
[----:B------:R-:W-:-:S02]  /*a050*/  LOP3.LUT R12, R12, 0xff, RZ, 0xc0, !PT ;  /* 0x000000ff0c0c7812 */ /* 0x000fc400078ec0ff */
[----:B------:R-:W-:Y:S02]  /*a060*/  LOP3.LUT R5, R26, 0xff, RZ, 0xc0, !PT ;  /* 0x000000ff1a057812 */ /* 0x000fe400078ec0ff */
[----:B------:R-:W-:Y:S02]  /*a070*/  LOP3.LUT R4, R4, 0xff, RZ, 0xc0, !PT ;  /* 0x000000ff04047812 */ /* 0x000fe400078ec0ff */
[----:B------:R-:W-:Y:S02]  /*a080*/  PRMT R35, R12, 0x7604, R15 ;  /* 0x000076040c237816 */ /* 0x000fe4000000000f */
[----:B------:R-:W-:Y:S02]  /*a090*/  PRMT R30, R4, 0x7604, R5 ;  /* 0x00007604041e7816 */ /* 0x000fe40000000005 */
[----:B------:R-:W-:Y:S02]  /*a0a0*/  SHF.R.U32.HI R29, RZ, 0x8, R11 ;  /* 0x00000008ff1d7819 */ /* 0x000fe4000001160b */
[----:B------:R-:W-:-:S02]  /*a0b0*/  LOP3.LUT R34, R11, 0xff, RZ, 0xc0, !PT ;  /* 0x000000ff0b227812 */ /* 0x000fc400078ec0ff */
[----:B------:R-:W-:-:S04]  /*a0c0*/  SHF.R.U32.HI R31, RZ, 0x10, R27 ;  /* 0x00000010ff1f7819 */ /* 0x000fc8000001161b */
[----:B------:R-:W-:-:S04]  /*a0d0*/  LOP3.LUT R31, R31, 0xff, RZ, 0xc0, !PT ;  /* 0x000000ff1f1f7812 */ /* 0x000fc800078ec0ff */
[----:B------:R-:W-:Y:S02]  /*a0e0*/  PRMT R31, R31, 0x7054, R32 ;  /* 0x000070541f1f7816 */ /* 0x000fe40000000020 */
[----:B------:R-:W-:-:S04]  /*a0f0*/  SHF.R.U32.HI R32, RZ, 0x10, R11 ;  /* 0x00000010ff207819 */ /* 0x000fc8000001160b */
[----:B------:R-:W-:Y:S02]  /*a100*/  LOP3.LUT R32, R32, 0xff, RZ, 0xc0, !PT ;  /* 0x000000ff20207812 */ /* 0x000fe400078ec0ff */
[----:B--2---:R-:W-:Y:S02]  /*a110*/  LEA.HI R3, R3, R21, RZ, 0x1c ;  /* 0x0000001503037211 */ /* 0x004fe400078fe0ff */
[----:B------:R-:W-:Y:S02]  /*a120*/  LOP3.LUT R21, R10, 0xff, RZ, 0xc0, !PT ;  /* 0x000000ff0a157812 */ /* 0x000fe400078ec0ff */
[C---:B------:R-:W-:Y:S01]  /*a130*/  LEA.HI R0, R3.reuse, R3, RZ, 0x1 ;  /* 0x0000000303007211 */ /* 0x040fe200078f08ff */
[----:B------:R-:W-:Y:S01]  /*a140*/  IMAD.SHL.U32 R3, R3, 0x10, RZ ;  /* 0x0000001003037824 */ /* 0x000fe200078e00ff */
[----:B-1----:R-:W-:Y:S01]  /*a150*/  PRMT R37, R14, 0x7604, R21 ;  /* 0x000076040e257816 */ /* 0x002fe20000000015 */
[----:B----4-:R-:W-:Y:S01]  /*a160*/  LDS.128 R4, [R49+0xf000] ;  /* 0x00f0000031047984 */ /* 0x010fe20000000c00 */
[----:B------:R-:W-:-:S02]  /*a170*/  SHF.R.S32.HI R0, RZ, 0x1, R0 ;  /* 0x00000001ff007819 */ /* 0x000fc40000011400 */
[----:B------:R-:W-:Y:S02]  /*a180*/  LOP3.LUT R3, R156, 0x10, R3, 0xf8, !PT ;  /* 0x000000109c037812 */ /* 0x000fe400078ef803 */
[----:B------:R-:W-:Y:S01]  /*a190*/  SHF.R.U32.HI R21, RZ, 0x10, R25 ;  /* 0x00000010ff157819 */ /* 0x000fe20000011619 */
[----:B------:R-:W-:Y:S01]  /*a1a0*/  IMAD R13, R0, 0x1800, R62 ;  /* 0x00001800000d7824 */ /* 0x000fe200078e023e */
[----:B------:R-:W-:Y:S02]  /*a1b0*/  LOP3.LUT R0, R3, R61, RZ, 0x3c, !PT ;  /* 0x0000003d03007212 */ /* 0x000fe400078e3cff */
[----:B------:R-:W-:Y:S02]  /*a1c0*/  LOP3.LUT R3, R29, 0xff, RZ, 0xc0, !PT ;  /* 0x000000ff1d037812 */ /* 0x000fe400078ec0ff */
[----:B------:R-:W-:Y:S02]  /*a1d0*/  IADD3 R0, R16, R13, R0 ;  /* 0x0000000d10007210 */ /* 0x000fe40007ffe000 */
[----:B------:R-:W-:-:S02]  /*a1e0*/  PRMT R41, R3, 0x7604, R34 ;  /* 0x0000760403297816 */ /* 0x000fc40000000022 */
[----:B------:R-:W-:Y:S01]  /*a1f0*/  SHF.R.U32.HI R3, RZ, 0x10, R24 ;  /* 0x00000010ff037819 */ /* 0x000fe20000011618 */
[----:B------:R-:W0:Y:S01]  /*a200*/  LDS.128 R12, [R0+0xf000] ;  /* 0x00f00000000c7984 */ /* 0x000e220000000c00 */
[----:B------:R-:W-:Y:S02]  /*a210*/  SHF.R.U32.HI R29, RZ, 0x10, R26 ;  /* 0x00000010ff1d7819 */ /* 0x000fe4000001161a */
[----:B------:R-:W-:Y:S02]  /*a220*/  LOP3.LUT R3, R3, 0xff, RZ, 0xc0, !PT ;  /* 0x000000ff03037812 */ /* 0x000fe400078ec0ff */
[----:B------:R-:W-:Y:S02]  /*a230*/  LOP3.LUT R21, R21, 0xff, RZ, 0xc0, !PT ;  /* 0x000000ff15157812 */ /* 0x000fe400078ec0ff */
[----:B------:R-:W-:Y:S02]  /*a240*/  LOP3.LUT R29, R29, 0xff, RZ, 0xc0, !PT ;  /* 0x000000ff1d1d7812 */ /* 0x000fe400078ec0ff */
[----:B------:R-:W-:-:S02]  /*a250*/  PRMT R3, R3, 0x7054, R20 ;  /* 0x0000705403037816 */ /* 0x000fc40000000014 */
[----:B------:R-:W-:Y:S02]  /*a260*/  PRMT R21, R21, 0x7054, R28 ;  /* 0x0000705415157816 */ /* 0x000fe4000000001c */
[----:B------:R-:W-:Y:S02]  /*a270*/  SHF.R.U32.HI R20, RZ, 0x10, R8 ;  /* 0x00000010ff147819 */ /* 0x000fe40000011608 */
[----:B------:R-:W-:Y:S02]  /*a280*/  SHF.R.U32.HI R28, RZ, 0x10, R9 ;  /* 0x00000010ff1c7819 */ /* 0x000fe40000011609 */
[----:B------:R-:W-:Y:S02]  /*a290*/  PRMT R29, R29, 0x7054, R30 ;  /* 0x000070541d1d7816 */ /* 0x000fe4000000001e */
[----:B------:R-:W-:Y:S02]  /*a2a0*/  SHF.R.U32.HI R30, RZ, 0x10, R10 ;  /* 0x00000010ff1e7819 */ /* 0x000fe4000001160a */
[----:B------:R-:W-:-:S02]  /*a2b0*/  LOP3.LUT R20, R20, 0xff, RZ, 0xc0, !PT ;  /* 0x000000ff14147812 */ /* 0x000fc400078ec0ff */
[----:B------:R-:W-:Y:S02]  /*a2c0*/  LOP3.LUT R28, R28, 0xff, RZ, 0xc0, !PT ;  /* 0x000000ff1c1c7812 */ /* 0x000fe400078ec0ff */
[----:B------:R-:W-:Y:S02]  /*a2d0*/  LOP3.LUT R30, R30, 0xff, RZ, 0xc0, !PT ;  /* 0x000000ff1e1e7812 */ /* 0x000fe400078ec0ff */
[----:B------:R-:W-:Y:S02]  /*a2e0*/  PRMT R33, R20, 0x7054, R33 ;  /* 0x0000705414217816 */ /* 0x000fe40000000021 */
[----:B------:R-:W-:Y:S02]  /*a2f0*/  PRMT R35, R28, 0x7054, R35 ;  /* 0x000070541c237816 */ /* 0x000fe40000000023 */
[----:B------:R-:W-:Y:S02]  /*a300*/  LOP3.LUT R28, R21, 0xff000000, R25, 0xf8, !PT ;  /* 0xff000000151c7812 */ /* 0x000fe400078ef819 */
[----:B------:R-:W-:-:S02]  /*a310*/  PRMT R39, R30, 0x7054, R37 ;  /* 0x000070541e277816 */ /* 0x000fc40000000025 */
[----:B------:R-:W-:Y:S02]  /*a320*/  LOP3.LUT R21, R33, 0xff000000, R8, 0xf8, !PT ;  /* 0xff00000021157812 */ /* 0x000fe400078ef808 */
[----:B------:R-:W-:Y:S02]  /*a330*/  LOP3.LUT R33, R35, 0xff000000, R9, 0xf8, !PT ;  /* 0xff00000023217812 */ /* 0x000fe400078ef809 */
[----:B------:R-:W-:Y:S02]  /*a340*/  LOP3.LUT R8, R39, 0xff000000, R10, 0xf8, !PT ;  /* 0xff00000027087812 */ /* 0x000fe400078ef80a */
[----:B------:R-:W-:Y:S02]  /*a350*/  F2FP.F16.E4M3.UNPACK_B R39, R33 ;  /* 0x00000021ff27723e */ /* 0x000fe400020006ff */
[----:B0-----:R-:W-:Y:S02]  /*a360*/  F2FP.F16.E4M3.UNPACK_B R25, R13 ;  /* 0x0000000dff19723e */ /* 0x001fe400020006ff */
[----:B------:R-:W-:Y:S01]  /*a370*/  PRMT R41, R32, 0x7054, R41 ;  /* 0x0000705420297816 */ /* 0x000fe20000000029 */
[--C-:B------:R-:W-:Y:S01]  /*a380*/  HADD2.F32 R42, -RZ, R39.reuse.H0_H0 ;  /* 0x20000027ff2a7230 */ /* 0x100fe20000004100 */
[----:B------:R-:W-:Y:S01]  /*a390*/  LOP3.LUT R20, R3, 0xff000000, R24, 0xf8, !PT ;  /* 0xff00000003147812 */ /* 0x000fe200078ef818 */
[----:B------:R-:W-:Y:S01]  /*a3a0*/  HADD2.F32 R39, -RZ, R39.H1_H1 ;  /* 0x30000027ff277230 */ /* 0x000fe20000004100 */
[----:B------:R-:W-:-:S02]  /*a3b0*/  F2FP.F16.E4M3.UNPACK_B R32, R28 ;  /* 0x0000001cff20723e */ /* 0x000fc400020006ff */
[-C--:B------:R-:W-:Y:S02]  /*a3c0*/  F2FP.F16.E4M3.UNPACK_B R10, R5.reuse ;  /* 0x00000005ff0a723e */ /* 0x080fe400020006ff */
[----:B------:R-:W-:Y:S01]  /*a3d0*/  F2FP.F16.E4M3.UNPACK_B R24, R5.H1 ;  /* 0x00000005ff18723e */ /* 0x000fe200030006ff */
[--C-:B------:R-:W-:Y:S01]  /*a3e0*/  HADD2.F32 R5, -RZ, R25.reuse.H0_H0 ;  /* 0x20000019ff057230 */ /* 0x100fe20000004100 */
[----:B------:R-:W-:Y:S01]  /*a3f0*/  LOP3.LUT R37, R31, 0xff000000, R27, 0xf8, !PT ;  /* 0xff0000001f257812 */ /* 0x000fe200078ef81b */
[----:B------:R-:W-:Y:S01]  /*a400*/  HADD2.F32 R40, -RZ, R32.H0_H0 ;  /* 0x20000020ff287230 */ /* 0x000fe20000004100 */
[-C--:B------:R-:W-:Y:S01]  /*a410*/  F2FP.F16.E4M3.UNPACK_B R27, R12.reuse ;  /* 0x0000000cff1b723e */ /* 0x080fe200020006ff */
[----:B------:R-:W-:Y:S01]  /*a420*/  HADD2.F32 R9, -RZ, R10.H0_H0 ;  /* 0x2000000aff097230 */ /* 0x000fe20000004100 */
[----:B------:R-:W-:Y:S01]  /*a430*/  F2FP.F16.E4M3.UNPACK_B R34, R12.H1 ;  /* 0x0000000cff22723e */ /* 0x000fe200030006ff */
[----:B------:R-:W-:Y:S01]  /*a440*/  FMUL.FTZ R12, R5, R42 ;  /* 0x0000002a050c7220 */ /* 0x000fe20000410000 */
[----:B------:R-:W-:Y:S01]  /*a450*/  LOP3.LUT R3, R29, 0xff000000, R26, 0xf8, !PT ;  /* 0xff0000001d037812 */ /* 0x000fe200078ef81a */
[----:B------:R-:W-:Y:S01]  /*a460*/  HADD2.F32 R25, -RZ, R25.H1_H1 ;  /* 0x30000019ff197230 */ /* 0x000fe20000004100 */
[----:B------:R-:W-:Y:S01]  /*a470*/  F2FP.F16.E4M3.UNPACK_B R26, R13.H1 ;  /* 0x0000000dff1a723e */ /* 0x000fe200030006ff */
[-C--:B------:R-:W-:Y:S01]  /*a480*/  FMUL.FTZ R13, R5, R40.reuse ;  /* 0x00000028050d7220 */ /* 0x080fe20000410000 */
[C---:B------:R-:W-:Y:S01]  /*a490*/  FFMA.FTZ R5, R9.reuse, R40, -R12 ;  /* 0x0000002809057223 */ /* 0x040fe2000001080c */
[----:B------:R-:W-:Y:S01]  /*a4a0*/  F2FP.F16.E4M3.UNPACK_B R40, R33.H1 ;  /* 0x00000021ff28723e */ /* 0x000fe200030006ff */
[----:B------:R-:W-:Y:S01]  /*a4b0*/  HADD2.F32 R32, -RZ, R32.H1_H1 ;  /* 0x30000020ff207230 */ /* 0x000fe20000004100 */
[----:B------:R-:W-:Y:S01]  /*a4c0*/  F2FP.F16.E4M3.UNPACK_B R28, R28.H1 ;  /* 0x0000001cff1c723e */ /* 0x000fe200030006ff */
[----:B------:R-:W-:Y:S01]  /*a4d0*/  FFMA.FTZ R9, R9, R42, R13 ;  /* 0x0000002a09097223 */ /* 0x000fe2000001000d */
[----:B------:R-:W-:Y:S01]  /*a4e0*/  HADD2.F32 R12, -RZ, R26.H0_H0 ;  /* 0x2000001aff0c7230 */ /* 0x000fe20000004100 */
[----:B------:R-:W-:Y:S01]  /*a4f0*/  LOP3.LUT R43, R41, 0xff000000, R11, 0xf8, !PT ;  /* 0xff000000292b7812 */ /* 0x000fe200078ef80b */
[----:B------:R-:W-:-:S02]  /*a500*/  HADD2.F32 R33, -RZ, R40.H0_H0 ;  /* 0x20000028ff217230 */ /* 0x000fc40000004100 */
[C---:B------:R-:W-:Y:S01]  /*a510*/  FMUL.FTZ R41, R25.reuse, R39 ;  /* 0x0000002719297220 */ /* 0x040fe20000410000 */
[----:B------:R-:W-:Y:S01]  /*a520*/  HADD2.F32 R13, -RZ, R28.H0_H0 ;  /* 0x2000001cff0d7230 */ /* 0x000fe20000004100 */
[-C--:B------:R-:W-:Y:S01]  /*a530*/  F2FP.F16.E4M3.UNPACK_B R31, R15.reuse ;  /* 0x0000000fff1f723e */ /* 0x080fe200020006ff */
[----:B------:R-:W-:Y:S01]  /*a540*/  HADD2.F32 R10, -RZ, R10.H1_H1 ;  /* 0x3000000aff0a7230 */ /* 0x000fe20000004100 */
[----:B------:R-:W-:Y:S01]  /*a550*/  F2FP.F16.E4M3.UNPACK_B R38, R15.H1 ;  /* 0x0000000fff26723e */ /* 0x000fe200030006ff */
[-C--:B------:R-:W-:Y:S01]  /*a560*/  FMUL.FTZ R42, R25, R32.reuse ;  /* 0x00000020192a7220 */ /* 0x080fe20000410000 */
[----:B------:R-:W-:Y:S02]  /*a570*/  HADD2.F32 R15, -RZ, R24.H0_H0 ;  /* 0x20000018ff0f7230 */ /* 0x000fe40000004100 */
[C---:B------:R-:W-:Y:S01]  /*a580*/  FMUL.FTZ R44, R12.reuse, R33 ;  /* 0x000000210c2c7220 */ /* 0x040fe20000410000 */
[----:B------:R-:W-:Y:S01]  /*a590*/  FMUL.FTZ R46, R12, R13 ;  /* 0x0000000d0c2e7220 */ /* 0x000fe20000410000 */
[C---:B------:R-:W-:Y:S01]  /*a5a0*/  FFMA.FTZ R12, R10.reuse, R32, -R41 ;  /* 0x000000200a0c7223 */ /* 0x040fe20000010829 */
[----:B------:R-:W-:Y:S01]  /*a5b0*/  FFMA.FTZ R10, R10, R39, R42 ;  /* 0x000000270a0a7223 */ /* 0x000fe2000001002a */
[----:B------:R-:W-:Y:S01]  /*a5c0*/  F2FP.F16.E4M3.UNPACK_B R42, R43 ;  /* 0x0000002bff2a723e */ /* 0x000fe200020006ff */
[C---:B------:R-:W-:Y:S01]  /*a5d0*/  FFMA.FTZ R13, R15.reuse, R13, -R44 ;  /* 0x0000000d0f0d7223 */ /* 0x040fe2000001082c */
[----:B------:R-:W-:Y:S01]  /*a5e0*/  F2FP.F16.E4M3.UNPACK_B R32, R37 ;  /* 0x00000025ff20723e */ /* 0x000fe200020006ff */
[----:B------:R-:W-:Y:S01]  /*a5f0*/  FFMA.FTZ R15, R15, R33, R46 ;  /* 0x000000210f0f7223 */ /* 0x000fe2000001002e */
[----:B------:R-:W-:Y:S01]  /*a600*/  HADD2.F32 R41, -RZ, R40.H1_H1 ;  /* 0x30000028ff297230 */ /* 0x000fe20000004100 */
[----:B------:R-:W-:Y:S01]  /*a610*/  F2FP.F16.E4M3.UNPACK_B R30, R7 ;  /* 0x00000007ff1e723e */ /* 0x000fe200020006ff */
[----:B------:R-:W-:Y:S01]  /*a620*/  HADD2.F32 R26, -RZ, R26.H1_H1 ;  /* 0x3000001aff1a7230 */ /* 0x000fe20000004100 */
[----:B------:R-:W-:Y:S01]  /*a630*/  F2FP.F16.E4M3.UNPACK_B R37, R37.H1 ;  /* 0x00000025ff25723e */ /* 0x000fe200030006ff */
[----:B------:R-:W-:Y:S01]  /*a640*/  HADD2.F32 R33, -RZ, R28.H1_H1 ;  /* 0x3000001cff217230 */ /* 0x000fe20000004100 */
[----:B------:R-:W-:Y:S01]  /*a650*/  F2FP.F16.E4M3.UNPACK_B R35, R7.H1 ;  /* 0x00000007ff23723e */ /* 0x000fe200030006ff */
[----:B------:R-:W-:-:S02]  /*a660*/  HADD2.F32 R28, -RZ, R24.H1_H1 ;  /* 0x30000018ff1c7230 */ /* 0x000fc40000004100 */
[C---:B------:R-:W-:Y:S01]  /*a670*/  FMUL.FTZ R45, R26.reuse, R41 ;  /* 0x000000291a2d7220 */ /* 0x040fe20000410000 */
[----:B------:R-:W-:Y:S02]  /*a680*/  HADD2.F32 R40, -RZ, R42.H0_H0 ;  /* 0x2000002aff287230 */ /* 0x000fe40000004100 */
[----:B------:R-:W-:Y:S01]  /*a690*/  FMUL.FTZ R26, R26, R33 ;  /* 0x000000211a1a7220 */ /* 0x000fe20000410000 */
[----:B------:R-:W-:Y:S01]  /*a6a0*/  HADD2.F32 R24, -RZ, R31.H0_H0 ;  /* 0x2000001fff187230 */ /* 0x000fe20000004100 */
[-C--:B------:R-:W-:Y:S01]  /*a6b0*/  F2FP.F16.E4M3.UNPACK_B R29, R4.reuse.H1 ;  /* 0x00000004ff1d723e */ /* 0x080fe200030006ff */
[----:B------:R-:W-:Y:S01]  /*a6c0*/  HADD2.F32 R39, -RZ, R32.H0_H0 ;  /* 0x20000020ff277230 */ /* 0x000fe20000004100 */
[----:B------:R-:W-:Y:S01]  /*a6d0*/  F2FP.F16.E4M3.UNPACK_B R11, R4 ;  /* 0x00000004ff0b723e */ /* 0x000fe200020006ff */
[----:B------:R-:W-:Y:S02]  /*a6e0*/  HADD2.F32 R25, -RZ, R30.H0_H0 ;  /* 0x2000001eff197230 */ /* 0x000fe40000004100 */
[----:B------:R-:W-:Y:S01]  /*a6f0*/  FMUL.FTZ R44, R24, R40 ;  /* 0x00000028182c7220 */ /* 0x000fe20000410000 */
[----:B------:R-:W-:-:S02]  /*a700*/  HADD2.F32 R42, -RZ, R42.H1_H1 ;  /* 0x3000002aff2a7230 */ /* 0x000fc40000004100 */
[----:B------:R-:W-:Y:S01]  /*a710*/  FMUL.FTZ R47, R24, R39 ;  /* 0x00000027182f7220 */ /* 0x000fe20000410000 */
[C---:B------:R-:W-:Y:S01]  /*a720*/  FFMA.FTZ R24, R28.reuse, R33, -R45 ;  /* 0x000000211c187223 */ /* 0x040fe2000001082d */
[----:B------:R-:W-:Y:S01]  /*a730*/  FFMA.FTZ R28, R28, R41, R26 ;  /* 0x000000291c1c7223 */ /* 0x000fe2000001001a */
[----:B------:R-:W-:Y:S01]  /*a740*/  F2FP.F16.E4M3.UNPACK_B R41, R43.H1 ;  /* 0x0000002bff29723e */ /* 0x000fe200030006ff */
[C---:B------:R-:W-:Y:S01]  /*a750*/  FFMA.FTZ R26, R25.reuse, R39, -R44 ;  /* 0x00000027191a7223 */ /* 0x040fe2000001082c */
[----:B------:R-:W-:Y:S02]  /*a760*/  HADD2.F32 R39, -RZ, R32.H1_H1 ;  /* 0x30000020ff277230 */ /* 0x000fe40000004100 */
[----:B------:R-:W-:Y:S01]  /*a770*/  FFMA.FTZ R25, R25, R40, R47 ;  /* 0x0000002819197223 */ /* 0x000fe2000001002f */
[----:B------:R-:W-:Y:S01]  /*a780*/  HADD2.F32 R32, -RZ, R38.H0_H0 ;  /* 0x20000026ff207230 */ /* 0x000fe20000004100 */
[-C--:B------:R-:W-:Y:S01]  /*a790*/  F2FP.F16.E4M3.UNPACK_B R4, R6.reuse ;  /* 0x00000006ff04723e */ /* 0x080fe200020006ff */
[----:B------:R-:W-:Y:S01]  /*a7a0*/  HADD2.F32 R43, -RZ, R41.H0_H0 ;  /* 0x20000029ff2b7230 */ /* 0x000fe20000004100 */
[----:B------:R-:W-:Y:S01]  /*a7b0*/  F2FP.F16.E4M3.UNPACK_B R7, R6.H1 ;  /* 0x00000006ff07723e */ /* 0x000fe200030006ff */
[----:B------:R-:W-:Y:S01]  /*a7c0*/  HADD2.F32 R40, -RZ, R37.H0_H0 ;  /* 0x20000025ff287230 */ /* 0x000fe20000004100 */
[----:B------:R-:W-:Y:S01]  /*a7d0*/  F2FP.F16.E4M3.UNPACK_B R6, R14 ;  /* 0x0000000eff06723e */ /* 0x000fe200020006ff */
[----:B------:R-:W-:-:S02]  /*a7e0*/  HADD2.F32 R31, -RZ, R31.H1_H1 ;  /* 0x3000001fff1f7230 */ /* 0x000fc40000004100 */
[C---:B------:R-:W-:Y:S01]  /*a7f0*/  FMUL.FTZ R44, R32.reuse, R43 ;  /* 0x0000002b202c7220 */ /* 0x040fe20000410000 */
[----:B------:R-:W-:Y:S02]  /*a800*/  HADD2.F32 R33, -RZ, R35.H0_H0 ;  /* 0x20000023ff217230 */ /* 0x000fe40000004100 */
[----:B------:R-:W-:Y:S01]  /*a810*/  FMUL.FTZ R46, R32, R40 ;  /* 0x00000028202e7220 */ /* 0x000fe20000410000 */
[----:B------:R-:W-:Y:S02]  /*a820*/  HADD2.F32 R30, -RZ, R30.H1_H1 ;  /* 0x3000001eff1e7230 */ /* 0x000fe40000004100 */
[C---:B------:R-:W-:Y:S01]  /*a830*/  FMUL.FTZ R45, R31.reuse, R42 ;  /* 0x0000002a1f2d7220 */ /* 0x040fe20000410000 */
[----:B------:R-:W-:Y:S01]  /*a840*/  FMUL.FTZ R47, R31, R39 ;  /* 0x000000271f2f7220 */ /* 0x000fe20000410000 */
[C---:B------:R-:W-:Y:S01]  /*a850*/  FFMA.FTZ R32, R33.reuse, R40, -R44 ;  /* 0x0000002821207223 */ /* 0x040fe2000001082c */
[----:B------:R-:W-:Y:S01]  /*a860*/  FFMA.FTZ R33, R33, R43, R46 ;  /* 0x0000002b21217223 */ /* 0x000fe2000001002e */
[----:B------:R-:W-:Y:S01]  /*a870*/  F2FP.F16.E4M3.UNPACK_B R43, R21.H1 ;  /* 0x00000015ff2b723e */ /* 0x000fe200030006ff */
[C---:B------:R-:W-:Y:S01]  /*a880*/  FFMA.FTZ R31, R30.reuse, R39, -R45 ;  /* 0x000000271e1f7223 */ /* 0x040fe2000001082d */
[----:B------:R-:W-:Y:S01]  /*a890*/  F2FP.F16.E4M3.UNPACK_B R40, R20.H1 ;  /* 0x00000014ff28723e */ /* 0x000fe200030006ff */
[----:B------:R-:W-:Y:S01]  /*a8a0*/  FFMA.FTZ R30, R30, R42, R47 ;  /* 0x0000002a1e1e7223 */ /* 0x000fe2000001002f */
[----:B------:R-:W-:Y:S01]  /*a8b0*/  HADD2.F32 R42, -RZ, R37.H1_H1 ;  /* 0x30000025ff2a7230 */ /* 0x000fe20000004100 */
[----:B------:R-:W-:Y:S01]  /*a8c0*/  F2FP.F16.E4M3.UNPACK_B R14, R14.H1 ;  /* 0x0000000eff0e723e */ /* 0x000fe200030006ff */
[----:B------:R-:W-:Y:S01]  /*a8d0*/  HADD2.F32 R46, -RZ, R41.H1_H1 ;  /* 0x30000029ff2e7230 */ /* 0x000fe20000004100 */
[----:B------:R-:W-:Y:S01]  /*a8e0*/  F2FP.SATFINITE.E4M3.F32.PACK_AB_MERGE_C R13, R24, R13, RZ ;  /* 0x0000000d180d723e */ /* 0x000fe200048070ff */
[----:B------:R-:W-:Y:S01]  /*a8f0*/  HADD2.F32 R39, -RZ, R38.H1_H1 ;  /* 0x30000026ff277230 */ /* 0x000fe20000004100 */
[----:B------:R-:W-:Y:S01]  /*a900*/  F2FP.SATFINITE.E4M3.F32.PACK_AB_MERGE_C R15, R28, R15, RZ ;  /* 0x0000000f1c0f723e */ /* 0x000fe200048070ff */
[----:B------:R-:W-:Y:S01]  /*a910*/  HADD2.F32 R44, -RZ, R43.H0_H0 ;  /* 0x2000002bff2c7230 */ /* 0x000fe20000004100 */
[----:B------:R-:W-:Y:S01]  /*a920*/  F2FP.SATFINITE.E4M3.F32.PACK_AB_MERGE_C R5, R12, R5, R13 ;  /* 0x000000050c05723e */ /* 0x000fe2000480700d */
[----:B------:R-:W-:-:S02]  /*a930*/  HADD2.F32 R38, -RZ, R34.H0_H0 ;  /* 0x20000022ff267230 */ /* 0x000fc40000004100 */
[C---:B------:R-:W-:Y:S01]  /*a940*/  FMUL.FTZ R50, R39.reuse, R46 ;  /* 0x0000002e27327220 */ /* 0x040fe20000410000 */
[----:B------:R-:W-:Y:S02]  /*a950*/  HADD2.F32 R41, -RZ, R40.H0_H0 ;  /* 0x20000028ff297230 */ /* 0x000fe40000004100 */
[----:B------:R-:W-:Y:S01]  /*a960*/  FMUL.FTZ R45, R39, R42 ;  /* 0x0000002a272d7220 */ /* 0x000fe20000410000 */
[----:B------:R-:W-:Y:S02]  /*a970*/  HADD2.F32 R37, -RZ, R35.H1_H1 ;  /* 0x30000023ff257230 */ /* 0x000fe40000004100 */
[C---:B------:R-:W-:Y:S01]  /*a980*/  FMUL.FTZ R48, R38.reuse, R44 ;  /* 0x0000002c26307220 */ /* 0x040fe20000410000 */
[----:B------:R-:W-:Y:S02]  /*a990*/  HADD2.F32 R35, -RZ, R29.H0_H0 ;  /* 0x2000001dff237230 */ /* 0x000fe40000004100 */
[----:B------:R-:W-:Y:S01]  /*a9a0*/  FMUL.FTZ R39, R38, R41 ;  /* 0x0000002926277220 */ /* 0x000fe20000410000 */
[----:B------:R-:W-:-:S02]  /*a9b0*/  HADD2.F32 R43, -RZ, R43.H1_H1 ;  /* 0x3000002bff2b7230 */ /* 0x000fc40000004100 */
[----:B------:R-:W-:Y:S01]  /*a9c0*/  FFMA.FTZ R47, R37, R42, -R50 ;  /* 0x0000002a252f7223 */ /* 0x000fe20000010832 */
[----:B------:R-:W-:Y:S02]  /*a9d0*/  HADD2.F32 R34, -RZ, R34.H1_H1 ;  /* 0x30000022ff227230 */ /* 0x000fe40000004100 */
[C---:B------:R-:W-:Y:S01]  /*a9e0*/  FFMA.FTZ R48, R35.reuse, R41, -R48 ;  /* 0x0000002923307223 */ /* 0x040fe20000010830 */
[----:B------:R-:W-:Y:S02]  /*a9f0*/  HADD2.F32 R40, -RZ, R40.H1_H1 ;  /* 0x30000028ff287230 */ /* 0x000fe40000004100 */
[----:B------:R-:W-:Y:S01]  /*aa00*/  FFMA.FTZ R44, R35, R44, R39 ;  /* 0x0000002c232c7223 */ /* 0x000fe20000010027 */
[----:B------:R-:W-:Y:S01]  /*aa10*/  FFMA.FTZ R52, R37, R46, R45 ;  /* 0x0000002e25347223 */ /* 0x000fe2000001002d */
[----:B------:R-:W-:Y:S01]  /*aa20*/  F2FP.F16.E4M3.UNPACK_B R35, R20 ;  /* 0x00000014ff23723e */ /* 0x000fe200020006ff */
[----:B------:R-:W-:Y:S01]  /*aa30*/  HADD2.F32 R29, -RZ, R29.H1_H1 ;  /* 0x3000001dff1d7230 */ /* 0x000fe20000004100 */
[----:B------:R-:W-:Y:S01]  /*aa40*/  F2FP.F16.E4M3.UNPACK_B R37, R21 ;  /* 0x00000015ff25723e */ /* 0x000fe200020006ff */
[C---:B------:R-:W-:Y:S01]  /*aa50*/  FMUL.FTZ R20, R34.reuse, R43 ;  /* 0x0000002b22147220 */ /* 0x040fe20000410000 */
[----:B------:R-:W-:Y:S01]  /*aa60*/  FMUL.FTZ R34, R34, R40 ;  /* 0x0000002822227220 */ /* 0x000fe20000410000 */
[----:B------:R-:W-:Y:S01]  /*aa70*/  HADD2.F32 R21, -RZ, R27.H0_H0 ;  /* 0x2000001bff157230 */ /* 0x000fe20000004100 */
[----:B------:R-:W-:Y:S01]  /*aa80*/  F2FP.SATFINITE.E4M3.F32.PACK_AB_MERGE_C R9, R10, R9, R15 ;  /* 0x000000090a09723e */ /* 0x000fe2000480700f */
[----:B------:R-:W-:-:S02]  /*aa90*/  HADD2.F32 R38, -RZ, R37.H0_H0 ;  /* 0x20000025ff267230 */ /* 0x000fc40000004100 */
[C---:B------:R-:W-:Y:S01]  /*aaa0*/  FFMA.FTZ R41, R29.reuse, R40, -R20 ;  /* 0x000000281d297223 */ /* 0x040fe20000010814 */
[----:B------:R-:W-:Y:S01]  /*aab0*/  FFMA.FTZ R43, R29, R43, R34 ;  /* 0x0000002b1d2b7223 */ /* 0x000fe20000010022 */
[----:B------:R-:W-:Y:S02]  /*aac0*/  HADD2.F32 R29, -RZ, R35.H0_H0 ;  /* 0x20000023ff1d7230 */ /* 0x000fe40000004100 */
        /* <DEDUP_REMOVED lines=8> */
[----:B------:R-:W-:Y:S02]  /*ab50*/  HADD2.F32 R11, -RZ, R11.H1_H1 ;  /* 0x3000000bff0b7230 */ /* 0x000fe40000004100 */
[C---:B------:R-:W-:Y:S01]  /*ab60*/  FMUL.FTZ R42, R27.reuse, R40 ;  /* 0x000000281b2a7220 */ /* 0x040fe20000410000 */
[----:B------:R-:W-:Y:S01]  /*ab70*/  F2FP.F16.E4M3.UNPACK_B R29, R8.H1 ;  /* 0x00000008ff1d723e */ /* 0x000fe200030006ff */
[-C--:B------:R-:W-:Y:S01]  /*ab80*/  FMUL.FTZ R27, R27, R34.reuse ;  /* 0x000000221b1b7220 */ /* 0x080fe20000410000 */
[----:B------:R-:W-:Y:S01]  /*ab90*/  F2FP.F16.E4M3.UNPACK_B R21, R3.H1 ;  /* 0x00000003ff15723e */ /* 0x000fe200030006ff */
[----:B------:R-:W-:Y:S01]  /*aba0*/  FFMA.FTZ R42, R11, R34, -R42 ;  /* 0x000000220b2a7223 */ /* 0x000fe2000001082a */
[----:B------:R-:W-:-:S02]  /*abb0*/  HADD2.F32 R20, -RZ, R14.H0_H0 ;  /* 0x2000000eff147230 */ /* 0x000fc40000004100 */
[----:B------:R-:W-:Y:S01]  /*abc0*/  FFMA.FTZ R35, R11, R40, R27 ;  /* 0x000000280b237223 */ /* 0x000fe2000001001b */
[----:B------:R-:W-:Y:S01]  /*abd0*/  HADD2.F32 R34, -RZ, R29.H0_H0 ;  /* 0x2000001dff227230 */ /* 0x000fe20000004100 */
[----:B------:R-:W-:Y:S01]  /*abe0*/  F2FP.F16.E4M3.UNPACK_B R3, R3 ;  /* 0x00000003ff03723e */ /* 0x000fe200020006ff */
[--C-:B------:R-:W-:Y:S02]  /*abf0*/  HADD2.F32 R27, -RZ, R21.reuse.H0_H0 ;  /* 0x20000015ff1b7230 */ /* 0x100fe40000004100 */
[----:B------:R-:W-:Y:S02]  /*ac00*/  HADD2.F32 R21, -RZ, R21.H1_H1 ;  /* 0x30000015ff157230 */ /* 0x000fe40000004100 */
[C---:B------:R-:W-:Y:S01]  /*ac10*/  FMUL.FTZ R40, R20.reuse, R34 ;  /* 0x0000002214287220 */ /* 0x040fe20000410000 */
[----:B------:R-:W-:Y:S02]  /*ac20*/  HADD2.F32 R29, -RZ, R29.H1_H1 ;  /* 0x3000001dff1d7230 */ /* 0x000fe40000004100 */
[----:B------:R-:W-:Y:S01]  /*ac30*/  FMUL.FTZ R20, R20, R27 ;  /* 0x0000001b14147220 */ /* 0x000fe20000410000 */
[----:B------:R-:W-:-:S02]  /*ac40*/  HADD2.F32 R14, -RZ, R14.H1_H1 ;  /* 0x3000000eff0e7230 */ /* 0x000fc40000004100 */
[--C-:B------:R-:W-:Y:S02]  /*ac50*/  HADD2.F32 R11, -RZ, R7.reuse.H0_H0 ;  /* 0x20000007ff0b7230 */ /* 0x100fe40000004100 */
[----:B------:R-:W-:Y:S02]  /*ac60*/  HADD2.F32 R7, -RZ, R7.H1_H1 ;  /* 0x30000007ff077230 */ /* 0x000fe40000004100 */
[C---:B------:R-:W-:Y:S01]  /*ac70*/  FMUL.FTZ R46, R14.reuse, R29 ;  /* 0x0000001d0e2e7220 */ /* 0x040fe20000410000 */
[-C--:B------:R-:W-:Y:S01]  /*ac80*/  FMUL.FTZ R50, R14, R21.reuse ;  /* 0x000000150e327220 */ /* 0x080fe20000410000 */
[----:B------:R-:W-:Y:S01]  /*ac90*/  F2FP.F16.E4M3.UNPACK_B R14, R8 ;  /* 0x00000008ff0e723e */ /* 0x000fe200020006ff */
[----:B------:R-:W-:Y:S01]  /*aca0*/  FFMA.FTZ R37, R11, R34, R20 ;  /* 0x000000220b257223 */ /* 0x000fe20000010014 */
[C---:B------:R-:W-:Y:S01]  /*acb0*/  FFMA.FTZ R45, R7.reuse, R21, -R46 ;  /* 0x00000015072d7223 */ /* 0x040fe2000001082e */
[----:B------:R-:W-:Y:S01]  /*acc0*/  FFMA.FTZ R50, R7, R29, R50 ;  /* 0x0000001d07327223 */ /* 0x000fe20000010032 */
[----:B------:R-:W-:Y:S01]  /*acd0*/  FFMA.FTZ R40, R11, R27, -R40 ;  /* 0x0000001b0b287223 */ /* 0x000fe20000010828 */
[----:B------:R-:W-:-:S02]  /*ace0*/  HADD2.F32 R20, -RZ, R14.H0_H0 ;  /* 0x2000000eff147230 */ /* 0x000fc40000004100 */
[----:B------:R-:W-:Y:S01]  /*acf0*/  HADD2.F32 R7, -RZ, R6.H0_H0 ;  /* 0x20000006ff077230 */ /* 0x000fe20000004100 */
[----:B------:R-:W-:Y:S01]  /*ad00*/  F2FP.SATFINITE.E4M3.F32.PACK_AB_MERGE_C R37, R50, R37, RZ ;  /* 0x000000253225723e */ /* 0x000fe200048070ff */
[--C-:B------:R-:W-:Y:S01]  /*ad10*/  HADD2.F32 R8, -RZ, R3.reuse.H0_H0 ;  /* 0x20000003ff087230 */ /* 0x100fe20000004100 */
[----:B------:R-:W-:Y:S01]  /*ad20*/  F2FP.SATFINITE.E4M3.F32.PACK_AB_MERGE_C R40, R45, R40, RZ ;  /* 0x000000282d28723e */ /* 0x000fe200048070ff */
[----:B------:R-:W-:Y:S02]  /*ad30*/  HADD2.F32 R11, -RZ, R3.H1_H1 ;  /* 0x30000003ff0b7230 */ /* 0x000fe40000004100 */
[----:B------:R-:W-:Y:S02]  /*ad40*/  HADD2.F32 R21, -RZ, R14.H1_H1 ;  /* 0x3000000eff157230 */ /* 0x000fe40000004100 */
[C---:B------:R-:W-:Y:S01]  /*ad50*/  FMUL.FTZ R14, R7.reuse, R20 ;  /* 0x00000014070e7220 */ /* 0x040fe20000410000 */
[----:B------:R-:W-:Y:S02]  /*ad60*/  HADD2.F32 R6, -RZ, R6.H1_H1 ;  /* 0x30000006ff067230 */ /* 0x000fe40000004100 */
[----:B------:R-:W-:Y:S01]  /*ad70*/  FMUL.FTZ R7, R7, R8 ;  /* 0x0000000807077220 */ /* 0x000fe20000410000 */
[----:B------:R-:W-:-:S02]  /*ad80*/  HADD2.F32 R3, -RZ, R4.H0_H0 ;  /* 0x20000004ff037230 */ /* 0x000fc40000004100 */
[----:B------:R-:W-:Y:S02]  /*ad90*/  HADD2.F32 R4, -RZ, R4.H1_H1 ;  /* 0x30000004ff047230 */ /* 0x000fe40000004100 */
[C---:B------:R-:W-:Y:S01]  /*ada0*/  FMUL.FTZ R27, R6.reuse, R21 ;  /* 0x00000015061b7220 */ /* 0x040fe20000410000 */
        /* <DEDUP_REMOVED lines=12> */
[----:B------:R-:W-:-:S02]  /*ae70*/  F2FP.SATFINITE.E4M3.F32.PACK_AB_MERGE_C R11, R30, R25, R11 ;  /* 0x000000191e0b723e */ /* 0x000fc4000480700b */
[----:B------:R-:W-:Y:S01]  /*ae80*/  F2FP.SATFINITE.E4M3.F32.PACK_AB_MERGE_C R8, R35, R38, R8 ;  /* 0x000000262308723e */ /* 0x000fe20004807008 */
[----:B------:R4:W-:Y:S01]  /*ae90*/  STS.128 [R49+0xf000], R4 ;  /* 0x00f0000431007388 */ /* 0x0009e20000000c00 */
[----:B------:R-:W-:-:S05]  /*aea0*/  F2FP.SATFINITE.E4M3.F32.PACK_AB_MERGE_C R10, R34, R3, R37 ;  /* 0x00000003220a723e */ /* 0x000fca0004807025 */
[----:B------:R4:W-:Y:S02]  /*aeb0*/  STS.128 [R0+0xf000], R8 ;  /* 0x00f0000800007388 */ /* 0x0009e40000000c00 */
.L_x_383:
[----:B------:R-:W-:Y:S05]  /*aec0*/  BSYNC B0 ;  /* 0x0000000000007941 */ /* 0x000fea0003800000 */
.L_x_376:
[----:B------:R-:W-:Y:S01]  /*aed0*/  @!PT LDS RZ, [RZ] ;  /* 0x00000000fffff984 */ /* 0x000fe20000000800 */
[----:B------:R-:W-:Y:S01]  /*aee0*/  @!PT LDS RZ, [RZ] ;  /* 0x00000000fffff984 */ /* 0x000fe20000000800 */
[----:B------:R-:W-:Y:S01]  /*aef0*/  @!PT LDS RZ, [RZ] ;  /* 0x00000000fffff984 */ /* 0x000fe20000000800 */
[----:B------:R-:W-:Y:S01]  /*af00*/  @!PT LDS RZ, [RZ] ;  /* 0x00000000fffff984 */ /* 0x000fe20000000800 */
[----:B------:R1:W-:Y:S06]  /*af10*/  MEMBAR.ALL.CTA ;  /* 0x0000000000007992 */ /* 0x0003ec0000008000 */
[----:B-1----:R-:W1:Y:S01]  /*af20*/  FENCE.VIEW.ASYNC.S ;  /* 0x00000000000073c6 */ /* 0x002e620000000000 */
[----:B------:R-:W-:Y:S05]  /*af30*/  WARPSYNC.ALL ;  /* 0x0000000000007948 */ /* 0x000fea0003800000 */
[----:B-1----:R-:W-:Y:S06]  /*af40*/  BAR.SYNC.DEFER_BLOCKING 0xd, 0x180 ;  /* 0x0346000000007b1d */ /* 0x002fec0000010000 */
.L_x_373:
[----:B---34-:R-:W-:-:S05]  /*af50*/  IMAD.U32 R0, RZ, RZ, UR36 ;  /* 0x00000024ff007e24 */ /* 0x018fca000f8e00ff */
[----:B------:R-:W-:-:S13]  /*af60*/  ISETP.NE.AND P0, PT, R0, 0x3, PT ;  /* 0x000000030000780c */ /* 0x000fda0003f05270 */
[----:B------:R-:W-:Y:S05]  /*af70*/  @!P0 BRA `(.L_x_395) ;  /* 0x0000000000048947 */ /* 0x000fea0003800000 */
[----:B------:R-:W-:Y:S01]  /*af80*/  BPT.TRAP 0x1 ;  /* 0x000000040000795c */ /* 0x000fe20000300000 */
.L_x_395:
[----:B01----:R-:W-:Y:S01]  /*af90*/  IMAD R3, R154, 0x8, R16 ;  /* 0x000000089a037824 */ /* 0x003fe200078e0210 */
[----:B-----5:R-:W-:-:S04]  /*afa0*/  SHF.L.U32 R6, R155, 0x1f, RZ ;  /* 0x0000001f9b067819 */ /* 0x020fc800000006ff */
[----:B------:R0:W1:Y:S01]  /*afb0*/  SYNCS.PHASECHK.TRANS64.TRYWAIT P1, [R3+URZ+0x19c30], R6 ;  /* 0x019c3006030075a7 */ /* 0x000062000802017f */
[----:B------:R-:W-:Y:S05]  /*afc0*/  @!P0 BRA `(.L_x_396) ;  /* 0x0000000000048947 */ /* 0x000fea0003800000 */
[----:B------:R-:W-:Y:S01]  /*afd0*/  BPT.TRAP 0x1 ;  /* 0x000000040000795c */ /* 0x000fe20000300000 */
.L_x_396:
[----:B------:R-:W-:Y:S01]  /*afe0*/  VIADD R0, R16, 0x13800 ;  /* 0x0001380010007836 */ /* 0x000fe20000000000 */
[----:B------:R-:W-:Y:S01]  /*aff0*/  LOP3.LUT R4, R36, 0x10000, RZ, 0xfc, !PT ;  /* 0x0001000024047812 */ /* 0x000fe200078efcff */
[----:B------:R-:W-:-:S03]  /*b000*/  IMAD.MOV.U32 R5, RZ, RZ, -0x3ffffff0 ;  /* 0xc0000010ff057424 */ /* 0x000fc600078e00ff */
[----:B------:R-:W-:-:S04]  /*b010*/  SHF.R.U32.HI R0, RZ, 0x4, R0 ;  /* 0x00000004ff007819 */ /* 0x000fc80000011600 */
[----:B------:R-:W-:-:S04]  /*b020*/  LOP3.LUT R0, R0, 0x3fff, RZ, 0xc0, !PT ;  /* 0x00003fff00007812 */ /* 0x000fc800078ec0ff */
[----:B------:R-:W-:-:S05]  /*b030*/  LOP3.LUT R0, R0, 0x10000, RZ, 0xfc, !PT ;  /* 0x0001000000007812 */ /* 0x000fca00078efcff */
[----:B------:R3:W-:Y:S01]  /*b040*/  STL [R1+0x10], R0 ;  /* 0x0000100001007387 */ /* 0x0007e20000100800 */
[----:B-1----:R-:W-:Y:S05]  /*b050*/  @P1 BRA `(.L_x_397) ;  /* 0x0000000000081947 */ /* 0x002fea0003800000 */
[----:B------:R-:W1:Y:S02]  /*b060*/  SYNCS.PHASECHK.TRANS64.TRYWAIT P1, [R3+URZ+0x19c30], R6 ;  /* 0x019c3006030075a7 */ /* 0x000e64000802017f */
[----:B-1----:R-:W-:Y:S05]  /*b070*/  @!P1 BRA `(.L_x_398) ;  /* 0x000000d400b09947 */ /* 0x002fea0003800000 */
.L_x_397:
[----:B------:R-:W0:Y:S01]  /*b080*/  LDL R8, [R1+0x10] ;  /* 0x0000100001087983 */ /* 0x000e220000100800 */
[----:B------:R-:W-:Y:S01]  /*b090*/  IMAD.MOV.U32 R7, RZ, RZ, -0x3ffffff0 ;  /* 0xc0000010ff077424 */ /* 0x000fe200078e00ff */
[----:B------:R-:W-:Y:S05]  /*b0a0*/  WARPSYNC.ALL ;  /* 0x0000000000007948 */ /* 0x000fea0003800000 */
[C---:B------:R-:W-:Y:S01]  /*b0b0*/  R2UR UR4, R4.reuse ;  /* 0x00000000040472ca */ /* 0x040fe200000e0000 */
[----:B------:R-:W4:Y:S01]  /*b0c0*/  LDL R11, [R1+0x64] ;  /* 0x00006400010b7983 */ /* 0x000f220000100800 */
[----:B------:R-:W-:Y:S02]  /*b0d0*/  R2UR UR5, R5 ;  /* 0x00000000050572ca */ /* 0x000fe400000e0000 */
[----:B------:R-:W-:Y:S01]  /*b0e0*/  R2UR UR7, R7 ;  /* 0x00000000070772ca */ /* 0x000fe200000e0000 */
[----:B------:R-:W-:Y:S01]  /*b0f0*/  WARPGROUP.ARRIVE ;  /* 0x00000000000079c5 */ /* 0x000fe20000000000 */
[----:B---3--:R-:W3:Y:S01]  /*b100*/  LDL R0, [R1+0x1c] ;  /* 0x00001c0001007983 */ /* 0x008ee20000100800 */
[----:B------:R-:W-:Y:S01]  /*b110*/  VIADD R12, R4, 0x180 ;  /* 0x00000180040c7836 */ /* 0x000fe20000000000 */
[----:B------:R-:W-:Y:S01]  /*b120*/  P2R R10, PR, RZ, 0x1 ;  /* 0x00000001ff0a7803 */ /* 0x000fe20000000000 */
[----:B------:R-:W-:-:S02]  /*b130*/  IMAD.MOV.U32 R13, RZ, RZ, -0x3ffffff0 ;  /* 0xc0000010ff0d7424 */ /* 0x000fc400078e00ff */
[----:B------:R-:W5:Y:S01]  /*b140*/  S2R R90, SR_TID.X ;  /* 0x00000000005a7919 */ /* 0x000f620000002100 */
[----:B------:R-:W-:Y:S01]  /*b150*/  IMAD.MOV.U32 R9, RZ, RZ, -0x3ffffff0 ;  /* 0xc0000010ff097424 */ /* 0x000fe200078e00ff */
[----:B------:R-:W-:Y:S01]  /*b160*/  BSSY B0, `(.L_x_399) ;  /* 0x00003da000007945 */ /* 0x000fe20003800000 */
[----:B------:R-:W-:Y:S01]  /*b170*/  VIADD R20, R4, 0x300 ;  /* 0x0000030004147836 */ /* 0x000fe20000000000 */
[----:B------:R3:W-:Y:S01]  /*b180*/  STL.64 [R1], R12 ;  /* 0x0000000c01007387 */ /* 0x0007e20000100a00 */
[----:B--2---:R-:W-:Y:S02]  /*b190*/  IMAD.MOV.U32 R21, RZ, RZ, -0x3ffffff0 ;  /* 0xc0000010ff157424 */ /* 0x004fe400078e00ff */
[----:B------:R-:W-:Y:S01]  /*b1a0*/  IMAD.MOV.U32 R7, RZ, RZ, -0x3ffffff0 ;  /* 0xc0000010ff077424 */ /* 0x000fe200078e00ff */
[----:B-----5:R-:W-:Y:S01]  /*b1b0*/  LOP3.LUT R90, R90, 0x7f, RZ, 0xc0, !PT ;  /* 0x0000007f5a5a7812 */ /* 0x020fe200078ec0ff */
[----:B01----:R-:W-:-:S04]  /*b1c0*/  IMAD R6, R154, 0x300, R8 ;  /* 0x000003009a067824 */ /* 0x003fc800078e0208 */
[C---:B------:R-:W-:Y:S01]  /*b1d0*/  VIADD R8, R6.reuse, 0x100 ;  /* 0x0000010006087836 */ /* 0x040fe20000000000 */
[C---:B------:R-:W-:Y:S01]  /*b1e0*/  R2UR UR6, R6.reuse ;  /* 0x00000000060672ca */ /* 0x040fe200000e0000 */
[----:B------:R-:W-:-:S12]  /*b1f0*/  VIADD R6, R6, 0x200 ;  /* 0x0000020006067836 */ /* 0x000fd80000000000 */
[----:B------:R-:W-:Y:S01]  /*b200*/  QGMMA.64x128x32.F32.E4M3.E4M3 R24, gdesc[UR4], RZ, !UPT, gsb0 ;  /* 0x01e00000041879f3 */ /* 0x000fe2000c0008ff */
[----:B------:R-:W-:Y:S02]  /*b210*/  R2UR UR4, R12 ;  /* 0x000000000c0472ca */ /* 0x000fe400000e0000 */
[----:B------:R-:W-:Y:S02]  /*b220*/  R2UR UR5, R13 ;  /* 0x000000000d0572ca */ /* 0x000fe400000e0000 */
[----:B------:R-:W-:Y:S02]  /*b230*/  R2UR UR6, R8 ;  /* 0x00000000080672ca */ /* 0x000fe400000e0000 */
[----:B------:R-:W-:Y:S01]  /*b240*/  R2UR UR7, R9 ;  /* 0x00000000090772ca */ /* 0x000fe200000e0000 */
[----:B------:R-:W-:Y:S02]  /*b250*/  WARPGROUP.DEPBAR.LE gsb0, 0x0 ;  /* 0x00008000000079c5 */ /* 0x000fe40000010000 */
[----:B------:R-:W-:-:S10]  /*b260*/  WARPGROUP.ARRIVE ;  /* 0x00000000000079c5 */ /* 0x000fd40000000000 */
[----:B------:R-:W-:Y:S01]  /*b270*/  QGMMA.64x128x32.F32.E4M3.E4M3 R24, gdesc[UR4], R24, gsb0 ;  /* 0x01e00000041879f3 */ /* 0x000fe20008000818 */
[----:B------:R-:W-:Y:S02]  /*b280*/  R2UR UR4, R20 ;  /* 0x00000000140472ca */ /* 0x000fe400000e0000 */
[----:B------:R-:W-:Y:S02]  /*b290*/  R2UR UR5, R21 ;  /* 0x00000000150572ca */ /* 0x000fe400000e0000 */
[----:B------:R-:W-:Y:S01]  /*b2a0*/  R2UR UR6, R6 ;  /* 0x00000000060672ca */ /* 0x000fe200000e0000 */
[----:B----4-:R-:W-:Y:S01]  /*b2b0*/  IMAD.IADD R6, R11, 0x1, R88 ;  /* 0x000000010b067824 */ /* 0x010fe200078e0258 */
[----:B------:R-:W-:-:S03]  /*b2c0*/  R2UR UR7, R7 ;  /* 0x00000000070772ca */ /* 0x000fc600000e0000 */
[----:B---3--:R-:W-:-:S05]  /*b2d0*/  IMAD R6, R0, -0x80, R6 ;  /* 0xffffff8000067824 */ /* 0x008fca00078e0206 */
[C---:B------:R-:W-:Y:S02]  /*b2e0*/  ISETP.GT.AND P4, PT, R6.reuse, RZ, PT ;  /* 0x000000ff0600720c */ /* 0x040fe40003f84270 */
[C---:B------:R-:W-:Y:S02]  /*b2f0*/  ISETP.GT.AND P3, PT, R6.reuse, 0x1, PT ;  /* 0x000000010600780c */ /* 0x040fe40003f64270 */
[C---:B------:R-:W-:Y:S02]  /*b300*/  ISETP.GT.AND P1, PT, R6.reuse, 0x8, PT ;  /* 0x000000080600780c */ /* 0x040fe40003f24270 */
[C---:B------:R-:W-:Y:S02]  /*b310*/  ISETP.GT.AND P2, PT, R6.reuse, 0x9, PT ;  /* 0x000000090600780c */ /* 0x040fe40003f44270 */
[C---:B------:R-:W-:Y:S02]  /*b320*/  ISETP.GT.AND P6, PT, R6.reuse, 0x10, PT ;  /* 0x000000100600780c */ /* 0x040fe40003fc4270 */
[----:B------:R-:W-:-:S02]  /*b330*/  ISETP.GT.AND P5, PT, R6, 0x11, PT ;  /* 0x000000110600780c */ /* 0x000fc40003fa4270 */
[----:B------:R-:W-:Y:S01]  /*b340*/  ISETP.GT.AND P0, PT, R6, 0x59, PT ;  /* 0x000000590600780c */ /* 0x000fe20003f04270 */
[----:B------:R-:W-:Y:S02]  /*b350*/  WARPGROUP.DEPBAR.LE gsb0, 0x0 ;  /* 0x00008000000079c5 */ /* 0x000fe40000010000 */
[----:B------:R-:W-:-:S06]  /*b360*/  WARPGROUP.ARRIVE ;  /* 0x00000000000079c5 */ /* 0x000fcc0000000000 */
[----:B------:R-:W-:Y:S03]  /*b370*/  QGMMA.64x128x32.F32.E4M3.E4M3 R24, gdesc[UR4], R24, gsb0 ;  /* 0x01e00000041879f3 */ /* 0x000fe60008000818 */
[----:B------:R-:W-:Y:S02]  /*b380*/  WARPGROUP.DEPBAR.LE gsb0, 0x0 ;  /* 0x00008000000079c5 */ /* 0x000fe40000010000 */
[----:B------:R-:W-:Y:S02]  /*b390*/  FSEL R7, R24, -INF , P4 ;  /* 0xff80000018077808 */ /* 0x000fe40002000000 */
[----:B------:R-:W-:Y:S02]  /*b3a0*/  FSEL R25, R25, -INF , P3 ;  /* 0xff80000019197808 */ /* 0x000fe40001800000 */
[----:B------:R-:W-:Y:S02]  /*b3b0*/  FSEL R9, R28, -INF , P1 ;  /* 0xff8000001c097808 */ /* 0x000fe40000800000 */
[----:B------:R-:W-:-:S02]  /*b3c0*/  FMNMX.FTZ R0, R7, R25, !PT ;  /* 0x0000001907007209 */ /* 0x000fc40007810000 */
[----:B------:R-:W-:Y:S02]  /*b3d0*/  FSEL R29, R29, -INF , P2 ;  /* 0xff8000001d1d7808 */ /* 0x000fe40001000000 */
[----:B------:R-:W-:Y:S02]  /*b3e0*/  FMNMX.FTZ R0, R9, R0, !PT ;  /* 0x0000000009007209 */ /* 0x000fe40007810000 */
        /* <DEDUP_REMOVED lines=11> */
[C---:B------:R-:W-:Y:S02]  /*b4a0*/  ISETP.GT.AND P1, PT, R6.reuse, 0x20, PT ;  /* 0x000000200600780c */ /* 0x040fe40003f24270 */
        /* <DEDUP_REMOVED lines=59> */
[----:B------:R-:W-:Y:S02]  /*b860*/  FMNMX.FTZ R0, R65, R0, !PT ;  /* 0x0000000041007209 */ /* 0x000fe40007810000 */
[----:B------:R-:W-:Y:S02]  /*b870*/  FSEL R59, R59, -INF , P5 ;  /* 0xff8000003b3b7808 */ /* 0x000fe40002800000 */
[----:B------:R-:W-:Y:S02]  /*b880*/  ISETP.GT.AND P5, PT, R6, 0x60, PT ;  /* 0x000000600600780c */ /* 0x000fe40003fa4270 */
        /* <DEDUP_REMOVED lines=20> */
[C---:B------:R-:W-:Y:S02]  /*b9d0*/  ISETP.GT.AND P4, PT, R6.reuse, 0x71, PT ;  /* 0x000000710600780c */ /* 0x040fe40003f84270 */
[----:B------:R-:W-:Y:S02]  /*b9e0*/  FMNMX.FTZ R0, R129, R0, !PT ;  /* 0x0000000081007209 */ /* 0x000fe40007810000 */
[----:B------:R-:W-:Y:S02]  /*b9f0*/  FSEL R131, R81, -INF , P4 ;  /* 0xff80000051837808 */ /* 0x000fe40002000000 */
[----:B------:R-:W-:Y:S02]  /*ba00*/  ISETP.GT.AND P5, PT, R6, 0x78, PT ;  /* 0x000000780600780c */ /* 0x000fe40003fa4270 */
[----:B------:R-:W-:Y:S02]  /*ba10*/  FMNMX.FTZ R0, R131, R0, !PT ;  /* 0x0000000083007209 */ /* 0x000fe40007810000 */
[----:B------:R-:W-:-:S02]  /*ba20*/  FSEL R81, R84, -INF , P5 ;  /* 0xff80000054517808 */ /* 0x000fc40002800000 */
[C---:B------:R-:W-:Y:S02]  /*ba30*/  ISETP.GT.AND P6, PT, R6.reuse, 0x79, PT ;  /* 0x000000790600780c */ /* 0x040fe40003fc4270 */
[----:B------:R-:W-:Y:S02]  /*ba40*/  FMNMX.FTZ R0, R81, R0, !PT ;  /* 0x0000000051007209 */ /* 0x000fe40007810000 */
[----:B------:R-:W-:Y:S02]  /*ba50*/  FSEL R85, R85, -INF , P6 ;  /* 0xff80000055557808 */ /* 0x000fe40003000000 */
[----:B------:R-:W-:Y:S02]  /*ba60*/  P2R R26, PR, RZ, 0x4 ;  /* 0x00000004ff1a7803 */ /* 0x000fe40000000000 */
[----:B------:R-:W-:Y:S02]  /*ba70*/  FMNMX.FTZ R8, R85, R0, !PT ;  /* 0x0000000055087209 */ /* 0x000fe40007810000 */
[----:B------:R-:W-:-:S02]  /*ba80*/  ISETP.GT.AND P2, PT, R6, 0x58, PT ;  /* 0x000000580600780c */ /* 0x000fc40003f44270 */
[----:B------:R-:W-:Y:S01]  /*ba90*/  P2R R28, PR, RZ, 0x2 ;  /* 0x00000002ff1c7803 */ /* 0x000fe20000000000 */
[----:B------:R-:W0:Y:S01]  /*baa0*/  SHFL.BFLY PT, R133, R8, 0x2, 0x1f ;  /* 0x0c401f0008857f89 */ /* 0x000e2200000e0000 */
[C---:B------:R-:W-:Y:S02]  /*bab0*/  ISETP.GT.AND P1, PT, R6.reuse, 0x59, PT ;  /* 0x000000590600780c */ /* 0x040fe40003f24270 */
[----:B------:R-:W-:Y:S02]  /*bac0*/  P2R R30, PR, RZ, 0x1 ;  /* 0x00000001ff1e7803 */ /* 0x000fe40000000000 */
[----:B------:R-:W-:Y:S02]  /*bad0*/  ISETP.GT.AND P0, PT, R6, 0x60, PT ;  /* 0x000000600600780c */ /* 0x000fe40003f04270 */
[----:B------:R-:W-:Y:S02]  /*bae0*/  FSEL R71, R71, -INF , P1 ;  /* 0xff80000047477808 */ /* 0x000fe40000800000 */
[----:B------:R-:W-:-:S02]  /*baf0*/  P2R R24, PR, RZ, 0x8 ;  /* 0x00000008ff187803 */ /* 0x000fc40000000000 */
[----:B------:R-:W-:Y:S02]  /*bb00*/  FSEL R135, R74, -INF , P0 ;  /* 0xff8000004a877808 */ /* 0x000fe40000000000 */
[----:B------:R-:W-:Y:S02]  /*bb10*/  ISETP.NE.AND P0, PT, R30, RZ, PT ;  /* 0x000000ff1e00720c */ /* 0x000fe40003f05270 */
[----:B------:R-:W-:Y:S02]  /*bb20*/  ISETP.NE.AND P1, PT, R28, RZ, PT ;  /* 0x000000ff1c00720c */ /* 0x000fe40003f25270 */
[----:B------:R-:W-:Y:S02]  /*bb30*/  FSEL R75, R75, -INF , P0 ;  /* 0xff8000004b4b7808 */ /* 0x000fe40000000000 */
[----:B------:R-:W-:Y:S02]  /*bb40*/  FSEL R83, R83, -INF , P4 ;  /* 0xff80000053537808 */ /* 0x000fe40002000000 */
[----:B------:R-:W-:-:S02]  /*bb50*/  FSEL R87, R87, -INF , P6 ;  /* 0xff80000057577808 */ /* 0x000fc40003000000 */
[----:B------:R-:W-:Y:S02]  /*bb60*/  ISETP.NE.AND P0, PT, R10, RZ, PT ;  /* 0x000000ff0a00720c */ /* 0x000fe40003f05270 */
[----:B0-----:R-:W-:Y:S02]  /*bb70*/  FMNMX.FTZ R12, R8, R133, !PT ;  /* 0x00000085080c7209 */ /* 0x001fe40007810000 */
[----:B------:R-:W-:-:S03]  /*bb80*/  FMNMX.FTZ R8, R11, R27, !PT ;  /* 0x0000001b0b087209 */ /* 0x000fc60007810000 */
[----:B------:R-:W0:Y:S01]  /*bb90*/  SHFL.BFLY PT, R133, R12, 0x1, 0x1f ;  /* 0x0c201f000c857f89 */ /* 0x000e2200000e0000 */
[----:B------:R-:W-:-:S04]  /*bba0*/  FMNMX.FTZ R8, R89, R8, !PT ;  /* 0x0000000859087209 */ /* 0x000fc80007810000 */
[----:B------:R-:W-:-:S04]  /*bbb0*/  FMNMX.FTZ R8, R31, R8, !PT ;  /* 0x000000081f087209 */ /* 0x000fc80007810000 */
[----:B------:R-:W-:-:S04]  /*bbc0*/  FMNMX.FTZ R8, R93, R8, !PT ;  /* 0x000000085d087209 */ /* 0x000fc80007810000 */
[----:B------:R-:W-:-:S04]  /*bbd0*/  FMNMX.FTZ R8, R35, R8, !PT ;  /* 0x0000000823087209 */ /* 0x000fc80007810000 */
[----:B------:R-:W-:-:S04]  /*bbe0*/  FMNMX.FTZ R8, R97, R8, !PT ;  /* 0x0000000861087209 */ /* 0x000fc80007810000 */
[----:B------:R-:W-:Y:S02]  /*bbf0*/  FMNMX.FTZ R8, R39, R8, !PT ;  /* 0x0000000827087209 */ /* 0x000fe40007810000 */
[----:B0-----:R-:W-:Y:S02]  /*bc00*/  FMNMX.FTZ R0, R12, R133, !PT ;  /* 0x000000850c007209 */ /* 0x001fe40007810000 */
[----:B------:R-:W-:Y:S02]  /*bc10*/  FMNMX.FTZ R8, R101, R8, !PT ;  /* 0x0000000865087209 */ /* 0x000fe40007810000 */
[----:B------:R-:W-:Y:S01]  /*bc20*/  FSEL R133, R70, -INF , P2 ;  /* 0xff80000046857808 */ /* 0x000fe20001000000 */
[----:B------:R-:W-:-:S01]  /*bc30*/  FFMA.FTZ R14, R2, R0, -8 ;  /* 0xc1000000020e7423 */ /* 0x000fc20000010000 */
[----:B------:R-:W-:Y:S02]  /*bc40*/  FMNMX.FTZ R8, R43, R8, !PT ;  /* 0x000000082b087209 */ /* 0x000fe40007810000 */
[----:B------:R-:W-:-:S02]  /*bc50*/  FSETP.NEU.FTZ.AND P3, PT, R0, -INF , PT ;  /* 0xff8000000000780b */ /* 0x000fc40003f7d000 */
[----:B------:R-:W-:Y:S02]  /*bc60*/  FMNMX.FTZ R8, R105, R8, !PT ;  /* 0x0000000869087209 */ /* 0x000fe40007810000 */
[----:B------:R-:W-:Y:S02]  /*bc70*/  FSEL R6, R14, RZ, P3 ;  /* 0x000000ff0e067208 */ /* 0x000fe40001800000 */
[----:B------:R-:W-:Y:S02]  /*bc80*/  FMNMX.FTZ R8, R47, R8, !PT ;  /* 0x000000082f087209 */ /* 0x000fe40007810000 */
[----:B------:R-:W-:Y:S01]  /*bc90*/  ISETP.NE.AND P3, PT, R24, RZ, PT ;  /* 0x000000ff1800720c */ /* 0x000fe20003f65270 */
[C-C-:B------:R-:W-:Y:S01]  /*bca0*/  FFMA.FTZ R24, R2.reuse, R37, -R6.reuse ;  /* 0x0000002502187223 */ /* 0x140fe20000010806 */
[----:B------:R-:W-:Y:S01]  /*bcb0*/  FMNMX.FTZ R8, R109, R8, !PT ;  /* 0x000000086d087209 */ /* 0x000fe20007810000 */
[--C-:B------:R-:W-:Y:S01]  /*bcc0*/  FFMA.FTZ R30, R2, R45, -R6.reuse ;  /* 0x0000002d021e7223 */ /* 0x100fe20000010806 */
[----:B------:R-:W-:Y:S01]  /*bcd0*/  ISETP.NE.AND P2, PT, R26, RZ, PT ;  /* 0x000000ff1a00720c */ /* 0x000fe20003f45270 */
[C-C-:B------:R-:W-:Y:S01]  /*bce0*/  FFMA.FTZ R26, R2.reuse, R41, -R6.reuse ;  /* 0x00000029021a7223 */ /* 0x140fe20000010806 */
[----:B------:R-:W-:Y:S01]  /*bcf0*/  FMNMX.FTZ R8, R51, R8, !PT ;  /* 0x0000000833087209 */ /* 0x000fe20007810000 */
[--C-:B------:R-:W-:Y:S01]  /*bd00*/  FFMA.FTZ R41, R2, R53, -R6.reuse ;  /* 0x0000003502297223 */ /* 0x100fe20000010806 */
[----:B------:R-:W-:Y:S01]  /*bd10*/  FSEL R37, R78, -INF , P1 ;  /* 0xff8000004e257808 */ /* 0x000fe20000800000 */
[C-C-:B------:R-:W-:Y:S01]  /*bd20*/  FFMA.FTZ R12, R2.reuse, R29, -R6.reuse ;  /* 0x0000001d020c7223 */ /* 0x140fe20000010806 */
[----:B------:R-:W-:Y:S01]  /*bd30*/  FMNMX.FTZ R8, R111, R8, !PT ;  /* 0x000000086f087209 */ /* 0x000fe20007810000 */
[C-C-:B------:R-:W-:Y:S01]  /*bd40*/  FFMA.FTZ R29, R2.reuse, R95, -R6.reuse ;  /* 0x0000005f021d7223 */ /* 0x140fe20000010806 */
[----:B------:R-:W-:Y:S01]  /*bd50*/  FSEL R79, R79, -INF , P2 ;  /* 0xff8000004f4f7808 */ /* 0x000fe20001000000 */
[C-C-:B------:R-:W-:Y:S01]  /*bd60*/  FFMA.FTZ R10, R2.reuse, R25, -R6.reuse ;  /* 0x00000019020a7223 */ /* 0x140fe20000010806 */
[----:B------:R-:W-:Y:S01]  /*bd70*/  FMNMX.FTZ R8, R55, R8, !PT ;  /* 0x0000000837087209 */ /* 0x000fe20007810000 */
[--C-:B------:R-:W-:Y:S01]  /*bd80*/  FFMA.FTZ R14, R2, R33, -R6.reuse ;  /* 0x00000021020e7223 */ /* 0x100fe20000010806 */
[----:B------:R-:W-:Y:S01]  /*bd90*/  FSEL R45, R82, -INF , P3 ;  /* 0xff800000522d7808 */ /* 0x000fe20001800000 */
[C-C-:B------:R-:W-:Y:S01]  /*bda0*/  FFMA.FTZ R25, R2.reuse, R91, -R6.reuse ;  /* 0x0000005b02197223 */ /* 0x140fe20000010806 */
[----:B------:R-:W-:Y:S01]  /*bdb0*/  FMNMX.FTZ R8, R117, R8, !PT ;  /* 0x0000000875087209 */ /* 0x000fe20007810000 */
[--C-:B------:R-:W-:Y:S01]  /*bdc0*/  FFMA.FTZ R33, R2, R49, -R6.reuse ;  /* 0x0000003102217223 */ /* 0x100fe20000010806 */
[----:B------:R-:W-:Y:S01]  /*bdd0*/  FSEL R53, R86, -INF , P5 ;  /* 0xff80000056357808 */ /* 0x000fe20002800000 */
[C-C-:B------:R-:W-:Y:S01]  /*bde0*/  FFMA.FTZ R49, R2.reuse, R57, -R6.reuse ;  /* 0x0000003902317223 */ /* 0x140fe20000010806 */
[----:B------:R-:W-:Y:S01]  /*bdf0*/  FMNMX.FTZ R8, R59, R8, !PT ;  /* 0x000000083b087209 */ /* 0x000fe20007810000 */
[C-C-:B------:R-:W-:Y:S01]  /*be00*/  FFMA.FTZ R91, R2.reuse, R61, -R6.reuse ;  /* 0x0000003d025b7223 */ /* 0x140fe20000010806 */
[----:B------:R-:W-:-:S01]  /*be10*/  FFMA.FTZ R57, R2, R65, -R6 ;  /* 0x0000004102397223 */ /* 0x000fc20000010806 */
        /* <DEDUP_REMOVED lines=24> */
[----:B------:R-:W-:Y:S01]  /*bfa0*/  FFMA.FTZ R77, R2, R85, -R6 ;  /* 0x00000055024d7223 */ /* 0x000fe20000010806 */
[----:B------:R-:W-:Y:S01]  /*bfb0*/  FMNMX.FTZ R8, R135, R8, !PT ;  /* 0x0000000887087209 */ /* 0x000fe20007810000 */
[----:B------:R-:W-:Y:S01]  /*bfc0*/  MUFU.EX2 R7, R7 ;  /* 0x0000000700077308 */ /* 0x000fe20000000800 */
[----:B------:R-:W-:-:S02]  /*bfd0*/  ISETP.NE.AND P2, PT, R90, RZ, PT ;  /* 0x000000ff5a00720c */ /* 0x000fc40003f45270 */
[----:B------:R-:W-:-:S04]  /*bfe0*/  FMNMX.FTZ R8, R75, R8, !PT ;  /* 0x000000084b087209 */ /* 0x000fc80007810000 */
[----:B------:R-:W-:Y:S01]  /*bff0*/  FMNMX.FTZ R8, R37, R8, !PT ;  /* 0x0000000825087209 */ /* 0x000fe20007810000 */
[----:B------:R-:W0:Y:S03]  /*c000*/  MUFU.EX2 R10, R10 ;  /* 0x0000000a000a7308 */ /* 0x000e260000000800 */
[----:B------:R-:W-:-:S03]  /*c010*/  FMNMX.FTZ R8, R79, R8, !PT ;  /* 0x000000084f087209 */ /* 0x000fc60007810000 */
[----:B------:R-:W-:Y:S01]  /*c020*/  @!P2 VIADD R3, R3, 0x19c40 ;  /* 0x00019c400303a836 */ /* 0x000fe20000000000 */
[----:B------:R-:W-:Y:S01]  /*c030*/  FMNMX.FTZ R8, R45, R8, !PT ;  /* 0x000000082d087209 */ /* 0x000fe20007810000 */
[----:B------:R-:W1:Y:S03]  /*c040*/  MUFU.EX2 R9, R9 ;  /* 0x0000000900097308 */ /* 0x000e660000000800 */
[----:B------:R-:W-:Y:S02]  /*c050*/  FMNMX.FTZ R8, R83, R8, !PT ;  /* 0x0000000853087209 */ /* 0x000fe40007810000 */
[----:B------:R-:W-:Y:S02]  /*c060*/  @!P2 PRMT R3, RZ, 0x654, R3 ;  /* 0x00000654ff03a816 */ /* 0x000fe40000000003 */
[----:B------:R-:W-:Y:S01]  /*c070*/  FMNMX.FTZ R8, R53, R8, !PT ;  /* 0x0000000835087209 */ /* 0x000fe20007810000 */
[----:B------:R-:W2:Y:S01]  /*c080*/  MUFU.EX2 R12, R12 ;  /* 0x0000000c000c7308 */ /* 0x000ea20000000800 */
[----:B0-----:R-:W-:-:S01]  /*c090*/  FADD.FTZ R68, R7, R10 ;  /* 0x0000000a07447221 */ /* 0x001fc20000010000 */
[----:B------:R0:W-:Y:S01]  /*c0a0*/  @!P2 SYNCS.ARRIVE.TRANS64.RED.A1T0 RZ, [R3+URZ], RZ ;  /* 0x000000ff03ffa9a7 */ /* 0x0001e2000810043f */
[----:B------:R-:W-:-:S05]  /*c0b0*/  FMNMX.FTZ R8, R87, R8, !PT ;  /* 0x0000000857087209 */ /* 0x000fca0007810000 */
[----:B------:R-:W3:Y:S01]  /*c0c0*/  SHFL.BFLY PT, R95, R8, 0x2, 0x1f ;  /* 0x0c401f00085f7f89 */ /* 0x000ee200000e0000 */
[----:B------:R-:W-:Y:S01]  /*c0d0*/  MUFU.EX2 R13, R13 ;  /* 0x0000000d000d7308 */ /* 0x000fe20000000800 */
[----:B-1----:R-:W-:-:S07]  /*c0e0*/  FADD.FTZ R85, R9, R68 ;  /* 0x0000004409557221 */ /* 0x002fce0000010000 */
[----:B------:R-:W-:Y:S01]  /*c0f0*/  MUFU.EX2 R14, R14 ;  /* 0x0000000e000e7308 */ /* 0x000fe20000000800 */
[----:B--2---:R-:W-:-:S01]  /*c100*/  FADD.FTZ R72, R12, R85 ;  /* 0x000000550c487221 */ /* 0x004fc20000010000 */
[----:B------:R-:W-:-:S04]  /*c110*/  F2FP.SATFINITE.E4M3.F32.PACK_AB_MERGE_C R148, R12, R9, RZ ;  /* 0x000000090c94723e */ /* 0x000fc800048070ff */
[----:B------:R-:W-:Y:S02]  /*c120*/  F2FP.SATFINITE.E4M3.F32.PACK_AB_MERGE_C R148, R10, R7, R148 ;  /* 0x000000070a94723e */ /* 0x000fe40004807094 */
[----:B------:R-:W-:Y:S01]  /*c130*/  MUFU.EX2 R15, R15 ;  /* 0x0000000f000f7308 */ /* 0x000fe20000000800 */
[----:B---3--:R-:W-:-:S07]  /*c140*/  FMNMX.FTZ R95, R8, R95, !PT ;  /* 0x0000005f085f7209 */ /* 0x008fce0007810000 */
[----:B------:R-:W1:Y:S01]  /*c150*/  MUFU.EX2 R24, R24 ;  /* 0x0000001800187308 */ /* 0x000e620000000800 */
[----:B------:R-:W2:Y:S07]  /*c160*/  SHFL.BFLY PT, R8, R95, 0x1, 0x1f ;  /* 0x0c201f005f087f89 */ /* 0x000eae00000e0000 */
[----:B------:R-:W-:Y:S08]  /*c170*/  MUFU.EX2 R25, R25 ;  /* 0x0000001900197308 */ /* 0x000ff00000000800 */
[----:B------:R-:W-:Y:S01]  /*c180*/  MUFU.EX2 R26, R26 ;  /* 0x0000001a001a7308 */ /* 0x000fe20000000800 */
[----:B-1----:R-:W-:-:S04]  /*c190*/  F2FP.SATFINITE.E4M3.F32.PACK_AB_MERGE_C R150, R24, R15, RZ ;  /* 0x0000000f1896723e */ /* 0x002fc800048070ff */
[----:B------:R-:W-:-:S03]  /*c1a0*/  F2FP.SATFINITE.E4M3.F32.PACK_AB_MERGE_C R150, R14, R13, R150 ;  /* 0x0000000d0e96723e */ /* 0x000fc60004807096 */
[----:B------:R-:W-:Y:S01]  /*c1b0*/  MUFU.EX2 R29, R29 ;  /* 0x0000001d001d7308 */ /* 0x000fe20000000800 */
[----:B--2---:R-:W-:-:S04]  /*c1c0*/  FMNMX.FTZ R8, R95, R8, !PT ;  /* 0x000000085f087209 */ /* 0x004fc80007810000 */
[----:B------:R-:W-:Y:S01]  /*c1d0*/  FSETP.NEU.FTZ.AND P1, PT, R8, -INF , PT ;  /* 0xff8000000800780b */ /* 0x000fe20003f3d000 */
[----:B------:R-:W-:-:S02]  /*c1e0*/  FFMA.FTZ R56, R2, R8, -8 ;  /* 0xc100000002387423 */ /* 0x000fc40000010008 */
[----:B------:R-:W1:Y:S03]  /*c1f0*/  MUFU.EX2 R30, R30 ;  /* 0x0000001e001e7308 */ /* 0x000e660000000800 */
[----:B------:R-:W-:Y:S02]  /*c200*/  FSEL R56, R56, RZ, P1 ;  /* 0x000000ff38387208 */ /* 0x000fe40000800000 */
[----:B------:R-:W-:-:S03]  /*c210*/  ISETP.GE.AND P1, PT, R88, 0x81, PT ;  /* 0x000000815800780c */ /* 0x000fc60003f26270 */
[----:B------:R-:W-:Y:S01]  /*c220*/  MUFU.EX2 R28, R28 ;  /* 0x0000001c001c7308 */ /* 0x000fe20000000800 */
[----:B------:R-:W-:-:S01]  /*c230*/  FFMA.FTZ R6, R2, R11, -R56 ;  /* 0x0000000b02067223 */ /* 0x000fc20000010838 */
[C-C-:B------:R-:W-:Y:S01]  /*c240*/  FFMA.FTZ R11, R2.reuse, R27, -R56.reuse ;  /* 0x0000001b020b7223 */ /* 0x140fe20000010838 */
[----:B------:R-:W-:-:S01]  /*c250*/  FFMA.FTZ R58, R2, R89, -R56 ;  /* 0x00000059023a7223 */ /* 0x000fc20000010838 */
[C-C-:B------:R-:W-:Y:S01]  /*c260*/  FFMA.FTZ R81, R2.reuse, R31, -R56.reuse ;  /* 0x0000001f02517223 */ /* 0x140fe20000010838 */
[----:B------:R-:W-:-:S01]  /*c270*/  FFMA.FTZ R27, R2, R93, -R56 ;  /* 0x0000005d021b7223 */ /* 0x000fc20000010838 */
[C-C-:B------:R-:W-:Y:S01]  /*c280*/  FFMA.FTZ R50, R2.reuse, R35, -R56.reuse ;  /* 0x0000002302327223 */ /* 0x140fe20000010838 */
[----:B------:R-:W-:-:S01]  /*c290*/  FFMA.FTZ R60, R2, R97, -R56 ;  /* 0x00000061023c7223 */ /* 0x000fc20000010838 */
        /* <DEDUP_REMOVED lines=8> */
[----:B------:R-:W2:Y:S01]  /*c320*/  MUFU.EX2 R11, R11 ;  /* 0x0000000b000b7308 */ /* 0x000ea20000000800 */
[----:B------:R-:W-:-:S01]  /*c330*/  FFMA.FTZ R54, R2, R51, -R56 ;  /* 0x0000003302367223 */ /* 0x000fc20000010838 */
[C-C-:B------:R-:W-:Y:S01]  /*c340*/  FFMA.FTZ R66, R2.reuse, R111, -R56.reuse ;  /* 0x0000006f02427223 */ /* 0x140fe20000010838 */
[----:B------:R-:W-:-:S01]  /*c350*/  FFMA.FTZ R55, R2, R55, -R56 ;  /* 0x0000003702377223 */ /* 0x000fc20000010838 */
[C-C-:B------:R-:W-:Y:S01]  /*c360*/  FFMA.FTZ R43, R2.reuse, R117, -R56.reuse ;  /* 0x00000075022b7223 */ /* 0x140fe20000010838 */
[----:B------:R-:W-:-:S01]  /*c370*/  FFMA.FTZ R64, R2, R59, -R56 ;  /* 0x0000003b02407223 */ /* 0x000fc20000010838 */
[--C-:B------:R-:W-:Y:S01]  /*c380*/  FFMA.FTZ R59, R2, R119, -R56.reuse ;  /* 0x00000077023b7223 */ /* 0x100fe20000010838 */
[----:B-1----:R-:W-:Y:S01]  /*c390*/  F2FP.SATFINITE.E4M3.F32.PACK_AB_MERGE_C R136, R30, R29, RZ ;  /* 0x0000001d1e88723e */ /* 0x002fe200048070ff */
[----:B------:R-:W1:Y:S01]  /*c3a0*/  MUFU.EX2 R58, R58 ;  /* 0x0000003a003a7308 */ /* 0x000e620000000800 */
[----:B------:R-:W-:-:S01]  /*c3b0*/  FFMA.FTZ R51, R2, R123, -R56 ;  /* 0x0000007b02337223 */ /* 0x000fc20000010838 */
[C-C-:B0-----:R-:W-:Y:S01]  /*c3c0*/  FFMA.FTZ R3, R2.reuse, R133, -R56.reuse ;  /* 0x0000008502037223 */ /* 0x141fe20000010838 */
[----:B------:R-:W-:-:S01]  /*c3d0*/  FFMA.FTZ R135, R2, R135, -R56 ;  /* 0x0000008702877223 */ /* 0x000fc20000010838 */
[C-C-:B------:R-:W-:Y:S01]  /*c3e0*/  FFMA.FTZ R75, R2.reuse, R75, -R56.reuse ;  /* 0x0000004b024b7223 */ /* 0x140fe20000010838 */
[----:B------:R-:W-:-:S01]  /*c3f0*/  FFMA.FTZ R79, R2, R79, -R56 ;  /* 0x0000004f024f7223 */ /* 0x000fc20000010838 */
[C-C-:B------:R-:W-:Y:S01]  /*c400*/  FFMA.FTZ R45, R2.reuse, R45, -R56.reuse ;  /* 0x0000002d022d7223 */ /* 0x140fe20000010838 */
[----:B------:R-:W-:-:S01]  /*c410*/  FFMA.FTZ R83, R2, R83, -R56 ;  /* 0x0000005302537223 */ /* 0x000fc20000010838 */
[----:B------:R-:W0:Y:S01]  /*c420*/  MUFU.EX2 R81, R81 ;  /* 0x0000005100517308 */ /* 0x000e220000000800 */
[----:B--2---:R-:W-:-:S01]  /*c430*/  FADD.FTZ R63, R6, R11 ;  /* 0x0000000b063f7221 */ /* 0x004fc20000010000 */
[----:B------:R-:W-:Y:S01]  /*c440*/  FFMA.FTZ R53, R2, R53, -R56 ;  /* 0x0000003502357223 */ /* 0x000fe20000010838 */
[----:B------:R-:W-:-:S05]  /*c450*/  F2FP.SATFINITE.E4M3.F32.PACK_AB_MERGE_C R136, R26, R25, R136 ;  /* 0x000000191a88723e */ /* 0x000fca0004807088 */
[----:B------:R-:W2:Y:S01]  /*c460*/  MUFU.EX2 R27, R27 ;  /* 0x0000001b001b7308 */ /* 0x000ea20000000800 */
[----:B-1----:R-:W-:-:S01]  /*c470*/  FADD.FTZ R68, R58, R63 ;  /* 0x0000003f3a447221 */ /* 0x002fc20000010000 */
[----:B------:R-:W-:-:S04]  /*c480*/  FADD.FTZ R63, R13, R72 ;  /* 0x000000480d3f7221 */ /* 0x000fc80000010000 */
[----:B------:R-:W-:Y:S02]  /*c490*/  FADD.FTZ R72, R14, R63 ;  /* 0x0000003f0e487221 */ /* 0x000fe40000010000 */
[----:B------:R-:W1:Y:S01]  /*c4a0*/  MUFU.EX2 R50, R50 ;  /* 0x0000003200327308 */ /* 0x000e620000000800 */
[----:B0-----:R-:W-:-:S01]  /*c4b0*/  FADD.FTZ R74, R81, R68 ;  /* 0x00000044514a7221 */ /* 0x001fc20000010000 */
[----:B------:R-:W-:Y:S01]  /*c4c0*/  FFMA.FTZ R68, R2, R67, -R56 ;  /* 0x0000004302447223 */ /* 0x000fe20000010838 */
[----:B------:R-:W-:-:S01]  /*c4d0*/  FADD.FTZ R63, R15, R72 ;  /* 0x000000480f3f7221 */ /* 0x000fc20000010000 */
[----:B------:R-:W-:Y:S01]  /*c4e0*/  FFMA.FTZ R72, R2, R71, -R56 ;  /* 0x0000004702487223 */ /* 0x000fe20000010838 */
[----:B------:R-:W-:Y:S02]  /*c4f0*/  F2FP.SATFINITE.E4M3.F32.PACK_AB_MERGE_C R149, R81, R58, RZ ;  /* 0x0000003a5195723e */ /* 0x000fe400048070ff */
[----:B------:R-:W-:Y:S01]  /*c500*/  FADD.FTZ R76, R24, R63 ;  /* 0x0000003f184c7221 */ /* 0x000fe20000010000 */
[----:B------:R-:W0:Y:S01]  /*c510*/  MUFU.EX2 R60, R60 ;  /* 0x0000003c003c7308 */ /* 0x000e220000000800 */
[----:B--2---:R-:W-:-:S01]  /*c520*/  FADD.FTZ R67, R27, R74 ;  /* 0x0000004a1b437221 */ /* 0x004fc20000010000 */
[C-C-:B------:R-:W-:Y:S01]  /*c530*/  FFMA.FTZ R63, R2.reuse, R37, -R56.reuse ;  /* 0x00000025023f7223 */ /* 0x140fe20000010838 */
[----:B------:R-:W-:-:S01]  /*c540*/  FFMA.FTZ R56, R2, R87, -R56 ;  /* 0x0000005702387223 */ /* 0x000fc20000010838 */
[----:B------:R-:W-:-:S04]  /*c550*/  F2FP.SATFINITE.E4M3.F32.PACK_AB_MERGE_C R149, R11, R6, R149 ;  /* 0x000000060b95723e */ /* 0x000fc80004807095 */
[----:B------:R-:W2:Y:S01]  /*c560*/  MUFU.EX2 R39, R39 ;  /* 0x0000002700277308 */ /* 0x000ea20000000800 */
[----:B-1----:R-:W-:-:S07]  /*c570*/  FADD.FTZ R67, R50, R67 ;  /* 0x0000004332437221 */ /* 0x002fce0000010000 */
[----:B------:R-:W1:Y:S01]  /*c580*/  MUFU.EX2 R31, R31 ;  /* 0x0000001f001f7308 */ /* 0x000e620000000800 */
[----:B0-----:R-:W-:-:S01]  /*c590*/  FADD.FTZ R74, R60, R67 ;  /* 0x000000433c4a7221 */ /* 0x001fc20000010000 */
[----:B------:R-:W-:-:S06]  /*c5a0*/  FADD.FTZ R67, R25, R76 ;  /* 0x0000004c19437221 */ /* 0x000fcc0000010000 */
[----:B------:R-:W0:Y:S01]  /*c5b0*/  MUFU.EX2 R52, R52 ;  /* 0x0000003400347308 */ /* 0x000e220000000800 */
[----:B--2---:R-:W-:-:S01]  /*c5c0*/  FADD.FTZ R74, R39, R74 ;  /* 0x0000004a274a7221 */ /* 0x004fc20000010000 */
[----:B------:R-:W-:-:S04]  /*c5d0*/  F2FP.SATFINITE.E4M3.F32.PACK_AB_MERGE_C R151, R39, R60, RZ ;  /* 0x0000003c2797723e */ /* 0x000fc800048070ff */
[----:B------:R-:W-:Y:S02]  /*c5e0*/  F2FP.SATFINITE.E4M3.F32.PACK_AB_MERGE_C R151, R50, R27, R151 ;  /* 0x0000001b3297723e */ /* 0x000fe40004807097 */
[----:B------:R-:W2:Y:S01]  /*c5f0*/  MUFU.EX2 R62, R62 ;  /* 0x0000003e003e7308 */ /* 0x000ea20000000800 */
[----:B-1----:R-:W-:-:S01]  /*c600*/  FADD.FTZ R37, R31, R74 ;  /* 0x0000004a1f257221 */ /* 0x002fc20000010000 */
[----:B------:R-:W-:-:S04]  /*c610*/  FADD.FTZ R74, R26, R67 ;  /* 0x000000431a4a7221 */ /* 0x000fc80000010000 */
[----:B------:R-:W-:Y:S02]  /*c620*/  FADD.FTZ R67, R29, R74 ;  /* 0x0000004a1d437221 */ /* 0x000fe40000010000 */
[----:B------:R-:W1:Y:S01]  /*c630*/  MUFU.EX2 R47, R47 ;  /* 0x0000002f002f7308 */ /* 0x000e620000000800 */
[----:B0-----:R-:W-:-:S01]  /*c640*/  FADD.FTZ R37, R52, R37 ;  /* 0x0000002534257221 */ /* 0x001fc20000010000 */
[----:B------:R-:W-:-:S04]  /*c650*/  FADD.FTZ R67, R30, R67 ;  /* 0x000000431e437221 */ /* 0x000fc80000010000 */
[----:B------:R-:W-:Y:S02]  /*c660*/  FADD.FTZ R76, R28, R67 ;  /* 0x000000431c4c7221 */ /* 0x000fe40000010000 */
[----:B------:R-:W0:Y:S01]  /*c670*/  MUFU.EX2 R35, R35 ;  /* 0x0000002300237308 */ /* 0x000e220000000800 */
[----:B--2---:R-:W-:-:S07]  /*c680*/  FADD.FTZ R74, R62, R37 ;  /* 0x000000253e4a7221 */ /* 0x004fce0000010000 */
[----:B------:R-:W2:Y:S01]  /*c690*/  MUFU.EX2 R33, R33 ;  /* 0x0000002100217308 */ /* 0x000ea20000000800 */
[----:B-1----:R-:W-:-:S01]  /*c6a0*/  FADD.FTZ R74, R47, R74 ;  /* 0x0000004a2f4a7221 */ /* 0x002fc20000010000 */
[----:B------:R-:W-:-:S04]  /*c6b0*/  F2FP.SATFINITE.E4M3.F32.PACK_AB_MERGE_C R137, R47, R62, RZ ;  /* 0x0000003e2f89723e */ /* 0x000fc800048070ff */
[----:B------:R-:W-:Y:S02]  /*c6c0*/  F2FP.SATFINITE.E4M3.F32.PACK_AB_MERGE_C R137, R52, R31, R137 ;  /* 0x0000001f3489723e */ /* 0x000fe40004807089 */
        /* <DEDUP_REMOVED lines=11> */
[C---:B-1----:R-:W-:Y:S01]  /*c780*/  F2FP.SATFINITE.E4M3.F32.PACK_AB_MERGE_C R138, R41.reuse, R32, RZ ;  /* 0x00000020298a723e */ /* 0x042fe200048070ff */
[----:B------:R-:W-:-:S03]  /*c790*/  FADD.FTZ R41, R41, R24 ;  /* 0x0000001829297221 */ /* 0x000fc60000010000 */
[----:B------:R-:W-:-:S03]  /*c7a0*/  F2FP.SATFINITE.E4M3.F32.PACK_AB_MERGE_C R138, R33, R28, R138 ;  /* 0x0000001c218a723e */ /* 0x000fc6000480708a */
[----:B------:R-:W1:Y:S01]  /*c7b0*/  MUFU.EX2 R43, R43 ;  /* 0x0000002b002b7308 */ /* 0x000e620000000800 */
[----:B0-----:R-:W-:-:S01]  /*c7c0*/  FADD.FTZ R30, R55, R30 ;  /* 0x0000001e371e7221 */ /* 0x001fc20000010000 */
[----:B------:R-:W-:-:S04]  /*c7d0*/  F2FP.SATFINITE.E4M3.F32.PACK_AB_MERGE_C R139, R55, R66, RZ ;  /* 0x00000042378b723e */ /* 0x000fc800048070ff */
[----:B------:R-:W-:Y:S02]  /*c7e0*/  F2FP.SATFINITE.E4M3.F32.PACK_AB_MERGE_C R139, R54, R35, R139 ;  /* 0x00000023368b723e */ /* 0x000fe4000480708b */
        /* <DEDUP_REMOVED lines=13> */
[C---:B--2---:R-:W-:Y:S01]  /*c8c0*/  F2FP.SATFINITE.E4M3.F32.PACK_AB_MERGE_C R140, R91.reuse, R38, RZ ;  /* 0x000000265b8c723e */ /* 0x044fe200048070ff */
[----:B------:R-:W-:-:S03]  /*c8d0*/  FADD.FTZ R91, R91, R32 ;  /* 0x000000205b5b7221 */ /* 0x000fc60000010000 */
[----:B------:R-:W-:-:S03]  /*c8e0*/  F2FP.SATFINITE.E4M3.F32.PACK_AB_MERGE_C R140, R49, R34, R140 ;  /* 0x00000022318c723e */ /* 0x000fc6000480708c */
[----:B------:R-:W2:Y:S01]  /*c8f0*/  MUFU.EX2 R51, R51 ;  /* 0x0000003300337308 */ /* 0x000ea20000000800 */
[C---:B-1----:R-:W-:Y:S01]  /*c900*/  F2FP.SATFINITE.E4M3.F32.PACK_AB_MERGE_C R141, R70.reuse, R59, RZ ;  /* 0x0000003b468d723e */ /* 0x042fe200048070ff */
[----:B------:R-:W-:-:S03]  /*c910*/  FADD.FTZ R70, R70, R7 ;  /* 0x0000000746467221 */ /* 0x000fc60000010000 */
[----:B------:R-:W-:-:S03]  /*c920*/  F2FP.SATFINITE.E4M3.F32.PACK_AB_MERGE_C R141, R64, R43, R141 ;  /* 0x0000002b408d723e */ /* 0x000fc6000480708d */
[----:B------:R-:W1:Y:S01]  /*c930*/  MUFU.EX2 R57, R57 ;  /* 0x0000003900397308 */ /* 0x000e620000000800 */
[----:B0-----:R-:W-:-:S07]  /*c940*/  FADD.FTZ R10, R36, R91 ;  /* 0x0000005b240a7221 */ /* 0x001fce0000010000 */
[----:B------:R-:W0:Y:S01]  /*c950*/  MUFU.EX2 R68, R68 ;  /* 0x0000004400447308 */ /* 0x000e220000000800 */
[----:B--2---:R-:W-:-:S07]  /*c960*/  FADD.FTZ R7, R51, R70 ;  /* 0x0000004633077221 */ /* 0x004fce0000010000 */
[----:B------:R-:W-:Y:S01]  /*c970*/  MUFU.EX2 R40, R40 ;  /* 0x0000002800287308 */ /* 0x000fe20000000800 */
[----:B-1----:R-:W-:-:S07]  /*c980*/  FADD.FTZ R13, R57, R10 ;  /* 0x0000000a390d7221 */ /* 0x002fce0000010000 */
[----:B------:R-:W1:Y:S01]  /*c990*/  MUFU.EX2 R61, R61 ;  /* 0x0000003d003d7308 */ /* 0x000e620000000800 */
[----:B0-----:R-:W-:-:S07]  /*c9a0*/  FADD.FTZ R14, R68, R7 ;  /* 0x00000007440e7221 */ /* 0x001fce0000010000 */
[----:B------:R-:W0:Y:S08]  /*c9b0*/  MUFU.EX2 R3, R3 ;  /* 0x0000000300037308 */ /* 0x000e300000000800 */
[----:B------:R-:W2:Y:S01]  /*c9c0*/  MUFU.EX2 R72, R72 ;  /* 0x0000004800487308 */ /* 0x000ea20000000800 */
[----:B-1----:R-:W-:Y:S01]  /*c9d0*/  F2FP.SATFINITE.E4M3.F32.PACK_AB_MERGE_C R142, R61, R40, RZ ;  /* 0x000000283d8e723e */ /* 0x002fe200048070ff */
[----:B------:R-:W-:-:S03]  /*c9e0*/  FADD.FTZ R40, R40, R13 ;  /* 0x0000000d28287221 */ /* 0x000fc60000010000 */
[----:B------:R-:W-:Y:S01]  /*c9f0*/  F2FP.SATFINITE.E4M3.F32.PACK_AB_MERGE_C R142, R57, R36, R142 ;  /* 0x00000024398e723e */ /* 0x000fe2000480708e */
[----:B------:R-:W-:-:S02]  /*ca00*/  FADD.FTZ R61, R61, R40 ;  /* 0x000000283d3d7221 */ /* 0x000fc40000010000 */
[----:B------:R-:W-:Y:S01]  /*ca10*/  MUFU.EX2 R44, R44 ;  /* 0x0000002c002c7308 */ /* 0x000fe20000000800 */
[----:B0-----:R-:W-:-:S07]  /*ca20*/  FADD.FTZ R7, R3, R14 ;  /* 0x0000000e03077221 */ /* 0x001fce0000010000 */
[----:B------:R-:W0:Y:S01]  /*ca30*/  MUFU.EX2 R69, R69 ;  /* 0x0000004500457308 */ /* 0x000e220000000800 */
[C---:B--2---:R-:W-:Y:S01]  /*ca40*/  F2FP.SATFINITE.E4M3.F32.PACK_AB_MERGE_C R13, R72.reuse, R3, RZ ;  /* 0x00000003480d723e */ /* 0x044fe200048070ff */
[----:B------:R-:W-:-:S03]  /*ca50*/  FADD.FTZ R72, R72, R7 ;  /* 0x0000000748487221 */ /* 0x000fc60000010000 */
[----:B------:R-:W-:-:S03]  /*ca60*/  F2FP.SATFINITE.E4M3.F32.PACK_AB_MERGE_C R143, R68, R51, R13 ;  /* 0x00000033448f723e */ /* 0x000fc6000480700d */
[----:B------:R-:W1:Y:S08]  /*ca70*/  MUFU.EX2 R42, R42 ;  /* 0x0000002a002a7308 */ /* 0x000e700000000800 */
[----:B------:R2:W3:Y:S01]  /*ca80*/  MUFU.EX2 R37, R135 ;  /* 0x0000008700257308 */ /* 0x0004e20000000800 */
[----:B0-----:R-:W-:-:S07]  /*ca90*/  F2FP.SATFINITE.E4M3.F32.PACK_AB_MERGE_C R144, R69, R44, RZ ;  /* 0x0000002c4590723e */ /* 0x001fce00048070ff */
[----:B------:R-:W0:Y:S01]  /*caa0*/  MUFU.EX2 R65, R65 ;  /* 0x0000004100417308 */ /* 0x000e220000000800 */
[----:B-1----:R-:W-:-:S01]  /*cab0*/  FADD.FTZ R14, R42, R61 ;  /* 0x0000003d2a0e7221 */ /* 0x002fc20000010000 */
[----:B--2---:R-:W-:-:S04]  /*cac0*/  IMAD.MOV.U32 R135, RZ, RZ, RZ ;  /* 0x000000ffff877224 */ /* 0x004fc800078e00ff */
[----:B------:R-:W-:Y:S02]  /*cad0*/  IMAD.MOV.U32 R134, RZ, RZ, R135 ;  /* 0x000000ffff867224 */ /* 0x000fe400078e0087 */
[----:B------:R-:W1:Y:S01]  /*cae0*/  MUFU.EX2 R12, R75 ;  /* 0x0000004b000c7308 */ /* 0x000e620000000800 */
[----:B---3--:R-:W-:-:S01]  /*caf0*/  FADD.FTZ R3, R37, R72 ;  /* 0x0000004825037221 */ /* 0x008fc20000010000 */
[--C-:B------:R-:W-:Y:S02]  /*cb00*/  IMAD.MOV.U32 R133, RZ, RZ, R135.reuse ;  /* 0x000000ffff857224 */ /* 0x100fe400078e0087 */
[--C-:B------:R-:W-:Y:S02]  /*cb10*/  IMAD.MOV.U32 R132, RZ, RZ, R135.reuse ;  /* 0x000000ffff847224 */ /* 0x100fe400078e0087 */
[--C-:B------:R-:W-:Y:S02]  /*cb20*/  IMAD.MOV.U32 R131, RZ, RZ, R135.reuse ;  /* 0x000000ffff837224 */ /* 0x100fe400078e0087 */
[----:B------:R-:W2:Y:S01]  /*cb30*/  MUFU.EX2 R9, R63 ;  /* 0x0000003f00097308 */ /* 0x000ea20000000800 */
[C---:B0-----:R-:W-:Y:S01]  /*cb40*/  F2FP.SATFINITE.E4M3.F32.PACK_AB_MERGE_C R144, R65.reuse, R42, R144 ;  /* 0x0000002a4190723e */ /* 0x041fe20004807090 */
[----:B------:R-:W-:Y:S01]  /*cb50*/  FADD.FTZ R65, R65, R14 ;  /* 0x0000000e41417221 */ /* 0x000fe20000010000 */
[----:B------:R-:W-:-:S02]  /*cb60*/  IMAD.MOV.U32 R130, RZ, RZ, R135 ;  /* 0x000000ffff827224 */ /* 0x000fc400078e0087 */
[----:B------:R-:W-:Y:S02]  /*cb70*/  IMAD.MOV.U32 R129, RZ, RZ, R135 ;  /* 0x000000ffff817224 */ /* 0x000fe400078e0087 */
[----:B------:R-:W-:-:S01]  /*cb80*/  FADD.FTZ R44, R44, R65 ;  /* 0x000000412c2c7221 */ /* 0x000fc20000010000 */
[----:B------:R-:W-:Y:S01]  /*cb90*/  IMAD.MOV.U32 R128, RZ, RZ, R135 ;  /* 0x000000ffff807224 */ /* 0x000fe200078e0087 */
[----:B------:R-:W0:Y:S01]  /*cba0*/  MUFU.EX2 R24, R79 ;  /* 0x0000004f00187308 */ /* 0x000e220000000800 */
[----:B-1----:R-:W-:-:S01]  /*cbb0*/  FADD.FTZ R6, R12, R3 ;  /* 0x000000030c067221 */ /* 0x002fc20000010000 */
[----:B------:R-:W-:Y:S01]  /*cbc0*/  FADD.FTZ R69, R69, R44 ;  /* 0x0000002c45457221 */ /* 0x000fe20000010000 */
[--C-:B------:R-:W-:Y:S02]  /*cbd0*/  IMAD.MOV.U32 R127, RZ, RZ, R135.reuse ;  /* 0x000000ffff7f7224 */ /* 0x100fe400078e0087 */
[--C-:B------:R-:W-:Y:S02]  /*cbe0*/  IMAD.MOV.U32 R126, RZ, RZ, R135.reuse ;  /* 0x000000ffff7e7224 */ /* 0x100fe400078e0087 */
[----:B------:R-:W-:Y:S01]  /*cbf0*/  IMAD.MOV.U32 R125, RZ, RZ, R135 ;  /* 0x000000ffff7d7224 */ /* 0x000fe200078e0087 */
[----:B------:R-:W-:Y:S01]  /*cc00*/  MUFU.EX2 R48, R48 ;  /* 0x0000003000307308 */ /* 0x000fe20000000800 */
[----:B--2---:R-:W-:-:S01]  /*cc10*/  FADD.FTZ R3, R9, R6 ;  /* 0x0000000609037221 */ /* 0x004fc20000010000 */
[----:B------:R-:W-:-:S02]  /*cc20*/  IMAD.MOV.U32 R124, RZ, RZ, R135 ;  /* 0x000000ffff7c7224 */ /* 0x000fc400078e0087 */
[--C-:B------:R-:W-:Y:S02]  /*cc30*/  IMAD.MOV.U32 R123, RZ, RZ, R135.reuse ;  /* 0x000000ffff7b7224 */ /* 0x100fe400078e0087 */
[----:B------:R-:W-:Y:S02]  /*cc40*/  IMAD.MOV.U32 R122, RZ, RZ, R135 ;  /* 0x000000ffff7a7224 */ /* 0x000fe400078e0087 */
[----:B------:R-:W1:Y:S01]  /*cc50*/  MUFU.EX2 R77, R77 ;  /* 0x0000004d004d7308 */ /* 0x000e620000000800 */
[C---:B0-----:R-:W-:Y:S01]  /*cc60*/  F2FP.SATFINITE.E4M3.F32.PACK_AB_MERGE_C R9, R24.reuse, R9, RZ ;  /* 0x000000091809723e */ /* 0x041fe200048070ff */
[----:B------:R-:W-:Y:S01]  /*cc70*/  FADD.FTZ R24, R24, R3 ;  /* 0x0000000318187221 */ /* 0x000fe20000010000 */
[----:B------:R-:W-:Y:S02]  /*cc80*/  IMAD.MOV.U32 R121, RZ, RZ, R135 ;  /* 0x000000ffff797224 */ /* 0x000fe400078e0087 */
[----:B------:R-:W-:Y:S01]  /*cc90*/  F2FP.SATFINITE.E4M3.F32.PACK_AB_MERGE_C R145, R12, R37, R9 ;  /* 0x000000250c91723e */ /* 0x000fe20004807009 */
[----:B------:R-:W-:-:S02]  /*cca0*/  IMAD.MOV.U32 R120, RZ, RZ, R135 ;  /* 0x000000ffff787224 */ /* 0x000fc400078e0087 */
[----:B------:R-:W0:Y:S01]  /*ccb0*/  MUFU.EX2 R46, R46 ;  /* 0x0000002e002e7308 */ /* 0x000e220000000800 */
[--C-:B------:R-:W-:Y:S02]  /*ccc0*/  IMAD.MOV.U32 R119, RZ, RZ, R135.reuse ;  /* 0x000000ffff777224 */ /* 0x100fe400078e0087 */
[--C-:B------:R-:W-:Y:S02]  /*ccd0*/  IMAD.MOV.U32 R118, RZ, RZ, R135.reuse ;  /* 0x000000ffff767224 */ /* 0x100fe400078e0087 */
[--C-:B------:R-:W-:Y:S02]  /*cce0*/  IMAD.MOV.U32 R117, RZ, RZ, R135.reuse ;  /* 0x000000ffff757224 */ /* 0x100fe400078e0087 */
[--C-:B------:R-:W-:Y:S01]  /*ccf0*/  IMAD.MOV.U32 R116, RZ, RZ, R135.reuse ;  /* 0x000000ffff747224 */ /* 0x100fe200078e0087 */
[----:B------:R-:W2:Y:S01]  /*cd00*/  MUFU.EX2 R45, R45 ;  /* 0x0000002d002d7308 */ /* 0x000ea20000000800 */
[----:B-1----:R-:W-:Y:S01]  /*cd10*/  F2FP.SATFINITE.E4M3.F32.PACK_AB_MERGE_C R7, R77, R48, RZ ;  /* 0x000000304d07723e */ /* 0x002fe200048070ff */
[----:B------:R-:W-:-:S02]  /*cd20*/  IMAD.MOV.U32 R115, RZ, RZ, R135 ;  /* 0x000000ffff737224 */ /* 0x000fc400078e0087 */
[--C-:B------:R-:W-:Y:S02]  /*cd30*/  IMAD.MOV.U32 R114, RZ, RZ, R135.reuse ;  /* 0x000000ffff727224 */ /* 0x100fe400078e0087 */
[----:B------:R-:W-:Y:S02]  /*cd40*/  IMAD.MOV.U32 R113, RZ, RZ, R135 ;  /* 0x000000ffff717224 */ /* 0x000fe400078e0087 */
[----:B------:R-:W1:Y:S01]  /*cd50*/  MUFU.EX2 R73, R73 ;  /* 0x0000004900497308 */ /* 0x000e620000000800 */
[----:B0-----:R-:W-:-:S01]  /*cd60*/  FADD.FTZ R6, R46, R69 ;  /* 0x000000452e067221 */ /* 0x001fc20000010000 */
[--C-:B------:R-:W-:Y:S02]  /*cd70*/  IMAD.MOV.U32 R112, RZ, RZ, R135.reuse ;  /* 0x000000ffff707224 */ /* 0x100fe400078e0087 */
[--C-:B------:R-:W-:Y:S02]  /*cd80*/  IMAD.MOV.U32 R111, RZ, RZ, R135.reuse ;  /* 0x000000ffff6f7224 */ /* 0x100fe400078e0087 */
[----:B------:R-:W-:-:S02]  /*cd90*/  IMAD.MOV.U32 R110, RZ, RZ, R135 ;  /* 0x000000ffff6e7224 */ /* 0x000fc400078e0087 */
[----:B------:R-:W0:Y:S01]  /*cda0*/  MUFU.EX2 R10, R83 ;  /* 0x00000053000a7308 */ /* 0x000e220000000800 */
[----:B--2---:R-:W-:-:S01]  /*cdb0*/  FADD.FTZ R3, R45, R24 ;  /* 0x000000182d037221 */ /* 0x004fc20000010000 */
[--C-:B------:R-:W-:Y:S02]  /*cdc0*/  IMAD.MOV.U32 R109, RZ, RZ, R135.reuse ;  /* 0x000000ffff6d7224 */ /* 0x100fe400078e0087 */
[--C-:B------:R-:W-:Y:S02]  /*cdd0*/  IMAD.MOV.U32 R108, RZ, RZ, R135.reuse ;  /* 0x000000ffff6c7224 */ /* 0x100fe400078e0087 */
[----:B------:R-:W-:Y:S02]  /*cde0*/  IMAD.MOV.U32 R107, RZ, RZ, R135 ;  /* 0x000000ffff6b7224 */ /* 0x000fe400078e0087 */
[----:B------:R-:W-:Y:S01]  /*cdf0*/  MUFU.EX2 R53, R53 ;  /* 0x0000003500357308 */ /* 0x000fe20000000800 */
[C---:B-1----:R-:W-:Y:S01]  /*ce00*/  F2FP.SATFINITE.E4M3.F32.PACK_AB_MERGE_C R146, R73.reuse, R46, R7 ;  /* 0x0000002e4992723e */ /* 0x042fe20004807007 */
[----:B------:R-:W-:Y:S01]  /*ce10*/  FADD.FTZ R73, R73, R6 ;  /* 0x0000000649497221 */ /* 0x000fe20000010000 */
[----:B------:R-:W-:-:S02]  /*ce20*/  IMAD.MOV.U32 R106, RZ, RZ, R135 ;  /* 0x000000ffff6a7224 */ /* 0x000fc400078e0087 */
[----:B------:R-:W-:Y:S02]  /*ce30*/  IMAD.MOV.U32 R105, RZ, RZ, R135 ;  /* 0x000000ffff697224 */ /* 0x000fe400078e0087 */
[----:B------:R-:W-:-:S01]  /*ce40*/  FADD.FTZ R48, R48, R73 ;  /* 0x0000004930307221 */ /* 0x000fc20000010000 */
[----:B------:R-:W-:Y:S01]  /*ce50*/  IMAD.MOV.U32 R104, RZ, RZ, R135 ;  /* 0x000000ffff687224 */ /* 0x000fe200078e0087 */
[----:B------:R-:W1:Y:S01]  /*ce60*/  MUFU.EX2 R56, R56 ;  /* 0x0000003800387308 */ /* 0x000e620000000800 */
[----:B0-----:R-:W-:-:S01]  /*ce70*/  FADD.FTZ R6, R10, R3 ;  /* 0x000000030a067221 */ /* 0x001fc20000010000 */
        /* <DEDUP_REMOVED lines=8> */
[----:B-1----:R-:W-:Y:S01]  /*cf00*/  F2FP.SATFINITE.E4M3.F32.PACK_AB_MERGE_C R3, R56, R53, RZ ;  /* 0x000000353803723e */ /* 0x002fe200048070ff */
[----:B------:R-:W-:-:S01]  /*cf10*/  FADD.FTZ R53, R53, R6 ;  /* 0x0000000635357221 */ /* 0x000fc20000010000 */
[----:B------:R-:W-:-:S02]  /*cf20*/  IMAD.MOV.U32 R95, RZ, RZ, R135 ;  /* 0x000000ffff5f7224 */ /* 0x000fc400078e0087 */
[----:B------:R-:W-:Y:S01]  /*cf30*/  F2FP.SATFINITE.E4M3.F32.PACK_AB_MERGE_C R147, R10, R45, R3 ;  /* 0x0000002d0a93723e */ /* 0x000fe20004807003 */
[----:B------:R-:W-:Y:S01]  /*cf40*/  FADD.FTZ R3, R77, R48 ;  /* 0x000000304d037221 */ /* 0x000fe20000010000 */
[----:B------:R-:W-:-:S01]  /*cf50*/  FADD.FTZ R6, R56, R53 ;  /* 0x0000003538067221 */ /* 0x000fc20000010000 */
[--C-:B------:R-:W-:Y:S02]  /*cf60*/  IMAD.MOV.U32 R94, RZ, RZ, R135.reuse ;  /* 0x000000ffff5e7224 */ /* 0x100fe400078e0087 */
[--C-:B------:R-:W-:Y:S02]  /*cf70*/  IMAD.MOV.U32 R93, RZ, RZ, R135.reuse ;  /* 0x000000ffff5d7224 */ /* 0x100fe400078e0087 */
[--C-:B------:R-:W-:Y:S02]  /*cf80*/  IMAD.MOV.U32 R92, RZ, RZ, R135.reuse ;  /* 0x000000ffff5c7224 */ /* 0x100fe400078e0087 */
[--C-:B------:R-:W-:Y:S02]  /*cf90*/  IMAD.MOV.U32 R91, RZ, RZ, R135.reuse ;  /* 0x000000ffff5b7224 */ /* 0x100fe400078e0087 */
[----:B------:R-:W-:-:S02]  /*cfa0*/  IMAD.MOV.U32 R90, RZ, RZ, R135 ;  /* 0x000000ffff5a7224 */ /* 0x000fc400078e0087 */
[--C-:B------:R-:W-:Y:S02]  /*cfb0*/  IMAD.MOV.U32 R89, RZ, RZ, R135.reuse ;  /* 0x000000ffff597224 */ /* 0x100fe400078e0087 */
[----:B------:R-:W-:Y:S01]  /*cfc0*/  IMAD.MOV.U32 R88, RZ, RZ, R135 ;  /* 0x000000ffff587224 */ /* 0x000fe200078e0087 */
[----:B------:R-:W-:Y:S06]  /*cfd0*/  @!P1 BRA `(.L_x_400) ;  /* 0x0000001c00c89947 */ /* 0x000fec0003800000 */
[----:B------:R-:W2:Y:S01]  /*cfe0*/  LDL.LU R80, [R1+0x1c] ;  /* 0x00001c0001507983 */ /* 0x000ea20000300800 */
[----:B------:R-:W-:Y:S01]  /*cff0*/  IMAD.MOV.U32 R12, RZ, RZ, R8 ;  /* 0x000000ffff0c7224 */ /* 0x000fe200078e0008 */
[----:B------:R-:W-:Y:S01]  /*d000*/  CS2R R134, SRZ ;  /* 0x0000000000867805 */ /* 0x000fe2000001ff00 */
[----:B------:R-:W-:Y:S01]  /*d010*/  IMAD.MOV.U32 R13, RZ, RZ, R0 ;  /* 0x000000ffff0d7224 */ /* 0x000fe200078e0000 */
[----:B------:R-:W-:Y:S01]  /*d020*/  CS2R R132, SRZ ;  /* 0x0000000000847805 */ /* 0x000fe2000001ff00 */
[----:B------:R-:W-:Y:S01]  /*d030*/  IMAD.MOV.U32 R10, RZ, RZ, R155 ;  /* 0x000000ffff0a7224 */ /* 0x000fe200078e009b */
[----:B------:R-:W-:Y:S01]  /*d040*/  CS2R R130, SRZ ;  /* 0x0000000000827805 */ /* 0x000fe2000001ff00 */
[----:B------:R-:W-:Y:S01]  /*d050*/  IMAD.MOV.U32 R9, RZ, RZ, R154 ;  /* 0x000000ffff097224 */ /* 0x000fe200078e009a */
        /* <DEDUP_REMOVED lines=20> */
[----:B------:R-:W-:Y:S01]  /*d1a0*/  CS2R R88, SRZ ;  /* 0x0000000000587805 */ /* 0x000fe2000001ff00 */
[----:B--2---:R-:W-:-:S07]  /*d1b0*/  VIADD R7, R80, 0xfffffffe ;  /* 0xfffffffe50077836 */ /* 0x004fce0000000000 */
.L_x_412:
[----:B------:R-:W-:-:S04]  /*d1c0*/  ISETP.NE.AND P1, PT, R9, 0x1, PT ;  /* 0x000000010900780c */ /* 0x000fc80003f25270 */
[----:B------:R-:W-:-:S04]  /*d1d0*/  SEL R155, RZ, 0x1, P1 ;  /* 0x00000001ff9b7807 */ /* 0x000fc80000800000 */
[----:B------:R-:W-:Y:S01]  /*d1e0*/  LOP3.LUT R155, R10, R155, RZ, 0x3c, !PT ;  /* 0x0000009b0a9b7212 */ /* 0x000fe200078e3cff */
[----:B0-----:R-:W-:Y:S06]  /*d1f0*/  @!P0 BRA `(.L_x_401) ;  /* 0x0000000000048947 */ /* 0x001fec0003800000 */
[----:B------:R-:W-:Y:S01]  /*d200*/  BPT.TRAP 0x1 ;  /* 0x000000040000795c */ /* 0x000fe20000300000 */
.L_x_401:
[----:B------:R-:W-:Y:S01]  /*d210*/  VIADD R154, R9, 0x1 ;  /* 0x00000001099a7836 */ /* 0x000fe20000000000 */
[----:B------:R-:W-:-:S04]  /*d220*/  SHF.L.U32 R11, R155, 0x1f, RZ ;  /* 0x0000001f9b0b7819 */ /* 0x000fc800000006ff */
[----:B------:R-:W-:-:S04]  /*d230*/  ISETP.NE.AND P1, PT, R154, 0x2, PT ;  /* 0x000000029a00780c */ /* 0x000fc80003f25270 */
[----:B------:R-:W-:-:S05]  /*d240*/  SEL R154, R154, RZ, P1 ;  /* 0x000000ff9a9a7207 */ /* 0x000fca0000800000 */
[----:B------:R-:W-:-:S04]  /*d250*/  IMAD R14, R154, 0x8, R16 ;  /* 0x000000089a0e7824 */ /* 0x000fc800078e0210 */
[----:B------:R0:W1:Y:S01]  /*d260*/  SYNCS.PHASECHK.TRANS64.TRYWAIT P1, [R14+URZ+0x19c30], R11 ;  /* 0x019c300b0e0075a7 */ /* 0x000062000802017f */
[----:B------:R-:W-:Y:S05]  /*d270*/  @!P0 BRA `(.L_x_402) ;  /* 0x0000000000048947 */ /* 0x000fea0003800000 */
[----:B------:R-:W-:Y:S01]  /*d280*/  BPT.TRAP 0x1 ;  /* 0x000000040000795c */ /* 0x000fe20000300000 */
.L_x_402:
[----:B------:R-:W2:Y:S01]  /*d290*/  LDL R0, [R1+0x10] ;  /* 0x0000100001007983 */ /* 0x000ea20000100800 */
[----:B------:R-:W-:Y:S01]  /*d2a0*/  BSSY B1, `(.L_x_403) ;  /* 0x0000006000017945 */ /* 0x000fe20003800000 */
[----:B------:R-:W-:Y:S02]  /*d2b0*/  IMAD.MOV.U32 R27, RZ, RZ, -0x3ffffff0 ;  /* 0xc0000010ff1b7424 */ /* 0x000fe400078e00ff */
[----:B--2---:R-:W-:Y:S01]  /*d2c0*/  IMAD R26, R154, 0x300, R0 ;  /* 0x000003009a1a7824 */ /* 0x004fe200078e0200 */
[----:B-1----:R-:W-:Y:S06]  /*d2d0*/  @P1 BRA `(.L_x_404) ;  /* 0x0000000000081947 */ /* 0x002fec0003800000 */
[----:B------:R-:W1:Y:S02]  /*d2e0*/  SYNCS.PHASECHK.TRANS64.TRYWAIT P1, [R14+URZ+0x19c30], R11 ;  /* 0x019c300b0e0075a7 */ /* 0x000e64000802017f */
[----:B-1----:R-:W-:Y:S05]  /*d2f0*/  @!P1 BRA `(.L_x_405) ;  /* 0x000000b400249947 */ /* 0x002fea0003800000 */
.L_x_404:
[----:B------:R-:W-:Y:S05]  /*d300*/  BSYNC B1 ;  /* 0x0000000000017941 */ /* 0x000fea0003800000 */
.L_x_403:
[----:B------:R2:W-:Y:S04]  /*d310*/  STL.64 [R1+0x78], R2 ;  /* 0x0000780201007387 */ /* 0x0005e80000100a00 */
[----:B--2---:R-:W2:Y:S01]  /*d320*/  LDL.64 R2, [R1] ;  /* 0x0000000001027983 */ /* 0x004ea20000100a00 */
[C---:B------:R-:W-:Y:S01]  /*d330*/  R2UR UR6, R26.reuse ;  /* 0x000000001a0672ca */ /* 0x040fe200000e0000 */
[C---:B------:R-:W-:Y:S01]  /*d340*/  VIADD R24, R26.reuse, 0x100 ;  /* 0x000001001a187836 */ /* 0x040fe20000000000 */
[----:B------:R-:W-:Y:S01]  /*d350*/  R2UR UR7, R27 ;  /* 0x000000001b0772ca */ /* 0x000fe200000e0000 */
[----:B------:R-:W-:Y:S01]  /*d360*/  VIADD R26, R26, 0x200 ;  /* 0x000002001a1a7836 */ /* 0x000fe20000000000 */
[----:B------:R-:W-:Y:S01]  /*d370*/  R2UR UR4, R4 ;  /* 0x00000000040472ca */ /* 0x000fe200000e0000 */
[----:B------:R-:W-:Y:S01]  /*d380*/  IMAD.MOV.U32 R25, RZ, RZ, -0x3ffffff0 ;  /* 0xc0000010ff197424 */ /* 0x000fe200078e00ff */
[----:B------:R-:W-:Y:S01]  /*d390*/  R2UR UR5, R5 ;  /* 0x00000000050572ca */ /* 0x000fe200000e0000 */
[----:B------:R-:W-:Y:S01]  /*d3a0*/  IMAD.MOV.U32 R27, RZ, RZ, -0x3ffffff0 ;  /* 0xc0000010ff1b7424 */ /* 0x000fe200078e00ff */
[----:B------:R-:W-:-:S02]  /*d3b0*/  R2UR UR10, R24 ;  /* 0x00000000180a72ca */ /* 0x000fc400000e0000 */
[----:B------:R-:W-:Y:S02]  /*d3c0*/  R2UR UR11, R25 ;  /* 0x00000000190b72ca */ /* 0x000fe400000e0000 */
[----:B------:R-:W-:Y:S02]  /*d3d0*/  R2UR UR14, R26 ;  /* 0x000000001a0e72ca */ /* 0x000fe400000e0000 */
[----:B------:R-:W-:Y:S02]  /*d3e0*/  R2UR UR15, R27 ;  /* 0x000000001b0f72ca */ /* 0x000fe400000e0000 */
[----:B------:R-:W-:-:S06]  /*d3f0*/  WARPGROUP.ARRIVE ;  /* 0x00000000000079c5 */ /* 0x000fcc0000000000 */
[----:B------:R-:W-:Y:S01]  /*d400*/  QGMMA.64x128x32.F32.E4M3.E4M3 R24, gdesc[UR4], RZ, !UPT, gsb0 ;  /* 0x01e00000041879f3 */ /* 0x000fe2000c0008ff */
[----:B------:R-:W-:Y:S02]  /*d410*/  R2UR UR12, R20 ;  /* 0x00000000140c72ca */ /* 0x000fe400000e0000 */
[----:B------:R-:W-:Y:S01]  /*d420*/  R2UR UR13, R21 ;  /* 0x00000000150d72ca */ /* 0x000fe200000e0000 */
[----:B------:R-:W-:Y:S02]  /*d430*/  WARPGROUP.DEPBAR.LE gsb0, 0x0 ;  /* 0x00008000000079c5 */ /* 0x000fe40000010000 */
[----:B------:R-:W-:Y:S01]  /*d440*/  WARPGROUP.ARRIVE ;  /* 0x00000000000079c5 */ /* 0x000fe20000000000 */
[----:B--2---:R-:W-:Y:S02]  /*d450*/  R2UR UR8, R2 ;  /* 0x00000000020872ca */ /* 0x004fe400000e0000 */
[----:B------:R-:W-:Y:S02]  /*d460*/  R2UR UR9, R3 ;  /* 0x00000000030972ca */ /* 0x000fe400000e0000 */
[----:B------:R2:W5:Y:S11]  /*d470*/  LDL.LU.64 R2, [R1+0x78] ;  /* 0x0000780001027983 */ /* 0x0005760000300a00 */
[----:B------:R-:W-:Y:S03]  /*d480*/  QGMMA.64x128x32.F32.E4M3.E4M3 R24, gdesc[UR8], R24, gsb0 ;  /* 0x01e00000081879f3 */ /* 0x000fe60008000818 */
[----:B------:R-:W-:-:S02]  /*d490*/  WARPGROUP.DEPBAR.LE gsb0, 0x0 ;  /* 0x00008000000079c5 */ /* 0x000fc40000010000 */
[----:B------:R-:W-:-:S07]  /*d4a0*/  WARPGROUP.ARRIVE ;  /* 0x00000000000079c5 */ /* 0x000fce0000000000 */
[----:B------:R-:W-:Y:S03]  /*d4b0*/  QGMMA.64x128x32.F32.E4M3.E4M3 R24, gdesc[UR12], R24, gsb0 ;  /* 0x01e000000c1879f3 */ /* 0x000fe60008000818 */
[----:B------:R-:W-:Y:S02]  /*d4c0*/  WARPGROUP.DEPBAR.LE gsb0, 0x0 ;  /* 0x00008000000079c5 */ /* 0x000fe40000010000 */
[----:B--2---:R-:W-:Y:S05]  /*d4d0*/  @!P0 BRA `(.L_x_406) ;  /* 0x0000000000048947 */ /* 0x004fea0003800000 */
[----:B------:R-:W-:Y:S01]  /*d4e0*/  BPT.TRAP 0x1 ;  /* 0x000000040000795c */ /* 0x000fe20000300000 */
.L_x_406:
[----:B------:R-:W-:Y:S01]  /*d4f0*/  SHF.L.U32 R0, R10, 0x1f, RZ ;  /* 0x0000001f0a007819 */ /* 0x000fe200000006ff */
[----:B------:R-:W-:-:S04]  /*d500*/  IMAD R15, R9, 0x8, R16 ;  /* 0x00000008090f7824 */ /* 0x000fc800078e0210 */
[----:B------:R2:W3:Y:S01]  /*d510*/  SYNCS.PHASECHK.TRANS64.TRYWAIT P1, [R15+URZ+0x19c50], R0 ;  /* 0x019c50000f0075a7 */ /* 0x0004e2000802017f */
[----:B------:R-:W-:Y:S05]  /*d520*/  @!P0 BRA `(.L_x_407) ;  /* 0x0000000000048947 */ /* 0x000fea0003800000 */
[----:B------:R-:W-:Y:S01]  /*d530*/  BPT.TRAP 0x1 ;  /* 0x000000040000795c */ /* 0x000fe20000300000 */
.L_x_407:
[----:B------:R-:W-:Y:S04]  /*d540*/  BSSY B1, `(.L_x_408) ;  /* 0x0000004000017945 */ /* 0x000fe80003800000 */
[----:B---3--:R-:W-:Y:S05]  /*d550*/  @P1 BRA `(.L_x_409) ;  /* 0x0000000000081947 */ /* 0x008fea0003800000 */
[----:B------:R-:W3:Y:S02]  /*d560*/  SYNCS.PHASECHK.TRANS64.TRYWAIT P1, [R15+URZ+0x19c50], R0 ;  /* 0x019c50000f0075a7 */ /* 0x000ee4000802017f */
[----:B---3--:R-:W-:Y:S05]  /*d570*/  @!P1 BRA `(.L_x_410) ;  /* 0x000000b000989947 */ /* 0x008fea0003800000 */
.L_x_409:
[----:B------:R-:W-:Y:S05]  /*d580*/  BSYNC B1 ;  /* 0x0000000000017941 */ /* 0x000fea0003800000 */
.L_x_408:
[----:B--23--:R-:W-:Y:S01]  /*d590*/  VIADD R0, R16, 0x3000 ;  /* 0x0000300010007836 */ /* 0x00cfe20000000000 */
[----:B------:R-:W-:Y:S01]  /*d5a0*/  WARPGROUP.ARRIVE ;  /* 0x00000000000079c5 */ /* 0x000fe20000000000 */
[----:B01----:R-:W-:-:S03]  /*d5b0*/  IMAD.MOV.U32 R11, RZ, RZ, 0x40000040 ;  /* 0x40000040ff0b7424 */ /* 0x003fc600078e00ff */
[----:B------:R-:W-:-:S04]  /*d5c0*/  SHF.R.U32.HI R0, RZ, 0x4, R0 ;  /* 0x00000004ff007819 */ /* 0x000fc80000011600 */
[----:B------:R-:W-:-:S04]  /*d5d0*/  LOP3.LUT R0, R0, 0x3fff, RZ, 0xc0, !PT ;  /* 0x00003fff00007812 */ /* 0x000fc800078ec0ff */
[----:B------:R-:W-:-:S05]  /*d5e0*/  LOP3.LUT R0, R0, 0x10000, RZ, 0xfc, !PT ;  /* 0x0001000000007812 */ /* 0x000fca00078efcff */
[----:B------:R-:W-:Y:S01]  /*d5f0*/  IMAD R8, R9, 0x300, R0 ;  /* 0x0000030009087824 */ /* 0x000fe200078e0200 */
[----:B------:R-:W-:Y:S01]  /*d600*/  FMNMX.FTZ R0, R24, R13, !PT ;  /* 0x0000000d18007209 */ /* 0x000fe20007810000 */
[----:B------:R-:W-:Y:S02]  /*d610*/  IMAD.MOV.U32 R9, RZ, RZ, 0x40000040 ;  /* 0x40000040ff097424 */ /* 0x000fe400078e00ff */
[C---:B------:R-:W-:Y:S01]  /*d620*/  VIADD R10, R8.reuse, 0x2 ;  /* 0x00000002080a7836 */ /* 0x040fe20000000000 */
[----:B------:R-:W-:Y:S02]  /*d630*/  R2UR UR6, R8 ;  /* 0x00000000080672ca */ /* 0x000fe400000e0000 */
[----:B------:R-:W-:Y:S02]  /*d640*/  R2UR UR7, R9 ;  /* 0x00000000090772ca */ /* 0x000fe400000e0000 */
[----:B------:R-:W-:-:S04]  /*d650*/  FMNMX.FTZ R0, R25, R0, !PT ;  /* 0x0000000019007209 */ /* 0x000fc80007810000 */
[----:B------:R-:W-:-:S04]  /*d660*/  FMNMX.FTZ R0, R28, R0, !PT ;  /* 0x000000001c007209 */ /* 0x000fc80007810000 */
[----:B------:R-:W-:-:S03]  /*d670*/  FMNMX.FTZ R0, R29, R0, !PT ;  /* 0x000000001d007209 */ /* 0x000fc60007810000 */
[----:B------:R-:W-:Y:S01]  /*d680*/  QGMMA.64x96x32.F32.E4M3.E4M3 R88, R148, gdesc[UR4], R88, gsb0 ;  /* 0x0160000494587df3 */ /* 0x000fe20008000858 */
[----:B------:R-:W-:Y:S01]  /*d690*/  R2UR UR6, R10 ;  /* 0x000000000a0672ca */ /* 0x000fe200000e0000 */
[----:B------:R-:W-:Y:S01]  /*d6a0*/  VIADD R10, R8, 0x4 ;  /* 0x00000004080a7836 */ /* 0x000fe20000000000 */
[----:B------:R-:W-:Y:S01]  /*d6b0*/  R2UR UR7, R11 ;  /* 0x000000000b0772ca */ /* 0x000fe200000e0000 */
[----:B------:R-:W-:Y:S01]  /*d6c0*/  IMAD.MOV.U32 R11, RZ, RZ, 0x40000040 ;  /* 0x40000040ff0b7424 */ /* 0x000fe200078e00ff */
[----:B------:R-:W-:Y:S01]  /*d6d0*/  FMNMX.FTZ R0, R32, R0, !PT ;  /* 0x0000000020007209 */ /* 0x000fe20007810000 */
[----:B------:R-:W-:-:S03]  /*d6e0*/  VIADD R8, R8, 0x6 ;  /* 0x0000000608087836 */ /* 0x000fc60000000000 */
[----:B------:R-:W-:-:S04]  /*d6f0*/  FMNMX.FTZ R0, R33, R0, !PT ;  /* 0x0000000021007209 */ /* 0x000fc80007810000 */
        /* <DEDUP_REMOVED lines=24> */
[----:B------:R-:W-:Y:S01]  /*d880*/  FMNMX.FTZ R0, R84, R0, !PT ;  /* 0x0000000054007209 */ /* 0x000fe20007810000 */
[----:B------:R-:W-:Y:S02]  /*d890*/  WARPGROUP.DEPBAR.LE gsb0, 0x0 ;  /* 0x00008000000079c5 */ /* 0x000fe40000010000 */
[----:B------:R-:W-:Y:S01]  /*d8a0*/  WARPGROUP.ARRIVE ;  /* 0x00000000000079c5 */ /* 0x000fe20000000000 */
[----:B------:R-:W-:-:S05]  /*d8b0*/  FMNMX.FTZ R0, R85, R0, !PT ;  /* 0x0000000055007209 */ /* 0x000fca0007810000 */
[----:B------:R-:W0:Y:S01]  /*d8c0*/  S2R R151, SR_TID.X ;  /* 0x0000000000977919 */ /* 0x000e220000002100 */
[----:B------:R-:W-:Y:S01]  /*d8d0*/  QGMMA.64x96x32.F32.E4M3.E4M3 R88, R136, gdesc[UR4], R88, gsb0 ;  /* 0x0160000488587df3 */ /* 0x000fe20008000858 */
[----:B------:R-:W-:Y:S01]  /*d8e0*/  R2UR UR6, R10 ;  /* 0x000000000a0672ca */ /* 0x000fe200000e0000 */
[----:B------:R-:W1:Y:S01]  /*d8f0*/  SHFL.BFLY PT, R9, R0, 0x2, 0x1f ;  /* 0x0c401f0000097f89 */ /* 0x000e6200000e0000 */
[----:B------:R-:W-:Y:S02]  /*d900*/  FMNMX.FTZ R10, R26, R12, !PT ;  /* 0x0000000c1a0a7209 */ /* 0x000fe40007810000 */
[----:B------:R-:W-:Y:S02]  /*d910*/  R2UR UR7, R11 ;  /* 0x000000000b0772ca */ /* 0x000fe400000e0000 */
[----:B------:R-:W-:-:S04]  /*d920*/  FMNMX.FTZ R10, R27, R10, !PT ;  /* 0x0000000a1b0a7209 */ /* 0x000fc80007810000 */
[----:B------:R-:W-:-:S04]  /*d930*/  FMNMX.FTZ R10, R30, R10, !PT ;  /* 0x0000000a1e0a7209 */ /* 0x000fc80007810000 */
[----:B------:R-:W-:-:S04]  /*d940*/  FMNMX.FTZ R10, R31, R10, !PT ;  /* 0x0000000a1f0a7209 */ /* 0x000fc80007810000 */
[----:B------:R-:W-:-:S04]  /*d950*/  FMNMX.FTZ R10, R34, R10, !PT ;  /* 0x0000000a220a7209 */ /* 0x000fc80007810000 */
[----:B------:R-:W-:Y:S02]  /*d960*/  FMNMX.FTZ R10, R35, R10, !PT ;  /* 0x0000000a230a7209 */ /* 0x000fe40007810000 */
[----:B-1----:R-:W-:Y:S01]  /*d970*/  FMNMX.FTZ R0, R0, R9, !PT ;  /* 0x0000000900007209 */ /* 0x002fe20007810000 */
[----:B------:R-:W-:Y:S01]  /*d980*/  IMAD.MOV.U32 R9, RZ, RZ, 0x40000040 ;  /* 0x40000040ff097424 */ /* 0x000fe200078e00ff */
[----:B------:R-:W-:Y:S02]  /*d990*/  FMNMX.FTZ R10, R38, R10, !PT ;  /* 0x0000000a260a7209 */ /* 0x000fe40007810000 */
[----:B0-----:R-:W-:Y:S02]  /*d9a0*/  LOP3.LUT R151, R151, 0x7f, RZ, 0xc0, !PT ;  /* 0x0000007f97977812 */ /* 0x001fe400078ec0ff */
[----:B------:R-:W-:Y:S02]  /*d9b0*/  FMNMX.FTZ R10, R39, R10, !PT ;  /* 0x0000000a270a7209 */ /* 0x000fe40007810000 */
[----:B------:R-:W-:-:S02]  /*d9c0*/  ISETP.NE.AND P1, PT, R151, RZ, PT ;  /* 0x000000ff9700720c */ /* 0x000fc40003f25270 */
[----:B------:R-:W-:-:S04]  /*d9d0*/  FMNMX.FTZ R10, R42, R10, !PT ;  /* 0x0000000a2a0a7209 */ /* 0x000fc80007810000 */
[----:B------:R-:W-:-:S04]  /*d9e0*/  FMNMX.FTZ R10, R43, R10, !PT ;  /* 0x0000000a2b0a7209 */ /* 0x000fc80007810000 */
[----:B------:R-:W-:-:S03]  /*d9f0*/  FMNMX.FTZ R10, R46, R10, !PT ;  /* 0x0000000a2e0a7209 */ /* 0x000fc60007810000 */
[----:B------:R-:W-:Y:S01]  /*da00*/  @!P1 VIADD R14, R14, 0x19c40 ;  /* 0x00019c400e0e9836 */ /* 0x000fe20000000000 */
[----:B------:R-:W-:-:S04]  /*da10*/  FMNMX.FTZ R10, R47, R10, !PT ;  /* 0x0000000a2f0a7209 */ /* 0x000fc80007810000 */
[----:B------:R-:W-:Y:S02]  /*da20*/  FMNMX.FTZ R10, R50, R10, !PT ;  /* 0x0000000a320a7209 */ /* 0x000fe40007810000 */
[----:B------:R-:W-:Y:S02]  /*da30*/  @!P1 PRMT R14, RZ, 0x654, R14 ;  /* 0x00000654ff0e9816 */ /* 0x000fe4000000000e */
        /* <DEDUP_REMOVED lines=14> */
[----:B------:R-:W-:-:S03]  /*db20*/  WARPGROUP.DEPBAR.LE gsb0, 0x0 ;  /* 0x00008000000079c5 */ /* 0x000fc60000010000 */
[----:B------:R-:W-:Y:S01]  /*db30*/  FMNMX.FTZ R10, R79, R10, !PT ;  /* 0x0000000a4f0a7209 */ /* 0x000fe20007810000 */
[----:B------:R-:W-:-:S03]  /*db40*/  WARPGROUP.ARRIVE ;  /* 0x00000000000079c5 */ /* 0x000fc60000000000 */
[----:B------:R-:W-:-:S03]  /*db50*/  FMNMX.FTZ R10, R82, R10, !PT ;  /* 0x0000000a520a7209 */ /* 0x000fc60007810000 */
[----:B------:R-:W-:Y:S01]  /*db60*/  QGMMA.64x96x32.F32.E4M3.E4M3 R88, R140, gdesc[UR4], R88, gsb0 ;  /* 0x016000048c587df3 */ /* 0x000fe20008000858 */
[----:B------:R-:W-:Y:S02]  /*db70*/  FMNMX.FTZ R10, R83, R10, !PT ;  /* 0x0000000a530a7209 */ /* 0x000fe40007810000 */
[----:B------:R-:W-:Y:S02]  /*db80*/  R2UR UR7, R9 ;  /* 0x00000000090772ca */ /* 0x000fe400000e0000 */
[----:B------:R-:W-:Y:S01]  /*db90*/  FMNMX.FTZ R10, R86, R10, !PT ;  /* 0x0000000a560a7209 */ /* 0x000fe20007810000 */
[----:B------:R-:W0:Y:S01]  /*dba0*/  SHFL.BFLY PT, R9, R0, 0x1, 0x1f ;  /* 0x0c201f0000097f89 */ /* 0x000e2200000e0000 */
[----:B------:R-:W-:Y:S02]  /*dbb0*/  R2UR UR6, R8 ;  /* 0x00000000080672ca */ /* 0x000fe400000e0000 */
[----:B------:R-:W-:-:S05]  /*dbc0*/  FMNMX.FTZ R10, R87, R10, !PT ;  /* 0x0000000a570a7209 */ /* 0x000fca0007810000 */
[----:B------:R-:W1:Y:S01]  /*dbd0*/  SHFL.BFLY PT, R11, R10, 0x2, 0x1f ;  /* 0x0c401f000a0b7f89 */ /* 0x000e6200000e0000 */
[----:B0-----:R-:W-:Y:S02]  /*dbe0*/  FMNMX.FTZ R0, R0, R9, !PT ;  /* 0x0000000900007209 */ /* 0x001fe40007810000 */
[----:B-1----:R-:W-:-:S03]  /*dbf0*/  FMNMX.FTZ R11, R10, R11, !PT ;  /* 0x0000000b0a0b7209 */ /* 0x002fc60007810000 */
[----:B------:R-:W-:Y:S01]  /*dc00*/  FADD.FTZ R10, -R0, R13 ;  /* 0x0000000d000a7221 */ /* 0x000fe20000010100 */
[----:B-----5:R-:W-:-:S01]  /*dc10*/  FFMA.FTZ R13, R2, R0, -8 ;  /* 0xc1000000020d7423 */ /* 0x020fc20000010000 */
[----:B------:R-:W0:Y:S02]  /*dc20*/  SHFL.BFLY PT, R8, R11, 0x1, 0x1f ;  /* 0x0c201f000b087f89 */ /* 0x000e2400000e0000 */
[----:B------:R-:W-:-:S06]  /*dc30*/  FMUL.FTZ R10, R2, R10 ;  /* 0x0000000a020a7220 */ /* 0x000fcc0000410000 */
[----:B------:R-:W-:Y:S01]  /*dc40*/  MUFU.EX2 R10, R10 ;  /* 0x0000000a000a7308 */ /* 0x000fe20000000800 */
[----:B0-----:R-:W-:Y:S01]  /*dc50*/  FMNMX.FTZ R8, R11, R8, !PT ;  /* 0x000000080b087209 */ /* 0x001fe20007810000 */
[C-C-:B------:R-:W-:Y:S01]  /*dc60*/  FFMA.FTZ R11, R2.reuse, R24, -R13.reuse ;  /* 0x00000018020b7223 */ /* 0x140fe2000001080d */
[----:B------:R-:W-:-:S01]  /*dc70*/  FFMA.FTZ R24, R2, R28, -R13 ;  /* 0x0000001c02187223 */ /* 0x000fc2000001080d */
[C-C-:B------:R-:W-:Y:S01]  /*dc80*/  FFMA.FTZ R28, R2.reuse, R32, -R13.reuse ;  /* 0x00000020021c7223 */ /* 0x140fe2000001080d */
[----:B------:R-:W-:-:S01]  /*dc90*/  FFMA.FTZ R32, R2, R36, -R13 ;  /* 0x0000002402207223 */ /* 0x000fc2000001080d */
[----:B------:R-:W-:Y:S01]  /*dca0*/  FADD.FTZ R9, -R8, R12 ;  /* 0x0000000c08097221 */ /* 0x000fe20000010100 */
[----:B------:R-:W-:-:S01]  /*dcb0*/  FFMA.FTZ R12, R2, R25, -R13 ;  /* 0x00000019020c7223 */ /* 0x000fc2000001080d */
[C-C-:B------:R-:W-:Y:S01]  /*dcc0*/  FFMA.FTZ R25, R2.reuse, R29, -R13.reuse ;  /* 0x0000001d02197223 */ /* 0x140fe2000001080d */
        /* <DEDUP_REMOVED lines=13> */
[C---:B------:R-:W-:Y:S01]  /*dda0*/  FFMA.FTZ R81, R2.reuse, R8, -8 ;  /* 0xc100000002517423 */ /* 0x040fe20000010008 */
[C---:B------:R-:W-:Y:S01]  /*ddb0*/  FMUL.FTZ R9, R2.reuse, R9 ;  /* 0x0000000902097220 */ /* 0x040fe20000410000 */
[----:B------:R-:W0:Y:S01]  /*ddc0*/  MUFU.EX2 R11, R11 ;  /* 0x0000000b000b7308 */ /* 0x000e220000000800 */
        /* <DEDUP_REMOVED lines=11> */
[C---:B------:R-:W-:Y:S01]  /*de80*/  FFMA.FTZ R43, R2.reuse, R43, -R81 ;  /* 0x0000002b022b7223 */ /* 0x040fe20000010851 */
[----:B------:R-:W-:-:S01]  /*de90*/  FFMA.FTZ R40, R2, R44, -R13 ;  /* 0x0000002c02287223 */ /* 0x000fc2000001080d */
[C-C-:B------:R-:W-:Y:S01]  /*dea0*/  FFMA.FTZ R46, R2.reuse, R46, -R81.reuse ;  /* 0x0000002e022e7223 */ /* 0x140fe20000010851 */
[----:B------:R-:W-:-:S01]  /*deb0*/  FFMA.FTZ R47, R2, R47, -R81 ;  /* 0x0000002f022f7223 */ /* 0x000fc20000010851 */
[----:B------:R-:W1:Y:S01]  /*dec0*/  MUFU.EX2 R26, R26 ;  /* 0x0000001a001a7308 */ /* 0x000e620000000800 */
[----:B0-----:R-:W-:-:S01]  /*ded0*/  FFMA.FTZ R3, R10, R3, R11 ;  /* 0x000000030a037223 */ /* 0x001fc2000001000b */
[C---:B------:R-:W-:Y:S01]  /*dee0*/  FFMA.FTZ R44, R2.reuse, R48, -R13 ;  /* 0x00000030022c7223 */ /* 0x040fe2000001080d */
[----:B------:R-:W-:-:S01]  /*def0*/  FFMA.FTZ R50, R2, R50, -R81 ;  /* 0x0000003202327223 */ /* 0x000fc20000010851 */
[----:B------:R-:W-:Y:S01]  /*df00*/  FFMA.FTZ R51, R2, R51, -R81 ;  /* 0x0000003302337223 */ /* 0x000fe20000010851 */
[----:B------:R-:W-:-:S02]  /*df10*/  WARPGROUP.DEPBAR.LE gsb0, 0x0 ;  /* 0x00008000000079c5 */ /* 0x000fc40000010000 */
[----:B------:R-:W-:Y:S01]  /*df20*/  WARPGROUP.ARRIVE ;  /* 0x00000000000079c5 */ /* 0x000fe20000000000 */
[----:B------:R-:W0:Y:S01]  /*df30*/  MUFU.EX2 R12, R12 ;  /* 0x0000000c000c7308 */ /* 0x000e220000000800 */
[----:B------:R-:W-:-:S01]  /*df40*/  FFMA.FTZ R48, R2, R52, -R13 ;  /* 0x0000003402307223 */ /* 0x000fc2000001080d */
[C-C-:B------:R-:W-:Y:S01]  /*df50*/  FFMA.FTZ R54, R2.reuse, R54, -R81.reuse ;  /* 0x0000003602367223 */ /* 0x140fe20000010851 */
[----:B------:R-:W-:-:S01]  /*df60*/  FFMA.FTZ R55, R2, R55, -R81 ;  /* 0x0000003702377223 */ /* 0x000fc20000010851 */
[C---:B------:R-:W-:Y:S01]  /*df70*/  FFMA.FTZ R52, R2.reuse, R56, -R13 ;  /* 0x0000003802347223 */ /* 0x040fe2000001080d */
[----:B------:R-:W-:Y:S01]  /*df80*/  QGMMA.64x96x32.F32.E4M3.E4M3 R88, R144, gdesc[UR4], R88, gsb0 ;  /* 0x0160000490587df3 */ /* 0x000fe20008000858 */
[----:B------:R-:W-:-:S01]  /*df90*/  FFMA.FTZ R58, R2, R58, -R81 ;  /* 0x0000003a023a7223 */ /* 0x000fc20000010851 */
[----:B------:R-:W-:Y:S01]  /*dfa0*/  FFMA.FTZ R59, R2, R59, -R81 ;  /* 0x0000003b023b7223 */ /* 0x000fe20000010851 */
[----:B------:R-:W2:Y:S01]  /*dfb0*/  MUFU.EX2 R27, R27 ;  /* 0x0000001b001b7308 */ /* 0x000ea20000000800 */
[----:B-1----:R-:W-:-:S01]  /*dfc0*/  FFMA.FTZ R6, R9, R6, R26 ;  /* 0x0000000609067223 */ /* 0x002fc2000001001a */
[C---:B------:R-:W-:Y:S01]  /*dfd0*/  FFMA.FTZ R56, R2.reuse, R60, -R13 ;  /* 0x0000003c02387223 */ /* 0x040fe2000001080d */
[----:B------:R-:W-:-:S01]  /*dfe0*/  FFMA.FTZ R62, R2, R62, -R81 ;  /* 0x0000003e023e7223 */ /* 0x000fc20000010851 */
[C---:B------:R-:W-:Y:S01]  /*dff0*/  FFMA.FTZ R63, R2.reuse, R63, -R81 ;  /* 0x0000003f023f7223 */ /* 0x040fe20000010851 */
[----:B------:R-:W-:-:S01]  /*e000*/  FFMA.FTZ R60, R2, R64, -R13 ;  /* 0x00000040023c7223 */ /* 0x000fc2000001080d */
[C-C-:B------:R-:W-:Y:S01]  /*e010*/  FFMA.FTZ R66, R2.reuse, R66, -R81.reuse ;  /* 0x0000004202427223 */ /* 0x140fe20000010851 */
[----:B------:R-:W-:-:S01]  /*e020*/  FFMA.FTZ R67, R2, R67, -R81 ;  /* 0x0000004302437223 */ /* 0x000fc20000010851 */
[----:B------:R-:W1:Y:S01]  /*e030*/  MUFU.EX2 R24, R24 ;  /* 0x0000001800187308 */ /* 0x000e620000000800 */
[----:B0-----:R-:W-:-:S01]  /*e040*/  FADD.FTZ R3, R12, R3 ;  /* 0x000000030c037221 */ /* 0x001fc20000010000 */
[C---:B------:R-:W-:Y:S01]  /*e050*/  FFMA.FTZ R64, R2.reuse, R68, -R13 ;  /* 0x0000004402407223 */ /* 0x040fe2000001080d */
[----:B------:R-:W-:-:S01]  /*e060*/  FFMA.FTZ R70, R2, R70, -R81 ;  /* 0x0000004602467223 */ /* 0x000fc20000010851 */
[C---:B------:R-:W-:Y:S01]  /*e070*/  FFMA.FTZ R71, R2.reuse, R71, -R81 ;  /* 0x0000004702477223 */ /* 0x040fe20000010851 */
[----:B------:R-:W-:-:S01]  /*e080*/  FFMA.FTZ R68, R2, R72, -R13 ;  /* 0x0000004802447223 */ /* 0x000fc2000001080d */
[C-C-:B------:R-:W-:Y:S01]  /*e090*/  FFMA.FTZ R74, R2.reuse, R74, -R81.reuse ;  /* 0x0000004a024a7223 */ /* 0x140fe20000010851 */
[----:B------:R-:W-:-:S01]  /*e0a0*/  FFMA.FTZ R75, R2, R75, -R81 ;  /* 0x0000004b024b7223 */ /* 0x000fc20000010851 */
[----:B------:R-:W0:Y:S01]  /*e0b0*/  MUFU.EX2 R30, R30 ;  /* 0x0000001e001e7308 */ /* 0x000e220000000800 */
[----:B--2---:R-:W-:-:S01]  /*e0c0*/  FADD.FTZ R6, R27, R6 ;  /* 0x000000061b067221 */ /* 0x004fc20000010000 */
[C---:B------:R-:W-:Y:S01]  /*e0d0*/  FFMA.FTZ R72, R2.reuse, R76, -R13 ;  /* 0x0000004c02487223 */ /* 0x040fe2000001080d */
[----:B------:R-:W-:-:S01]  /*e0e0*/  FFMA.FTZ R78, R2, R78, -R81 ;  /* 0x0000004e024e7223 */ /* 0x000fc20000010851 */
[C---:B------:R-:W-:Y:S01]  /*e0f0*/  FFMA.FTZ R79, R2.reuse, R79, -R81 ;  /* 0x0000004f024f7223 */ /* 0x040fe20000010851 */
[----:B------:R-:W-:-:S01]  /*e100*/  FFMA.FTZ R76, R2, R80, -R13 ;  /* 0x00000050024c7223 */ /* 0x000fc2000001080d */
[C-C-:B------:R-:W-:Y:S01]  /*e110*/  FFMA.FTZ R82, R2.reuse, R82, -R81.reuse ;  /* 0x0000005202527223 */ /* 0x140fe20000010851 */
[----:B------:R-:W-:-:S01]  /*e120*/  FFMA.FTZ R83, R2, R83, -R81 ;  /* 0x0000005302537223 */ /* 0x000fc20000010851 */
[----:B------:R-:W2:Y:S01]  /*e130*/  MUFU.EX2 R25, R25 ;  /* 0x0000001900197308 */ /* 0x000ea20000000800 */
[----:B-1----:R-:W-:-:S01]  /*e140*/  FADD.FTZ R3, R24, R3 ;  /* 0x0000000318037221 */ /* 0x002fc20000010000 */
[C---:B------:R-:W-:Y:S01]  /*e150*/  FFMA.FTZ R80, R2.reuse, R84, -R13 ;  /* 0x0000005402507223 */ /* 0x040fe2000001080d */
[----:B------:R-:W-:-:S01]  /*e160*/  FFMA.FTZ R86, R2, R86, -R81 ;  /* 0x0000005602567223 */ /* 0x000fc20000010851 */
[C---:B------:R-:W-:Y:S01]  /*e170*/  FFMA.FTZ R13, R2.reuse, R85, -R13 ;  /* 0x00000055020d7223 */ /* 0x040fe2000001080d */
[----:B------:R-:W-:-:S03]  /*e180*/  FFMA.FTZ R81, R2, R87, -R81 ;  /* 0x0000005702517223 */ /* 0x000fc60000010851 */
        /* <DEDUP_REMOVED lines=21> */
[----:B------:R0:W-:Y:S04]  /*e2e0*/  @!P1 SYNCS.ARRIVE.TRANS64.RED.A1T0 RZ, [R14+URZ], RZ ;  /* 0x000000ff0eff99a7 */ /* 0x0001e8000810043f */
[----:B------:R-:W3:Y:S01]  /*e2f0*/  MUFU.EX2 R42, R42 ;  /* 0x0000002a002a7308 */ /* 0x000ee20000000800 */
[----:B--2---:R-:W-:-:S07]  /*e300*/  FADD.FTZ R6, R39, R6 ;  /* 0x0000000627067221 */ /* 0x004fce0000010000 */
[----:B------:R-:W2:Y:S01]  /*e310*/  MUFU.EX2 R37, R37 ;  /* 0x0000002500257308 */ /* 0x000ea20000000800 */
[----:B-1----:R-:W-:-:S07]  /*e320*/  FADD.FTZ R3, R36, R3 ;  /* 0x0000000324037221 */ /* 0x002fce0000010000 */
[----:B------:R-:W1:Y:S01]  /*e330*/  MUFU.EX2 R43, R43 ;  /* 0x0000002b002b7308 */ /* 0x000e620000000800 */
[----:B---3--:R-:W-:-:S07]  /*e340*/  FADD.FTZ R6, R42, R6 ;  /* 0x000000062a067221 */ /* 0x008fce0000010000 */
        /* <DEDUP_REMOVED lines=87> */
[----:B-1----:R-:W-:-:S01]  /*e8c0*/  FADD.FTZ R6, R86, R6 ;  /* 0x0000000656067221 */ /* 0x002fc20000010000 */
[----:B---3--:R-:W-:-:S03]  /*e8d0*/  FADD.FTZ R3, R13, R3 ;  /* 0x000000030d037221 */ /* 0x008fc60000010000 */
[----:B--2---:R-:W-:Y:S01]  /*e8e0*/  FADD.FTZ R6, R81, R6 ;  /* 0x0000000651067221 */ /* 0x004fe20000010000 */
[----:B0-----:R-:W-:Y:S06]  /*e8f0*/  @!P0 BRA `(.L_x_411) ;  /* 0x0000000000048947 */ /* 0x001fec0003800000 */
[----:B------:R-:W-:Y:S01]  /*e900*/  BPT.TRAP 0x1 ;  /* 0x000000040000795c */ /* 0x000fe20000300000 */
.L_x_411:
[----:B------:R-:W2:Y:S01]  /*e910*/  LDL R14, [R1+0x20] ;  /* 0x00002000010e7983 */ /* 0x000ea20000100800 */
[----:B------:R-:W-:Y:S01]  /*e920*/  ISETP.GT.AND P1, PT, R7, RZ, PT ;  /* 0x000000ff0700720c */ /* 0x000fe20003f24270 */
[----:B------:R-:W-:Y:S01]  /*e930*/  VIADD R15, R15, 0x19c60 ;  /* 0x00019c600f0f7836 */ /* 0x000fe20000000000 */
[----:B------:R-:W-:Y:S01]  /*e940*/  F2FP.SATFINITE.E4M3.F32.PACK_AB_MERGE_C R24, R25, R24, RZ ;  /* 0x000000181918723e */ /* 0x000fe200048070ff */
[----:B------:R-:W-:Y:S01]  /*e950*/  FMUL.FTZ R88, R88, R10 ;  /* 0x0000000a58587220 */ /* 0x000fe20000410000 */
[----:B------:R-:W-:Y:S01]  /*e960*/  F2FP.SATFINITE.E4M3.F32.PACK_AB_MERGE_C R30, R31, R30, RZ ;  /* 0x0000001e1f1e723e */ /* 0x000fe200048070ff */
[----:B------:R-:W-:Y:S01]  /*e970*/  FMUL.FTZ R89, R89, R10 ;  /* 0x0000000a59597220 */ /* 0x000fe20000410000 */
[----:B------:R-:W-:Y:S01]  /*e980*/  F2FP.SATFINITE.E4M3.F32.PACK_AB_MERGE_C R32, R33, R32, RZ ;  /* 0x000000202120723e */ /* 0x000fe200048070ff */
[----:B------:R-:W-:Y:S01]  /*e990*/  FMUL.FTZ R92, R92, R10 ;  /* 0x0000000a5c5c7220 */ /* 0x000fe20000410000 */
[----:B------:R-:W-:Y:S01]  /*e9a0*/  F2FP.SATFINITE.E4M3.F32.PACK_AB_MERGE_C R38, R39, R38, RZ ;  /* 0x000000262726723e */ /* 0x000fe200048070ff */
[----:B------:R-:W-:Y:S01]  /*e9b0*/  FMUL.FTZ R93, R93, R10 ;  /* 0x0000000a5d5d7220 */ /* 0x000fe20000410000 */
[----:B------:R-:W-:Y:S01]  /*e9c0*/  F2FP.SATFINITE.E4M3.F32.PACK_AB_MERGE_C R13, R13, R80, RZ ;  /* 0x000000500d0d723e */ /* 0x000fe200048070ff */
[-C--:B------:R-:W-:Y:S01]  /*e9d0*/  FMUL.FTZ R96, R96, R10.reuse ;  /* 0x0000000a60607220 */ /* 0x080fe20000410000 */
[----:B------:R-:W-:Y:S01]  /*e9e0*/  F2FP.SATFINITE.E4M3.F32.PACK_AB_MERGE_C R24, R12, R11, R24 ;  /* 0x0000000b0c18723e */ /* 0x000fe20004807018 */
[----:B------:R-:W-:Y:S01]  /*e9f0*/  FMUL.FTZ R97, R97, R10 ;  /* 0x0000000a61617220 */ /* 0x000fe20000410000 */
[----:B------:R-:W-:Y:S01]  /*ea00*/  F2FP.SATFINITE.E4M3.F32.PACK_AB_MERGE_C R30, R27, R26, R30 ;  /* 0x0000001a1b1e723e */ /* 0x000fe2000480701e */
[----:B------:R-:W-:Y:S01]  /*ea10*/  FMUL.FTZ R100, R100, R10 ;  /* 0x0000000a64647220 */ /* 0x000fe20000410000 */
[----:B------:R-:W-:Y:S01]  /*ea20*/  F2FP.SATFINITE.E4M3.F32.PACK_AB_MERGE_C R32, R29, R28, R32 ;  /* 0x0000001c1d20723e */ /* 0x000fe20004807020 */
[----:B------:R-:W-:Y:S01]  /*ea30*/  FMUL.FTZ R101, R101, R10 ;  /* 0x0000000a65657220 */ /* 0x000fe20000410000 */
[----:B------:R-:W-:Y:S01]  /*ea40*/  F2FP.SATFINITE.E4M3.F32.PACK_AB_MERGE_C R38, R35, R34, R38 ;  /* 0x000000222326723e */ /* 0x000fe20004807026 */
        /* <DEDUP_REMOVED lines=23> */
[----:B------:R-:W-:Y:S01]  /*ebc0*/  F2FP.SATFINITE.E4M3.F32.PACK_AB_MERGE_C R146, R77, R76, R13 ;  /* 0x0000004c4d92723e */ /* 0x000fe2000480700d */
        /* <DEDUP_REMOVED lines=29> */
[----:B------:R-:W-:Y:S01]  /*eda0*/  VIADD R7, R7, 0xffffffff ;  /* 0xffffffff07077836 */ /* 0x000fe20000000000 */
[----:B------:R-:W-:Y:S01]  /*edb0*/  F2FP.SATFINITE.E4M3.F32.PACK_AB_MERGE_C R137, R43, R42, R46 ;  /* 0x0000002a2b89723e */ /* 0x000fe2000480702e */
[----:B------:R-:W-:Y:S01]  /*edc0*/  IMAD.MOV.U32 R12, RZ, RZ, R8 ;  /* 0x000000ffff0c7224 */ /* 0x000fe200078e0008 */
        /* <DEDUP_REMOVED lines=14> */
[----:B------:R-:W-:-:S02]  /*eeb0*/  F2FP.SATFINITE.E4M3.F32.PACK_AB_MERGE_C R145, R75, R74, R78 ;  /* 0x0000004a4b91723e */ /* 0x000fc4000480704e */
[----:B------:R-:W-:Y:S02]  /*eec0*/  F2FP.SATFINITE.E4M3.F32.PACK_AB_MERGE_C R147, R83, R82, R81 ;  /* 0x000000525393723e */ /* 0x000fe40004807051 */
[----:B--2---:R-:W-:-:S04]  /*eed0*/  PRMT R15, R14, 0x654, R15 ;  /* 0x000006540e0f7816 */ /* 0x004fc8000000000f */
[----:B------:R0:W-:Y:S01]  /*eee0*/  SYNCS.ARRIVE.TRANS64.RED.A1T0 RZ, [R15+URZ], RZ ;  /* 0x000000ff0fff79a7 */ /* 0x0001e2000810043f */
[----:B------:R-:W-:Y:S05]  /*eef0*/  @P1 BRA `(.L_x_412) ;  /* 0xffffffe000b01947 */ /* 0x000fea000383ffff */
.L_x_400:
[----:B------:R-:W-:Y:S05]  /*ef00*/  BSYNC B0 ;  /* 0x0000000000007941 */ /* 0x000fea0003800000 */
.L_x_399:
[----:B------:R-:W-:Y:S06]  /*ef10*/  BAR.ARV 0x8, 0x200 ;  /* 0x0208000000007b1d */ /* 0x000fec0000002000 */
[----:B------:R-:W-:Y:S05]  /*ef20*/  @!P0 BRA `(.L_x_413) ;  /* 0x0000000000048947 */ /* 0x000fea0003800000 */
[----:B------:R-:W-:Y:S01]  /*ef30*/  BPT.TRAP 0x1 ;  /* 0x000000040000795c */ /* 0x000fe20000300000 */
.L_x_413:
[----:B------:R-:W-:Y:S01]  /*ef40*/  IMAD R7, R154, 0x8, R16 ;  /* 0x000000089a077824 */ /* 0x000fe200078e0210 */
[----:B------:R-:W-:-:S04]  /*ef50*/  SHF.L.U32 R4, R155, 0x1f, RZ ;  /* 0x0000001f9b047819 */ /* 0x000fc800000006ff */
[----:B------:R1:W2:Y:S01]  /*ef60*/  SYNCS.PHASECHK.TRANS64.TRYWAIT P1, [R7+URZ+0x19c50], R4 ;  /* 0x019c5004070075a7 */ /* 0x0002a2000802017f */
[----:B------:R-:W-:Y:S05]  /*ef70*/  @!P0 BRA `(.L_x_414) ;  /* 0x0000000000048947 */ /* 0x000fea0003800000 */
[----:B------:R-:W-:Y:S01]  /*ef80*/  BPT.TRAP 0x1 ;  /* 0x000000040000795c */ /* 0x000fe20000300000 */
.L_x_414:
[----:B------:R-:W-:Y:S04]  /*ef90*/  BSSY B0, `(.L_x_415) ;  /* 0x0000004000007945 */ /* 0x000fe80003800000 */
[----:B--2---:R-:W-:Y:S05]  /*efa0*/  @P1 BRA `(.L_x_416) ;  /* 0x0000000000081947 */ /* 0x004fea0003800000 */
[----:B------:R-:W2:Y:S02]  /*efb0*/  SYNCS.PHASECHK.TRANS64.TRYWAIT P1, [R7+URZ+0x19c50], R4 ;  /* 0x019c5004070075a7 */ /* 0x000ea4000802017f */
[----:B--2---:R-:W-:Y:S05]  /*efc0*/  @!P1 BRA `(.L_x_417) ;  /* 0x0000009800189947 */ /* 0x004fea0003800000 */
.L_x_416:
[----:B------:R-:W-:Y:S05]  /*efd0*/  BSYNC B0 ;  /* 0x0000000000007941 */ /* 0x000fea0003800000 */
.L_x_415:
[----:B------:R-:W3:Y:S04]  /*efe0*/  LDL R9, [R1+0x40] ;  /* 0x0000400001097983 */ /* 0x000ee80000100800 */
[----:B------:R-:W4:Y:S01]  /*eff0*/  LDL R20, [R1+0x28] ;  /* 0x0000280001147983 */ /* 0x000f220000100800 */
[----:B------:R-:W-:-:S03]  /*f000*/  ULDC.64 UR4, c[0x0][0x9a0] ;  /* 0x0002680000047ab9 */ /* 0x000fc60000000a00 */
[----:B0-----:R-:W5:Y:S01]  /*f010*/  LDL.LU R15, [R1+0x18] ;  /* 0x00001800010f7983 */ /* 0x001f620000300800 */
[----:B------:R-:W-:Y:S01]  /*f020*/  VIADD R16, R16, 0x3000 ;  /* 0x0000300010107836 */ /* 0x000fe20000000000 */
[----:B------:R-:W-:Y:S01]  /*f030*/  ISETP.NE.U32.AND P1, PT, RZ, UR4, PT ;  /* 0x00000004ff007c0c */ /* 0x000fe2000bf25070 */
[----:B------:R-:W-:-:S03]  /*f040*/  WARPGROUP.ARRIVE ;  /* 0x00000000000079c5 */ /* 0x000fc60000000000 */
[----:B------:R-:W-:Y:S02]  /*f050*/  SHF.R.U32.HI R16, RZ, 0x4, R16 ;  /* 0x00000004ff107819 */ /* 0x000fe40000011610 */
[----:B------:R-:W-:Y:S02]  /*f060*/  ISETP.NE.AND.EX P1, PT, RZ, UR5, PT, P1 ;  /* 0x00000005ff007c0c */ /* 0x000fe4000bf25310 */
[----:B------:R-:W-:-:S04]  /*f070*/  LOP3.LUT R16, R16, 0x3fff, RZ, 0xc0, !PT ;  /* 0x00003fff10107812 */ /* 0x000fc800078ec0ff */
[----:B------:R-:W-:-:S05]  /*f080*/  LOP3.LUT R5, R16, 0x10000, RZ, 0xfc, !PT ;  /* 0x0001000010057812 */ /* 0x000fca00078efcff */
[----:B-12---:R-:W-:Y:S02]  /*f090*/  IMAD R4, R154, 0x300, R5 ;  /* 0x000003009a047824 */ /* 0x006fe400078e0205 */
[----:B------:R-:W-:Y:S01]  /*f0a0*/  IMAD.MOV.U32 R5, RZ, RZ, 0x40000040 ;  /* 0x40000040ff057424 */ /* 0x000fe200078e00ff */
[----:B------:R-:W3:Y:S02]  /*f0b0*/  @P1 LDC.64 R12, c[0x0][0x9c8] ;  /* 0x00027200ff0c1b82 */ /* 0x000ee40000000a00 */
[----:B------:R-:W-:Y:S02]  /*f0c0*/  R2UR UR6, R4 ;  /* 0x00000000040672ca */ /* 0x000fe400000e0000 */
[----:B------:R-:W-:-:S04]  /*f0d0*/  R2UR UR7, R5 ;  /* 0x00000000050772ca */ /* 0x000fc800000e0000 */
[----:B------:R-:W0:Y:S09]  /*f0e0*/  @P1 LDC.64 R10, c[0x0][0x9d0] ;  /* 0x00027400ff0a1b82 */ /* 0x000e320000000a00 */
[----:B------:R-:W-:Y:S03]  /*f0f0*/  QGMMA.64x96x32.F32.E4M3.E4M3 R88, R148, gdesc[UR4], R88, gsb0 ;  /* 0x0160000494587df3 */ /* 0x000fe60008000858 */
[----:B------:R-:W-:-:S02]  /*f100*/  WARPGROUP.DEPBAR.LE gsb0, 0x0 ;  /* 0x00008000000079c5 */ /* 0x000fc40000010000 */
[----:B------:R-:W-:Y:S01]  /*f110*/  WARPGROUP.ARRIVE ;  /* 0x00000000000079c5 */ /* 0x000fe20000000000 */
[----:B---3--:R-:W-:-:S04]  /*f120*/  @P1 IMAD R14, R9, R12, RZ ;  /* 0x0000000c090e1224 */ /* 0x008fc800078e02ff */
[C---:B----4-:R-:W-:Y:S02]  /*f130*/  @P1 IMAD R5, R20.reuse, R13, R14 ;  /* 0x0000000d14051224 */ /* 0x050fe400078e020e */
[----:B------:R-:W-:Y:S01]  /*f140*/  @P1 IMAD.WIDE.U32 R12, R20, R12, RZ ;  /* 0x0000000c140c1225 */ /* 0x000fe200078e00ff */
[----:B-----5:R-:W-:-:S03]  /*f150*/  @P1 SHF.R.S32.HI R9, RZ, 0x1f, R15 ;  /* 0x0000001fff091819 */ /* 0x020fc6000001140f */
[----:B------:R-:W-:Y:S02]  /*f160*/  @P1 IMAD.IADD R13, R13, 0x1, R5 ;  /* 0x000000010d0d1824 */ /* 0x000fe400078e0205 */
[-C--:B0-----:R-:W-:Y:S02]  /*f170*/  @P1 IMAD R14, R9, R10.reuse, RZ ;  /* 0x0000000a090e1224 */ /* 0x081fe400078e02ff */
[----:B------:R-:W-:Y:S02]  /*f180*/  IMAD.MOV.U32 R9, RZ, RZ, 0x3f800000 ;  /* 0x3f800000ff097424 */ /* 0x000fe400078e00ff */
[C---:B------:R-:W-:Y:S02]  /*f190*/  @P1 IMAD R5, R15.reuse, R11, R14 ;  /* 0x0000000b0f051224 */ /* 0x040fe400078e020e */
[----:B------:R-:W-:-:S04]  /*f1a0*/  @P1 IMAD.WIDE.U32 R10, R15, R10, R12 ;  /* 0x0000000a0f0a1225 */ /* 0x000fc800078e000c */
[----:B------:R-:W-:Y:S01]  /*f1b0*/  @P1 IMAD.IADD R5, R11, 0x1, R5 ;  /* 0x000000010b051824 */ /* 0x000fe200078e0205 */
[----:B------:R-:W-:-:S04]  /*f1c0*/  @P1 LEA R12, P2, R10, UR4, 0x2 ;  /* 0x000000040a0c1c11 */ /* 0x000fc8000f8410ff */
[----:B------:R-:W-:-:S05]  /*f1d0*/  @P1 LEA.HI.X R13, R10, UR5, R5, 0x2, P2 ;  /* 0x000000050a0d1c11 */ /* 0x000fca00090f1405 */
[----:B------:R0:W2:Y:S01]  /*f1e0*/  @P1 LDG.E R9, desc[UR42][R12.64] ;  /* 0x0000002a0c091981 */ /* 0x0000a2000c1e1900 */
[----:B------:R-:W-:Y:S02]  /*f1f0*/  VIADD R10, R4, 0x2 ;  /* 0x00000002040a7836 */ /* 0x000fe40000000000 */
[----:B------:R-:W-:Y:S02]  /*f200*/  IMAD.MOV.U32 R11, RZ, RZ, 0x40000040 ;  /* 0x40000040ff0b7424 */ /* 0x000fe400078e00ff */
[----:B------:R-:W-:Y:S01]  /*f210*/  IMAD.MOV.U32 R5, RZ, RZ, 0x40000040 ;  /* 0x40000040ff057424 */ /* 0x000fe200078e00ff */
[----:B------:R-:W-:Y:S01]  /*f220*/  R2UR UR6, R10 ;  /* 0x000000000a0672ca */ /* 0x000fe200000e0000 */
[C---:B------:R-:W-:Y:S01]  /*f230*/  VIADD R10, R4.reuse, 0x4 ;  /* 0x00000004040a7836 */ /* 0x040fe20000000000 */
[----:B------:R-:W-:Y:S01]  /*f240*/  R2UR UR7, R11 ;  /* 0x000000000b0772ca */ /* 0x000fe200000e0000 */
[----:B------:R-:W-:Y:S02]  /*f250*/  IMAD.MOV.U32 R11, RZ, RZ, 0x40000040 ;  /* 0x40000040ff0b7424 */ /* 0x000fe400078e00ff */
[----:B------:R-:W-:-:S02]  /*f260*/  VIADD R4, R4, 0x6 ;  /* 0x0000000604047836 */ /* 0x000fc40000000000 */
[----:B------:R-:W-:-:S08]  /*f270*/  IMAD.MOV.U32 R20, RZ, RZ, -0x800000 ;  /* 0xff800000ff147424 */ /* 0x000fd000078e00ff */
[----:B------:R-:W-:Y:S01]  /*f280*/  QGMMA.64x96x32.F32.E4M3.E4M3 R88, R136, gdesc[UR4], R88, gsb0 ;  /* 0x0160000488587df3 */ /* 0x000fe20008000858 */
[----:B------:R-:W-:Y:S02]  /*f290*/  R2UR UR6, R10 ;  /* 0x000000000a0672ca */ /* 0x000fe400000e0000 */
[----:B------:R-:W-:Y:S01]  /*f2a0*/  R2UR UR7, R11 ;  /* 0x000000000b0772ca */ /* 0x000fe200000e0000 */
[----:B------:R-:W1:Y:S04]  /*f2b0*/  SHFL.BFLY PT, R10, R3, 0x2, 0x1f ;  /* 0x0c401f00030a7f89 */ /* 0x000e6800000e0000 */
[----:B------:R-:W3:Y:S01]  /*f2c0*/  SHFL.BFLY PT, R11, R6, 0x2, 0x1f ;  /* 0x0c401f00060b7f89 */ /* 0x000ee200000e0000 */
[----:B-1----:R-:W-:-:S01]  /*f2d0*/  FADD.FTZ R10, R10, R3 ;  /* 0x000000030a0a7221 */ /* 0x002fc20000010000 */
[----:B------:R-:W-:-:S02]  /*f2e0*/  IMAD.MOV.U32 R3, RZ, RZ, -0x800000 ;  /* 0xff800000ff037424 */ /* 0x000fc400078e00ff */
[----:B---3--:R-:W-:-:S01]  /*f2f0*/  FADD.FTZ R11, R11, R6 ;  /* 0x000000060b0b7221 */ /* 0x008fc20000010000 */
[----:B------:R-:W-:Y:S02]  /*f300*/  WARPGROUP.DEPBAR.LE gsb0, 0x0 ;  /* 0x00008000000079c5 */ /* 0x000fe40000010000 */
[----:B------:R-:W-:-:S06]  /*f310*/  WARPGROUP.ARRIVE ;  /* 0x00000000000079c5 */ /* 0x000fcc0000000000 */
[----:B------:R-:W-:Y:S01]  /*f320*/  QGMMA.64x96x32.F32.E4M3.E4M3 R88, R140, gdesc[UR4], R88, gsb0 ;  /* 0x016000048c587df3 */ /* 0x000fe20008000858 */
[----:B------:R-:W-:Y:S02]  /*f330*/  R2UR UR6, R4 ;  /* 0x00000000040672ca */ /* 0x000fe400000e0000 */
[----:B------:R-:W-:Y:S01]  /*f340*/  R2UR UR7, R5 ;  /* 0x00000000050772ca */ /* 0x000fe200000e0000 */
[----:B------:R-:W0:Y:S04]  /*f350*/  SHFL.BFLY PT, R4, R11, 0x1, 0x1f ;  /* 0x0c201f000b047f89 */ /* 0x000e2800000e0000 */
[----:B------:R-:W1:Y:S01]  /*f360*/  SHFL.BFLY PT, R5, R10, 0x1, 0x1f ;  /* 0x0c201f000a057f89 */ /* 0x000e6200000e0000 */
[----:B0-----:R-:W-:-:S01]  /*f370*/  FADD.FTZ R13, R11, R4 ;  /* 0x000000040b0d7221 */ /* 0x001fc20000010000 */
[----:B------:R-:W-:-:S02]  /*f380*/  IMAD.MOV.U32 R4, RZ, RZ, RZ ;  /* 0x000000ffff047224 */ /* 0x000fc400078e00ff */
[----:B-1----:R-:W-:-:S01]  /*f390*/  FADD.FTZ R12, R10, R5 ;  /* 0x000000050a0c7221 */ /* 0x002fc20000010000 */
[----:B------:R-:W-:Y:S01]  /*f3a0*/  FMUL.FTZ R15, R13, 0.00390625 ;  /* 0x3b8000000d0f7820 */ /* 0x000fe20000410000 */
[----:B------:R-:W-:Y:S02]  /*f3b0*/  IMAD.MOV.U32 R10, RZ, RZ, RZ ;  /* 0x000000ffff0a7224 */ /* 0x000fe400078e00ff */
[C---:B------:R-:W-:Y:S01]  /*f3c0*/  FMUL.FTZ R14, R12.reuse, 0.00390625 ;  /* 0x3b8000000c0e7820 */ /* 0x040fe20000410000 */
[----:B------:R-:W-:Y:S02]  /*f3d0*/  FSETP.NE.FTZ.AND P1, PT, R12, RZ, PT ;  /* 0x000000ff0c00720b */ /* 0x000fe40003f35000 */
[----:B------:R-:W-:Y:S02]  /*f3e0*/  FSETP.NE.FTZ.AND P3, PT, R15, RZ, PT ;  /* 0x000000ff0f00720b */ /* 0x000fe40003f75000 */
[----:B------:R-:W-:-:S09]  /*f3f0*/  FSETP.NE.FTZ.AND P2, PT, R14, RZ, PT ;  /* 0x000000ff0e00720b */ /* 0x000fd20003f55000 */
[----:B------:R-:W-:Y:S01]  /*f400*/  @P1 MUFU.RCP R4, R12 ;  /* 0x0000000c00041308 */ /* 0x000fe20000001000 */
[----:B------:R-:W-:-:S03]  /*f410*/  FSETP.NE.FTZ.AND P1, PT, R13, RZ, PT ;  /* 0x000000ff0d00720b */ /* 0x000fc60003f35000 */
[C---:B------:R-:W-:Y:S01]  /*f420*/  @P2 FMUL.FTZ R5, R2.reuse, 0.69314718246459960938 ;  /* 0x3f31721802052820 */ /* 0x040fe20000410000 */
[----:B------:R-:W-:-:S03]  /*f430*/  @P3 FMUL.FTZ R2, R2, 0.69314718246459960938 ;  /* 0x3f31721802023820 */ /* 0x000fc60000410000 */
[----:B------:R-:W0:Y:S08]  /*f440*/  @P2 MUFU.LG2 R6, R14 ;  /* 0x0000000e00062308 */ /* 0x000e300000000c00 */
[----:B------:R-:W1:Y:S08]  /*f450*/  @P3 MUFU.LG2 R11, R15 ;  /* 0x0000000f000b3308 */ /* 0x000e700000000c00 */
[----:B------:R-:W3:Y:S01]  /*f460*/  @P1 MUFU.RCP R10, R13 ;  /* 0x0000000d000a1308 */ /* 0x000ee20000001000 */
[----:B0-----:R-:W-:-:S04]  /*f470*/  @P2 FMUL.FTZ R6, R6, 0.69314718246459960938 ;  /* 0x3f31721806062820 */ /* 0x001fc80000410000 */
[----:B------:R-:W-:Y:S01]  /*f480*/  @P2 FFMA.FTZ R3, R5, R0, R6 ;  /* 0x0000000005032223 */ /* 0x000fe20000010006 */
[----:B-1----:R-:W-:-:S04]  /*f490*/  @P3 FMUL.FTZ R11, R11, 0.69314718246459960938 ;  /* 0x3f3172180b0b3820 */ /* 0x002fc80000410000 */
[----:B------:R-:W-:Y:S01]  /*f4a0*/  @P3 FFMA.FTZ R20, R2, R8, R11 ;  /* 0x0000000802143223 */ /* 0x000fe2000001000b */
[----:B------:R-:W-:Y:S02]  /*f4b0*/  WARPGROUP.DEPBAR.LE gsb0, 0x0 ;  /* 0x00008000000079c5 */ /* 0x000fe40000010000 */
[----:B------:R-:W-:-:S06]  /*f4c0*/  WARPGROUP.ARRIVE ;  /* 0x00000000000079c5 */ /* 0x000fcc0000000000 */
[----:B------:R-:W-:Y:S01]  /*f4d0*/  QGMMA.64x96x32.F32.E4M3.E4M3 R88, R144, gdesc[UR4], R88, gsb0 ;  /* 0x0160000490587df3 */ /* 0x000fe20008000858 */
[-C--:B--2---:R-:W-:Y:S01]  /*f4e0*/  FMUL.FTZ R4, R4, R9.reuse ;  /* 0x0000000904047220 */ /* 0x084fe20000410000 */
[----:B---3--:R-:W-:Y:S01]  /*f4f0*/  FMUL.FTZ R5, R10, R9 ;  /* 0x000000090a057220 */ /* 0x008fe20000410000 */
[----:B------:R-:W-:Y:S02]  /*f500*/  WARPGROUP.DEPBAR.LE gsb0, 0x0 ;  /* 0x00008000000079c5 */ /* 0x000fe40000010000 */
[----:B------:R-:W-:Y:S05]  /*f510*/  @!P0 BRA `(.L_x_418) ;  /* 0x0000000000048947 */ /* 0x000fea0003800000 */
[----:B------:R-:W-:Y:S01]  /*f520*/  BPT.TRAP 0x1 ;  /* 0x000000040000795c */ /* 0x000fe20000300000 */
.L_x_418:
[----:B------:R-:W2:Y:S01]  /*f530*/  LDL.LU R2, [R1+0x20] ;  /* 0x0000200001027983 */ /* 0x000ea20000300800 */
[----:B------:R-:W-:Y:S02]  /*f540*/  VIADD R7, R7, 0x19c60 ;  /* 0x00019c6007077836 */ /* 0x000fe40000000000 */
[-C--:B------:R-:W-:Y:S01]  /*f550*/  FMUL.FTZ R0, R88, R4.reuse ;  /* 0x0000000458007220 */ /* 0x080fe20000410000 */
[----:B------:R-:W-:Y:S01]  /*f560*/  FMUL.FTZ R6, R89, R4 ;  /* 0x0000000459067220 */ /* 0x000fe20000410000 */
[----:B------:R-:W3:Y:S01]  /*f570*/  LDL.LU R16, [R1+0x3c] ;  /* 0x00003c0001107983 */ /* 0x000ee20000300800 */
[----:B------:R-:W-:-:S05]  /*f580*/  VIADD R154, R154, 0x1 ;  /* 0x000000019a9a7836 */ /* 0x000fca0000000000 */
[----:B------:R-:W-:Y:S01]  /*f590*/  ISETP.NE.AND P1, PT, R154, 0x2, PT ;  /* 0x000000029a00780c */ /* 0x000fe20003f25270 */
        /* <DEDUP_REMOVED lines=45> */
[----:B------:R-:W-:Y:S01]  /*f870*/  FMUL.FTZ R135, R135, R5 ;  /* 0x0000000587877220 */ /* 0x000fe20000410000 */
[----:B------:R-:W-:-:S02]  /*f880*/  SEL R154, R154, RZ, P1 ;  /* 0x000000ff9a9a7207 */ /* 0x000fc40000800000 */
[----:B--2---:R-:W-:Y:S01]  /*f890*/  PRMT R2, R2, 0x654, R7 ;  /* 0x0000065402027816 */ /* 0x004fe20000000007 */
[----:B---3--:R-:W-:-:S03]  /*f8a0*/  VIADD R16, R16, 0x1 ;  /* 0x0000000110107836 */ /* 0x008fc60000000000 */
[----:B------:R0:W-:Y:S02]  /*f8b0*/  SYNCS.ARRIVE.TRANS64.RED.A1T0 RZ, [R2+URZ], RZ ;  /* 0x000000ff02ff79a7 */ /* 0x0001e4000810043f */
[----:B------:R1:W-:Y:S01]  /*f8c0*/  STL [R1+0x3c], R16 ;  /* 0x00003c1001007387 */ /* 0x0003e20000100800 */
[----:B0-----:R-:W-:Y:S01]  /*f8d0*/  SEL R2, RZ, 0x1, P1 ;  /* 0x00000001ff027807 */ /* 0x001fe20000800000 */
[----:B------:R-:W-:-:S03]  /*f8e0*/  FMUL.FTZ R7, R92, R4 ;  /* 0x000000045c077220 */ /* 0x000fc60000410000 */
[----:B------:R-:W-:-:S07]  /*f8f0*/  LOP3.LUT R155, R155, R2, RZ, 0x3c, !PT ;  /* 0x000000029b9b7212 */ /* 0x000fce00078e3cff */
.L_x_366:
[----:B------:R-:W0:Y:S08]  /*f900*/  S2UR UR4, SR_CgaCtaId ;  /* 0x00000000000479c3 */ /* 0x000e300000008800 */
[----:B------:R-:W-:Y:S01]  /*f910*/  BAR.SYNC.DEFER_BLOCKING 0x5, 0x200 ;  /* 0x0148000000007b1d */ /* 0x000fe20000010000 */
[----:B-1----:R-:W-:-:S05]  /*f920*/  MOV R16, 0x400 ;  /* 0x0000040000107802 */ /* 0x002fca0000000f00 */
[----:B------:R-:W-:Y:S01]  /*f930*/  BSSY B0, `(.L_x_419) ;  /* 0x0000222000007945 */ /* 0x000fe20003800000 */
[----:B0-----:R-:W-:-:S05]  /*f940*/  IMAD.U32 R2, RZ, RZ, UR4 ;  /* 0x00000004ff027e24 */ /* 0x001fca000f8e00ff */
[----:B------:R-:W-:Y:S01]  /*f950*/  LEA R16, R2, R16, 0x18 ;  /* 0x0000001002107211 */ /* 0x000fe200078ec0ff */
[----:B------:R-:W-:Y:S04]  /*f960*/  STL [R1+0x20], R2 ;  /* 0x0000200201007387 */ /* 0x000fe80000100800 */
[----:B------:R-:W0:Y:S04]  /*f970*/  LDS.128 R64, [R16+0x19cd0] ;  /* 0x019cd00010407984 */ /* 0x000e280000000c00 */
[----:B0-----:R0:W-:Y:S04]  /*f980*/  STL.64 [R1+0x10], R64 ;  /* 0x0000104001007387 */ /* 0x0011e80000100a00 */
[----:B------:R0:W-:Y:S01]  /*f990*/  STL.64 [R1+0x18], R66 ;  /* 0x0000184201007387 */ /* 0x0001e20000100a00 */
[----:B------:R-:W-:Y:S06]  /*f9a0*/  BAR.ARV 0x4, 0x200 ;  /* 0x0108000000007b1d */ /* 0x000fec0000002000 */
[----:B------:R-:W-:Y:S05]  /*f9b0*/  @P0 BRA `(.L_x_420) ;  /* 0x0000001400d00947 */ /* 0x000fea0003800000 */
[----:B-----5:R-:W1:Y:S01]  /*f9c0*/  S2R R24, SR_TID.X ;  /* 0x0000000000187919 */ /* 0x020e620000002100 */
[----:B------:R-:W-:Y:S01]  /*f9d0*/  ULDC.64 UR4, c[0x4][0x38] ;  /* 0x01000e0000047ab9 */ /* 0x000fe20000000a00 */
[----:B------:R-:W2:Y:S01]  /*f9e0*/  LDL R61, [R1+0x6c] ;  /* 0x00006c00013d7983 */ /* 0x000ea20000100800 */
[----:B-1----:R-:W-:-:S05]  /*f9f0*/  IMAD.SHL.U32 R2, R24, 0x4, RZ ;  /* 0x0000000418027824 */ /* 0x002fca00078e00ff */
[----:B------:R-:W-:-:S04]  /*fa00*/  LOP3.LUT R2, R2, 0xc, RZ, 0xc0, !PT ;  /* 0x0000000c02027812 */ /* 0x000fc800078ec0ff */
[----:B------:R-:W-:-:S05]  /*fa10*/  IADD3 R4, P0, R2, UR4, RZ ;  /* 0x0000000402047c10 */ /* 0x000fca000ff1e0ff */
[----:B------:R-:W-:Y:S01]  /*fa20*/  IMAD.X R5, RZ, RZ, UR5, P0 ;  /* 0x00000005ff057e24 */ /* 0x000fe200080e06ff */
[----:B------:R-:W-:Y:S01]  /*fa30*/  F2FP.BF16.F32.PACK_AB R30, R33, R30 ;  /* 0x0000001e211e723e */ /* 0x000fe200000010ff */
[----:B------:R-:W-:-:S04]  /*fa40*/  ULDC.64 UR4, c[0x0][0xc00] ;  /* 0x0003000000047ab9 */ /* 0x000fc80000000a00 */
[----:B------:R1:W3:Y:S01]  /*fa50*/  LDG.E.CONSTANT R5, desc[UR42][R4.64] ;  /* 0x0000002a04057981 */ /* 0x0002e2000c1e9900 */
[----:B------:R-:W-:Y:S02]  /*fa60*/  LOP3.LUT P0, R2, R24, 0x3, RZ, 0xc0, !PT ;  /* 0x0000000318027812 */ /* 0x000fe4000780c0ff */
[----:B------:R-:W-:Y:S02]  /*fa70*/  F2FP.BF16.F32.PACK_AB R31, R32, R31 ;  /* 0x0000001f201f723e */ /* 0x000fe400000010ff */
[----:B------:R-:W-:Y:S02]  /*fa80*/  ISETP.EQ.OR P0, PT, R2, 0x3, !P0 ;  /* 0x000000030200780c */ /* 0x000fe40004702670 */
[----:B------:R-:W-:Y:S02]  /*fa90*/  F2FP.BF16.F32.PACK_AB R34, R37, R34 ;  /* 0x000000222522723e */ /* 0x000fe400000010ff */
[----:B------:R-:W-:Y:S02]  /*faa0*/  F2FP.BF16.F32.PACK_AB R35, R36, R35 ;  /* 0x000000232423723e */ /* 0x000fe400000010ff */
[----:B------:R-:W-:-:S02]  /*fab0*/  F2FP.BF16.F32.PACK_AB R59, R59, R60 ;  /* 0x0000003c3b3b723e */ /* 0x000fc400000010ff */
[----:B------:R-:W-:Y:S02]  /*fac0*/  F2FP.BF16.F32.PACK_AB R58, R57, R58 ;  /* 0x0000003a393a723e */ /* 0x000fe400000010ff */
[----:B------:R-:W-:Y:S02]  /*fad0*/  SEL R36, R30, R31, P0 ;  /* 0x0000001f1e247207 */ /* 0x000fe40000000000 */
[----:B------:R-:W-:Y:S02]  /*fae0*/  SEL R31, R31, R30, P0 ;  /* 0x0000001e1f1f7207 */ /* 0x000fe40000000000 */
[----:B------:R-:W-:Y:S02]  /*faf0*/  SEL R30, R34, R35, P0 ;  /* 0x00000023221e7207 */ /* 0x000fe40000000000 */
[----:B------:R-:W-:Y:S02]  /*fb00*/  SEL R35, R35, R34, P0 ;  /* 0x0000002223237207 */ /* 0x000fe40000000000 */
[----:B------:R-:W-:-:S02]  /*fb10*/  SEL R34, R59, R58, P0 ;  /* 0x0000003a3b227207 */ /* 0x000fc40000000000 */
[----:B------:R-:W-:Y:S02]  /*fb20*/  SEL R59, R58, R59, P0 ;  /* 0x0000003b3a3b7207 */ /* 0x000fe40000000000 */
[----:B------:R-:W4:Y:S01]  /*fb30*/  LDL.LU R58, [R1+0x34] ;  /* 0x00003400013a7983 */ /* 0x000f220000300800 */
[----:B------:R-:W-:Y:S02]  /*fb40*/  F2FP.BF16.F32.PACK_AB R55, R55, R56 ;  /* 0x000000383737723e */ /* 0x000fe400000010ff */
[----:B------:R-:W-:Y:S01]  /*fb50*/  F2FP.BF16.F32.PACK_AB R0, R7, R0 ;  /* 0x000000000700723e */ /* 0x000fe200000010ff */
[----:B------:R-:W4:Y:S01]  /*fb60*/  LDL.LU R56, [R1+0x38] ;  /* 0x0000380001387983 */ /* 0x000f220000300800 */
[----:B------:R-:W-:Y:S02]  /*fb70*/  F2FP.BF16.F32.PACK_AB R9, R9, R6 ;  /* 0x000000060909723e */ /* 0x000fe400000010ff */
[----:B------:R-:W-:Y:S01]  /*fb80*/  F2FP.BF16.F32.PACK_AB R8, R11, R8 ;  /* 0x000000080b08723e */ /* 0x000fe200000010ff */
[----:B------:R-:W0:Y:S01]  /*fb90*/  S2R R7, SR_SWINHI ;  /* 0x0000000000077919 */ /* 0x000e220000002f00 */
[----:B------:R-:W-:-:S02]  /*fba0*/  F2FP.BF16.F32.PACK_AB R13, R13, R10 ;  /* 0x0000000a0d0d723e */ /* 0x000fc400000010ff */
[----:B------:R-:W-:Y:S02]  /*fbb0*/  F2FP.BF16.F32.PACK_AB R26, R29, R26 ;  /* 0x0000001a1d1a723e */ /* 0x000fe400000010ff */
[----:B------:R-:W-:Y:S02]  /*fbc0*/  SEL R2, R0, R9, P0 ;  /* 0x0000000900027207 */ /* 0x000fe40000000000 */
[----:B------:R-:W-:Y:S02]  /*fbd0*/  SEL R29, R9, R0, P0 ;  /* 0x00000000091d7207 */ /* 0x000fe40000000000 */
[----:B-1----:R-:W-:Y:S02]  /*fbe0*/  SEL R4, R8, R13, P0 ;  /* 0x0000000d08047207 */ /* 0x002fe40000000000 */
[----:B------:R-:W-:Y:S02]  /*fbf0*/  SEL R33, R13, R8, P0 ;  /* 0x000000080d217207 */ /* 0x000fe40000000000 */
[----:B------:R-:W-:-:S02]  /*fc00*/  F2FP.BF16.F32.PACK_AB R42, R41, R42 ;  /* 0x0000002a292a723e */ /* 0x000fc400000010ff */
[----:B------:R-:W-:Y:S02]  /*fc10*/  F2FP.BF16.F32.PACK_AB R12, R15, R12 ;  /* 0x0000000c0f0c723e */ /* 0x000fe400000010ff */
[----:B------:R-:W-:Y:S02]  /*fc20*/  F2FP.BF16.F32.PACK_AB R21, R21, R14 ;  /* 0x0000000e1515723e */ /* 0x000fe400000010ff */
[----:B------:R-:W-:Y:S02]  /*fc30*/  F2FP.BF16.F32.PACK_AB R50, R49, R50 ;  /* 0x000000323132723e */ /* 0x000fe400000010ff */
[----:B------:R-:W-:Y:S02]  /*fc40*/  F2FP.BF16.F32.PACK_AB R46, R45, R46 ;  /* 0x0000002e2d2e723e */ /* 0x000fe400000010ff */
[----:B------:R-:W-:Y:S02]  /*fc50*/  F2FP.BF16.F32.PACK_AB R27, R28, R27 ;  /* 0x0000001b1c1b723e */ /* 0x000fe400000010ff */
[----:B------:R-:W-:-:S02]  /*fc60*/  SEL R28, R12, R21, P0 ;  /* 0x000000150c1c7207 */ /* 0x000fc40000000000 */
[----:B------:R-:W-:Y:S02]  /*fc70*/  SEL R21, R21, R12, P0 ;  /* 0x0000000c15157207 */ /* 0x000fe40000000000 */
[----:B------:R-:W-:Y:S02]  /*fc80*/  F2FP.BF16.F32.PACK_AB R54, R53, R54 ;  /* 0x000000363536723e */ /* 0x000fe400000010ff */
[----:B------:R-:W-:Y:S02]  /*fc90*/  F2FP.BF16.F32.PACK_AB R51, R51, R52 ;  /* 0x000000343333723e */ /* 0x000fe400000010ff */
[----:B------:R-:W-:Y:S02]  /*fca0*/  MOV R24, R16 ;  /* 0x0000001000187202 */ /* 0x000fe40000000f00 */
[----:B0-----:R-:W-:Y:S01]  /*fcb0*/  MOV R25, R7 ;  /* 0x0000000700197202 */ /* 0x001fe20000000f00 */
[----:B------:R-:W4:Y:S01]  /*fcc0*/  LDL R52, [R1+0x44] ;  /* 0x0000440001347983 */ /* 0x000f220000100800 */
[----:B------:R-:W-:-:S02]  /*fcd0*/  F2FP.BF16.F32.PACK_AB R47, R47, R48 ;  /* 0x000000302f2f723e */ /* 0x000fc400000010ff */
[----:B------:R-:W-:Y:S02]  /*fce0*/  F2FP.BF16.F32.PACK_AB R39, R39, R40 ;  /* 0x000000282727723e */ /* 0x000fe400000010ff */
[----:B------:R-:W-:Y:S02]  /*fcf0*/  F2FP.BF16.F32.PACK_AB R43, R43, R44 ;  /* 0x0000002c2b2b723e */ /* 0x000fe400000010ff */
[----:B------:R-:W-:Y:S02]  /*fd00*/  SEL R40, R55, R54, P0 ;  /* 0x0000003637287207 */ /* 0x000fe40000000000 */
[----:B------:R-:W-:Y:S02]  /*fd10*/  SEL R55, R54, R55, P0 ;  /* 0x0000003736377207 */ /* 0x000fe40000000000 */
[----:B------:R-:W-:Y:S01]  /*fd20*/  SEL R44, R51, R50, P0 ;  /* 0x00000032332c7207 */ /* 0x000fe20000000000 */
[----:B------:R-:W4:Y:S01]  /*fd30*/  LDL R54, [R1+0x68] ;  /* 0x0000680001367983 */ /* 0x000f220000100800 */
[----:B------:R-:W-:-:S02]  /*fd40*/  SEL R51, R50, R51, P0 ;  /* 0x0000003332337207 */ /* 0x000fc40000000000 */
[----:B------:R-:W-:Y:S02]  /*fd50*/  F2FP.BF16.F32.PACK_AB R38, R135, R38 ;  /* 0x000000268726723e */ /* 0x000fe400000010ff */
[----:B------:R-:W-:Y:S02]  /*fd60*/  SEL R48, R47, R46, P0 ;  /* 0x0000002e2f307207 */ /* 0x000fe40000000000 */
[----:B------:R-:W-:Y:S02]  /*fd70*/  SEL R47, R46, R47, P0 ;  /* 0x0000002f2e2f7207 */ /* 0x000fe40000000000 */
[----:B------:R-:W-:Y:S02]  /*fd80*/  SEL R46, R43, R42, P0 ;  /* 0x0000002a2b2e7207 */ /* 0x000fe40000000000 */
[----:B------:R-:W-:Y:S02]  /*fd90*/  SEL R32, R26, R27, P0 ;  /* 0x0000001b1a207207 */ /* 0x000fe40000000000 */
[----:B------:R-:W-:-:S02]  /*fda0*/  SEL R37, R27, R26, P0 ;  /* 0x0000001a1b257207 */ /* 0x000fc40000000000 */
[----:B------:R-:W-:Y:S02]  /*fdb0*/  SEL R43, R42, R43, P0 ;  /* 0x0000002b2a2b7207 */ /* 0x000fe40000000000 */
[----:B------:R-:W-:Y:S02]  /*fdc0*/  SEL R42, R39, R38, P0 ;  /* 0x00000026272a7207 */ /* 0x000fe40000000000 */
[----:B------:R-:W-:Y:S01]  /*fdd0*/  SEL R39, R38, R39, P0 ;  /* 0x0000002726277207 */ /* 0x000fe20000000000 */
[----:B--2---:R-:W-:-:S03]  /*fde0*/  IMAD.WIDE R8, R61, 0x2, R24 ;  /* 0x000000023d087825 */ /* 0x004fc600078e0218 */
[----:B------:R-:W-:-:S04]  /*fdf0*/  IADD3 R41, P5, R8, 0x20, RZ ;  /* 0x0000002008297810 */ /* 0x000fc80007fbe0ff */
[----:B------:R-:W-:Y:S02]  /*fe00*/  LOP3.LUT R0, R41, 0x180, RZ, 0xc0, !PT ;  /* 0x0000018029007812 */ /* 0x000fe400078ec0ff */
[----:B------:R-:W-:Y:S02]  /*fe10*/  IADD3 R45, P4, R8, 0x3000, RZ ;  /* 0x00003000082d7810 */ /* 0x000fe40007f9e0ff */
[----:B------:R-:W-:Y:S02]  /*fe20*/  SHF.R.U64 R0, R0, 0x3, RZ ;  /* 0x0000000300007819 */ /* 0x000fe400000012ff */
[----:B------:R-:W-:Y:S02]  /*fe30*/  IADD3 R49, P3, R8, 0x3020, RZ ;  /* 0x0000302008317810 */ /* 0x000fe40007f7e0ff */
[----:B------:R-:W-:Y:S02]  /*fe40*/  LOP3.LUT R12, R0, R41, RZ, 0x3c, !PT ;  /* 0x00000029000c7212 */ /* 0x000fe400078e3cff */
[----:B------:R-:W-:-:S02]  /*fe50*/  LOP3.LUT R0, R45, 0x180, RZ, 0xc0, !PT ;  /* 0x000001802d007812 */ /* 0x000fc400078ec0ff */
[----:B------:R-:W-:Y:S02]  /*fe60*/  LOP3.LUT R6, R49, 0x180, RZ, 0xc0, !PT ;  /* 0x0000018031067812 */ /* 0x000fe400078ec0ff */
[----:B------:R-:W-:Y:S02]  /*fe70*/  SHF.R.U64 R0, R0, 0x3, RZ ;  /* 0x0000000300007819 */ /* 0x000fe400000012ff */
[----:B------:R-:W-:Y:S01]  /*fe80*/  SHF.R.U64 R6, R6, 0x3, RZ ;  /* 0x0000000306067819 */ /* 0x000fe200000012ff */
[----:B------:R-:W-:Y:S01]  /*fe90*/  IMAD.X R11, RZ, RZ, R9, P3 ;  /* 0x000000ffff0b7224 */ /* 0x000fe200018e0609 */
[----:B------:R-:W-:Y:S02]  /*fea0*/  LOP3.LUT R14, R0, R45, RZ, 0x3c, !PT ;  /* 0x0000002d000e7212 */ /* 0x000fe400078e3cff */
[----:B------:R-:W-:-:S04]  /*feb0*/  LOP3.LUT R10, R6, R49, RZ, 0x3c, !PT ;  /* 0x00000031060a7212 */ /* 0x000fc800078e3cff */
[----:B------:R-:W-:Y:S02]  /*fec0*/  MOV R41, R10 ;  /* 0x0000000a00297202 */ /* 0x000fe40000000f00 */
[C---:B------:R-:W-:Y:S02]  /*fed0*/  IADD3 R53, P2, R8.reuse, 0x6000, RZ ;  /* 0x0000600008357810 */ /* 0x040fe40007f5e0ff */
[----:B---3--:R-:W-:Y:S01]  /*fee0*/  LOP3.LUT R0, R5, 0x2, RZ, 0x3c, !PT ;  /* 0x0000000205007812 */ /* 0x008fe200078e3cff */
[----:B------:R-:W-:Y:S04]  /*fef0*/  SHFL.IDX PT, R2, R2, R5, 0x1c1f ;  /* 0x001c1f0502027589 */ /* 0x000fe800000e0000 */
[----:B------:R-:W-:Y:S04]  /*ff00*/  SHFL.IDX PT, R10, R4, R5, 0x1c1f ;  /* 0x001c1f05040a7589 */ /* 0x000fe800000e0000 */
[----:B------:R-:W0:Y:S04]  /*ff10*/  SHFL.IDX PT, R29, R29, R0, 0x1c1f ;  /* 0x001c1f001d1d7589 */ /* 0x000e2800000e0000 */
[----:B------:R-:W1:Y:S04]  /*ff20*/  SHFL.IDX PT, R33, R33, R0, 0x1c1f ;  /* 0x001c1f0021217589 */ /* 0x000e6800000e0000 */
[----:B------:R-:W-:Y:S04]  /*ff30*/  SHFL.IDX PT, R34, R34, R5, 0x1c1f ;  /* 0x001c1f0522227589 */ /* 0x000fe800000e0000 */
[----:B------:R-:W2:Y:S04]  /*ff40*/  SHFL.IDX PT, R59, R59, R0, 0x1c1f ;  /* 0x001c1f003b3b7589 */ /* 0x000ea800000e0000 */
[----:B------:R-:W-:Y:S04]  /*ff50*/  SHFL.IDX PT, R40, R40, R5, 0x1c1f ;  /* 0x001c1f0528287589 */ /* 0x000fe800000e0000 */
[----:B------:R-:W3:Y:S04]  /*ff60*/  SHFL.IDX PT, R55, R55, R0, 0x1c1f ;  /* 0x001c1f0037377589 */ /* 0x000ee800000e0000 */
[----:B------:R-:W-:Y:S04]  /*ff70*/  SHFL.IDX PT, R28, R28, R5, 0x1c1f ;  /* 0x001c1f051c1c7589 */ /* 0x000fe800000e0000 */
[----:B------:R-:W3:Y:S04]  /*ff80*/  SHFL.IDX PT, R21, R21, R0, 0x1c1f ;  /* 0x001c1f0015157589 */ /* 0x000ee800000e0000 */
[----:B------:R-:W-:Y:S04]  /*ff90*/  SHFL.IDX PT, R44, R44, R5, 0x1c1f ;  /* 0x001c1f052c2c7589 */ /* 0x000fe800000e0000 */
[----:B------:R-:W3:Y:S01]  /*ffa0*/  SHFL.IDX PT, R51, R51, R0, 0x1c1f ;  /* 0x001c1f0033337589 */ /* 0x000ee200000e0000 */
[----:B------:R-:W-:-:S03]  /*ffb0*/  LOP3.LUT R7, R8, 0x180, RZ, 0xc0, !PT ;  /* 0x0000018008077812 */ /* 0x000fc600078ec0ff */
[----:B------:R-:W-:Y:S04]  /*ffc0*/  SHFL.IDX PT, R32, R32, R5, 0x1c1f ;  /* 0x001c1f0520207589 */ /* 0x000fe800000e0000 */
[----:B------:R-:W-:Y:S04]  /*ffd0*/  SHFL.IDX PT, R48, R48, R5, 0x1c1f ;  /* 0x001c1f0530307589 */ /* 0x000fe800000e0000 */
[----:B------:R-:W4:Y:S04]  /*ffe0*/  SHFL.IDX PT, R37, R37, R0, 0x1c1f ;  /* 0x001c1f0025257589 */ /* 0x000f2800000e0000 */
[----:B------:R-:W4:Y:S01]  /*fff0*/  SHFL.IDX PT, R47, R47, R0, 0x1c1f ;  /* 0x001c1f002f2f7589 */ /* 0x000f2200000e0000 */
[----:B------:R-:W-:-:S03]  /*10000*/  IADD3 R57, P1, R8, 0x6020, RZ ;  /* 0x0000602008397810 */ /* 0x000fc60007f3e0ff */
[----:B------:R-:W-:Y:S04]  /*10010*/  SHFL.IDX PT, R36, R36, R5, 0x1c1f ;  /* 0x001c1f0524247589 */ /* 0x000fe800000e0000 */
[----:B------:R-:W-:Y:S04]  /*10020*/  SHFL.IDX PT, R46, R46, R5, 0x1c1f ;  /* 0x001c1f052e2e7589 */ /* 0x000fe800000e0000 */
[----:B------:R-:W4:Y:S04]  /*10030*/  SHFL.IDX PT, R31, R31, R0, 0x1c1f ;  /* 0x001c1f001f1f7589 */ /* 0x000f2800000e0000 */
[----:B------:R-:W4:Y:S01]  /*10040*/  SHFL.IDX PT, R43, R43, R0, 0x1c1f ;  /* 0x001c1f002b2b7589 */ /* 0x000f2200000e0000 */
[----:B------:R-:W-:-:S03]  /*10050*/  LOP3.LUT R26, R53, 0x180, RZ, 0xc0, !PT ;  /* 0x00000180351a7812 */ /* 0x000fc600078ec0ff */
[----:B------:R-:W-:Y:S04]  /*10060*/  SHFL.IDX PT, R30, R30, R5, 0x1c1f ;  /* 0x001c1f051e1e7589 */ /* 0x000fe800000e0000 */
[----:B------:R-:W-:Y:S04]  /*10070*/  SHFL.IDX PT, R42, R42, R5, 0x1c1f ;  /* 0x001c1f052a2a7589 */ /* 0x000fe800000e0000 */
[----:B------:R-:W4:Y:S04]  /*10080*/  SHFL.IDX PT, R35, R35, R0, 0x1c1f ;  /* 0x001c1f0023237589 */ /* 0x000f2800000e0000 */
[----:B------:R0:W4:Y:S01]  /*10090*/  SHFL.IDX PT, R39, R39, R0, 0x1c1f ;  /* 0x001c1f0027277589 */ /* 0x00012200000e0000 */
[----:B------:R-:W-:-:S02]  /*100a0*/  SHF.R.U64 R7, R7, 0x3, RZ ;  /* 0x0000000307077819 */ /* 0x000fc400000012ff */
[----:B------:R-:W-:Y:S02]  /*100b0*/  LOP3.LUT R38, R57, 0x180, RZ, 0xc0, !PT ;  /* 0x0000018039267812 */ /* 0x000fe400078ec0ff */
[----:B------:R-:W-:Y:S02]  /*100c0*/  SHF.R.U64 R26, R26, 0x3, RZ ;  /* 0x000000031a1a7819 */ /* 0x000fe400000012ff */
[----:B------:R-:W-:Y:S01]  /*100d0*/  LOP3.LUT R8, R7, R8, RZ, 0x3c, !PT ;  /* 0x0000000807087212 */ /* 0x000fe200078e3cff */
[--C-:B------:R-:W-:Y:S01]  /*100e0*/  IMAD.X R7, RZ, RZ, R9.reuse, P2 ;  /* 0x000000ffff077224 */ /* 0x100fe200010e0609 */
[----:B------:R-:W-:Y:S01]  /*100f0*/  SHF.R.U64 R38, R38, 0x3, RZ ;  /* 0x0000000326267819 */ /* 0x000fe200000012ff */
[--C-:B------:R-:W-:Y:S01]  /*10100*/  IMAD.X R13, RZ, RZ, R9.reuse, P5 ;  /* 0x000000ffff0d7224 */ /* 0x100fe200028e0609 */
[----:B------:R-:W-:Y:S01]  /*10110*/  LOP3.LUT R6, R26, R53, RZ, 0x3c, !PT ;  /* 0x000000351a067212 */ /* 0x000fe200078e3cff */
[--C-:B------:R-:W-:Y:S01]  /*10120*/  IMAD.X R15, RZ, RZ, R9.reuse, P4 ;  /* 0x000000ffff0f7224 */ /* 0x100fe200020e0609 */
[----:B------:R-:W-:Y:S01]  /*10130*/  LOP3.LUT R26, R38, R57, RZ, 0x3c, !PT ;  /* 0x00000039261a7212 */ /* 0x000fe200078e3cff */
[----:B------:R-:W-:Y:S01]  /*10140*/  IMAD.X R27, RZ, RZ, R9, P1 ;  /* 0x000000ffff1b7224 */ /* 0x000fe200008e0609 */
[----:B------:R-:W-:Y:S01]  /*10150*/  MOV R50, R8 ;  /* 0x0000000800327202 */ /* 0x000fe20000000f00 */
[----:B0-----:R-:W0:Y:S01]  /*10160*/  LDC R0, c[0x0][0xbe8] ;  /* 0x0002fa00ff007b82 */ /* 0x001e220000000800 */
[----:B------:R-:W-:-:S02]  /*10170*/  MOV R38, R6 ;  /* 0x0000000600267202 */ /* 0x000fc40000000f00 */
[----:B------:R-:W-:Y:S02]  /*10180*/  SEL R4, R2, R29, P0 ;  /* 0x0000001d02047207 */ /* 0x000fe40000000000 */
[----:B------:R-:W-:Y:S02]  /*10190*/  SEL R6, R29, R2, P0 ;  /* 0x000000021d067207 */ /* 0x000fe40000000000 */
[----:B-1----:R-:W-:Y:S02]  /*101a0*/  SEL R8, R10, R33, P0 ;  /* 0x000000210a087207 */ /* 0x002fe40000000000 */
[----:B--2---:R-:W-:Y:S02]  /*101b0*/  SEL R5, R34, R59, P0 ;  /* 0x0000003b22057207 */ /* 0x004fe40000000000 */
[----:B------:R-:W-:Y:S01]  /*101c0*/  SEL R7, R59, R34, P0 ;  /* 0x000000223b077207 */ /* 0x000fe20000000000 */
[----:B------:R-:W-:Y:S01]  /*101d0*/  BAR.SYNC.DEFER_BLOCKING 0x1, 0x180 ;  /* 0x0046000000007b1d */ /* 0x000fe20000010000 */
[----:B------:R-:W-:-:S02]  /*101e0*/  MOV R49, R12 ;  /* 0x0000000c00317202 */ /* 0x000fc40000000f00 */
[----:B------:R-:W-:Y:S02]  /*101f0*/  MOV R45, R14 ;  /* 0x0000000e002d7202 */ /* 0x000fe40000000f00 */
[----:B------:R-:W-:Y:S02]  /*10200*/  SEL R10, R33, R10, P0 ;  /* 0x0000000a210a7207 */ /* 0x000fe40000000000 */
[----:B---3--:R-:W-:Y:S02]  /*10210*/  SEL R9, R40, R55, P0 ;  /* 0x0000003728097207 */ /* 0x008fe40000000000 */
[----:B------:R-:W-:Y:S02]  /*10220*/  SEL R11, R55, R40, P0 ;  /* 0x00000028370b7207 */ /* 0x000fe40000000000 */
[----:B------:R-:W-:Y:S02]  /*10230*/  SEL R12, R28, R21, P0 ;  /* 0x000000151c0c7207 */ /* 0x000fe40000000000 */
[----:B------:R-:W-:-:S02]  /*10240*/  SEL R14, R21, R28, P0 ;  /* 0x0000001c150e7207 */ /* 0x000fc40000000000 */
[----:B------:R-:W-:Y:S02]  /*10250*/  SEL R13, R44, R51, P0 ;  /* 0x000000332c0d7207 */ /* 0x000fe40000000000 */
[----:B------:R-:W-:Y:S02]  /*10260*/  SEL R15, R51, R44, P0 ;  /* 0x0000002c330f7207 */ /* 0x000fe40000000000 */
[----:B------:R-:W-:Y:S02]  /*10270*/  MOV R2, R26 ;  /* 0x0000001a00027202 */ /* 0x000fe40000000f00 */
[----:B------:R-:W-:Y:S02]  /*10280*/  ISETP.NE.U32.AND P2, PT, RZ, UR4, PT ;  /* 0x00000004ff007c0c */ /* 0x000fe4000bf45070 */
[----:B----4-:R-:W-:Y:S01]  /*10290*/  IADD3 R26, P1, R58, UR4, RZ ;  /* 0x000000043a1a7c10 */ /* 0x010fe2000ff3e0ff */
[----:B------:R1:W-:Y:S01]  /*102a0*/  STSM.16.M88.4 [R50], R4 ;  /* 0x0000000432007844 */ /* 0x0003e20000000200 */
[----:B------:R-:W-:-:S03]  /*102b0*/  ISETP.NE.AND.EX P2, PT, RZ, UR5, PT, P2 ;  /* 0x00000005ff007c0c */ /* 0x000fc6000bf45320 */
[----:B------:R2:W-:Y:S01]  /*102c0*/  STSM.16.M88.4 [R49], R8 ;  /* 0x0000000831007844 */ /* 0x0005e20000000200 */
[----:B------:R-:W-:Y:S01]  /*102d0*/  IADD3.X R27, R56, UR5, RZ, P1, !PT ;  /* 0x00000005381b7c10 */ /* 0x000fe20008ffe4ff */
[----:B------:R-:W-:Y:S02]  /*102e0*/  ULDC.64 UR4, c[0x0][0xc08] ;  /* 0x0003020000047ab9 */ /* 0x000fe40000000a00 */
[----:B------:R3:W-:Y:S01]  /*102f0*/  STSM.16.M88.4 [R45], R12 ;  /* 0x0000000c2d007844 */ /* 0x0007e20000000200 */
[----:B-1----:R-:W-:Y:S02]  /*10300*/  SEL R4, R32, R37, P0 ;  /* 0x0000002520047207 */ /* 0x002fe40000000000 */
[----:B------:R-:W-:Y:S02]  /*10310*/  SEL R6, R37, R32, P0 ;  /* 0x0000002025067207 */ /* 0x000fe40000000000 */
[----:B------:R-:W-:Y:S02]  /*10320*/  SEL R5, R48, R47, P0 ;  /* 0x0000002f30057207 */ /* 0x000fe40000000000 */
[----:B------:R-:W-:-:S02]  /*10330*/  SEL R7, R47, R48, P0 ;  /* 0x000000302f077207 */ /* 0x000fc40000000000 */
[----:B--2---:R-:W-:Y:S02]  /*10340*/  SEL R8, R36, R31, P0 ;  /* 0x0000001f24087207 */ /* 0x004fe40000000000 */
[----:B------:R-:W-:Y:S02]  /*10350*/  SEL R10, R31, R36, P0 ;  /* 0x000000241f0a7207 */ /* 0x000fe40000000000 */
[----:B------:R-:W-:Y:S02]  /*10360*/  SEL R9, R46, R43, P0 ;  /* 0x0000002b2e097207 */ /* 0x000fe40000000000 */
[----:B------:R-:W-:Y:S02]  /*10370*/  SEL R11, R43, R46, P0 ;  /* 0x0000002e2b0b7207 */ /* 0x000fe40000000000 */
[----:B---3--:R-:W-:Y:S02]  /*10380*/  SEL R12, R30, R35, P0 ;  /* 0x000000231e0c7207 */ /* 0x008fe40000000000 */
[----:B------:R-:W-:-:S02]  /*10390*/  SEL R14, R35, R30, P0 ;  /* 0x0000001e230e7207 */ /* 0x000fc40000000000 */
[----:B------:R-:W-:Y:S02]  /*103a0*/  SEL R13, R42, R39, P0 ;  /* 0x000000272a0d7207 */ /* 0x000fe40000000000 */
[----:B------:R-:W-:Y:S01]  /*103b0*/  SEL R15, R39, R42, P0 ;  /* 0x0000002a270f7207 */ /* 0x000fe20000000000 */
[----:B------:R1:W-:Y:S01]  /*103c0*/  STSM.16.M88.4 [R41], R4 ;  /* 0x0000000429007844 */ /* 0x0003e20000000200 */
[----:B------:R-:W-:-:S03]  /*103d0*/  ISETP.NE.U32.AND P0, PT, RZ, UR4, PT ;  /* 0x00000004ff007c0c */ /* 0x000fc6000bf05070 */
[----:B------:R-:W-:Y:S01]  /*103e0*/  STSM.16.M88.4 [R38], R8 ;  /* 0x0000000826007844 */ /* 0x000fe20000000200 */
[----:B------:R-:W-:-:S03]  /*103f0*/  ISETP.NE.AND.EX P0, PT, RZ, UR5, PT, P0 ;  /* 0x00000005ff007c0c */ /* 0x000fc6000bf05300 */
[----:B------:R2:W-:Y:S01]  /*10400*/  STSM.16.M88.4 [R2], R12 ;  /* 0x0000000c02007844 */ /* 0x0005e20000000200 */
[----:B------:R-:W-:Y:S01]  /*10410*/  IMAD.MOV.U32 R36, RZ, RZ, RZ ;  /* 0x000000ffff247224 */ /* 0x000fe200078e00ff */
[----:B------:R-:W-:Y:S08]  /*10420*/  BAR.SYNC.DEFER_BLOCKING 0x1, 0x180 ;  /* 0x0046000000007b1d */ /* 0x000ff00000010000 */
[----:B-1----:R-:W-:Y:S01]  /*10430*/  @P0 IADD3 R4, P3, R58, UR4, RZ ;  /* 0x000000043a040c10 */ /* 0x002fe2000ff7e0ff */
[----:B------:R-:W-:-:S02]  /*10440*/  ULDC UR4, c[0x0][0xa88] ;  /* 0x0002a20000047ab9 */ /* 0x000fc40000000800 */
[----:B------:R-:W-:Y:S01]  /*10450*/  IMAD.U32 R7, RZ, RZ, UR4 ;  /* 0x00000004ff077e24 */ /* 0x000fe2000f8e00ff */
[----:B------:R-:W-:Y:S01]  /*10460*/  @P0 IADD3.X R5, R56, UR5, RZ, P3, !PT ;  /* 0x0000000538050c10 */ /* 0x000fe20009ffe4ff */
[----:B------:R1:W5:Y:S04]  /*10470*/  @P2 LDG.E R36, desc[UR42][R26.64] ;  /* 0x0000002a1a242981 */ /* 0x000368000c1e1900 */
[----:B------:R1:W5:Y:S01]  /*10480*/  @P0 LDG.E R7, desc[UR42][R4.64] ;  /* 0x0000002a04070981 */ /* 0x000362000c1e1900 */
[----:B0-----:R-:W-:-:S13]  /*10490*/  ISETP.NE.AND P1, PT, R0, 0x1, PT ;  /* 0x000000010000780c */ /* 0x001fda0003f25270 */
[----:B------:R-:W0:Y:S08]  /*104a0*/  @P1 LDC R6, c[0x0][0xbec] ;  /* 0x0002fb00ff061b82 */ /* 0x000e300000000800 */
[----:B------:R-:W3:Y:S01]  /*104b0*/  @P1 LDC R21, c[0x0][0xbf0] ;  /* 0x0002fc00ff151b82 */ /* 0x000ee20000000800 */
[----:B--2---:R-:W-:Y:S01]  /*104c0*/  IMAD R15, R52, 0xc0, R54 ;  /* 0x000000c0340f7824 */ /* 0x004fe200078e0236 */
[----:B-1----:R-:W-:Y:S06]  /*104d0*/  @P0 BRA `(.L_x_421) ;  /* 0x0000000000100947 */ /* 0x002fec0003800000 */
[----:B------:R-:W-:Y:S05]  /*104e0*/  @!P2 BRA `(.L_x_421) ;  /* 0x00000000000ca947 */ /* 0x000fea0003800000 */
[----:B------:R-:W2:Y:S04]  /*104f0*/  LDG.E R2, desc[UR42][R26.64] ;  /* 0x0000002a1a027981 */ /* 0x000ea8000c1e1900 */
[----:B-----5:R-:W2:Y:S02]  /*10500*/  LDG.E R7, desc[UR42][R26.64+0x4] ;  /* 0x0000042a1a077981 */ /* 0x020ea4000c1e1900 */
[----:B--2---:R-:W-:-:S07]  /*10510*/  IMAD.IADD R7, R7, 0x1, -R2 ;  /* 0x0000000107077824 */ /* 0x004fce00078e0a02 */
.L_x_421:
[----:B------:R-:W2:Y:S01]  /*10520*/  LDL.LU R4, [R1+0x28] ;  /* 0x0000280001047983 */ /* 0x000ea20000300800 */
[----:B------:R-:W-:Y:S01]  /*10530*/  ULDC.64 UR4, c[0x0][0xb90] ;  /* 0x0002e40000047ab9 */ /* 0x000fe20000000a00 */
[----:B------:R-:W1:Y:S01]  /*10540*/  S2R R2, SR_TID.X ;  /* 0x0000000000027919 */ /* 0x000e620000002100 */
[----:B------:R-:W4:Y:S01]  /*10550*/  S2R R14, SR_TID.X ;  /* 0x00000000000e7919 */ /* 0x000f220000002100 */
[----:B-----5:R-:W-:Y:S01]  /*10560*/  SHF.R.S32.HI R37, RZ, 0x1f, R36 ;  /* 0x0000001fff257819 */ /* 0x020fe20000011424 */
[----:B------:R-:W-:Y:S01]  /*10570*/  IMAD.MOV.U32 R9, RZ, RZ, R15 ;  /* 0x000000ffff097224 */ /* 0x000fe200078e000f */
[----:B------:R-:W2:Y:S01]  /*10580*/  @P1 LDC R45, c[0x0][0xbec] ;  /* 0x0002fb00ff2d1b82 */ /* 0x000ea20000000800 */
[----:B------:R-:W2:Y:S04]  /*10590*/  LDL.LU R10, [R1+0x40] ;  /* 0x00004000010a7983 */ /* 0x000ea80000300800 */
[----:B------:R-:W2:Y:S04]  /*105a0*/  LDL.LU R44, [R1+0x30] ;  /* 0x00003000012c7983 */ /* 0x000ea80000300800 */
[----:B------:R-:W2:Y:S04]  /*105b0*/  LDL R49, [R1+0x2c] ;  /* 0x00002c0001317983 */ /* 0x000ea80000100800 */
[----:B------:R-:W2:Y:S01]  /*105c0*/  LDL R30, [R1+0x60] ;  /* 0x00006000011e7983 */ /* 0x000ea20000100800 */
[----:B------:R-:W-:-:S03]  /*105d0*/  IMAD R38, R7, R0, RZ ;  /* 0x0000000007267224 */ /* 0x000fc600078e02ff */
[----:B------:R0:W5:Y:S01]  /*105e0*/  LDL R48, [R1+0x74] ;  /* 0x0000740001307983 */ /* 0x0001620000100800 */
[----:B-1----:R-:W-:-:S05]  /*105f0*/  VIADD R47, R2, 0xffffff80 ;  /* 0xffffff80022f7836 */ /* 0x002fca0000000000 */
[----:B------:R-:W-:-:S04]  /*10600*/  SHF.R.S32.HI R50, RZ, 0x1f, R47 ;  /* 0x0000001fff327819 */ /* 0x000fc8000001142f */
[----:B------:R-:W-:Y:S01]  /*10610*/  LEA.HI R50, R50, R47, RZ, 0x2 ;  /* 0x0000002f32327211 */ /* 0x000fe200078f10ff */
[----:B0-----:R-:W-:-:S03]  /*10620*/  @P1 IMAD.HI.U32 R2, R15, R6, RZ ;  /* 0x000000060f021227 */ /* 0x001fc600078e00ff */
[----:B------:R-:W-:Y:S02]  /*10630*/  SHF.R.S32.HI R50, RZ, 0x2, R50 ;  /* 0x00000002ff327819 */ /* 0x000fe40000011432 */
[----:B---3--:R-:W-:Y:S01]  /*10640*/  @P1 SHF.R.U32.HI R9, RZ, R21, R2 ;  /* 0x00000015ff091219 */ /* 0x008fe20000011602 */
[----:B----4-:R-:W-:-:S05]  /*10650*/  VIADD R31, R14, 0xffffff80 ;  /* 0xffffff800e1f7836 */ /* 0x010fca0000000000 */
[----:B------:R-:W-:-:S04]  /*10660*/  SHF.R.S32.HI R14, RZ, 0x1f, R31 ;  /* 0x0000001fff0e7819 */ /* 0x000fc8000001141f */
[----:B------:R-:W-:-:S04]  /*10670*/  LEA.HI R14, R14, R31, RZ, 0x7 ;  /* 0x0000001f0e0e7211 */ /* 0x000fc800078f38ff */
[----:B------:R-:W-:-:S05]  /*10680*/  LOP3.LUT R14, R14, 0xffffff80, RZ, 0xc0, !PT ;  /* 0xffffff800e0e7812 */ /* 0x000fca00078ec0ff */
[----:B------:R-:W-:Y:S01]  /*10690*/  IMAD.IADD R14, R31, 0x1, -R14 ;  /* 0x000000011f0e7824 */ /* 0x000fe200078e0a0e */
[----:B------:R-:W-:-:S04]  /*106a0*/  SHF.R.S32.HI R46, RZ, 0x1f, R47 ;  /* 0x0000001fff2e7819 */ /* 0x000fc8000001142f */
[----:B------:R-:W-:-:S04]  /*106b0*/  LEA.HI R46, R46, R47, RZ, 0x2 ;  /* 0x0000002f2e2e7211 */ /* 0x000fc800078f10ff */
[----:B------:R-:W-:-:S05]  /*106c0*/  LOP3.LUT R46, R46, 0xfffffffc, RZ, 0xc0, !PT ;  /* 0xfffffffc2e2e7812 */ /* 0x000fca00078ec0ff */
[----:B------:R-:W-:Y:S02]  /*106d0*/  IMAD.IADD R46, R47, 0x1, -R46 ;  /* 0x000000012f2e7824 */ /* 0x000fe400078e0a2e */
[----:B------:R0:W5:Y:S01]  /*106e0*/  LDL R47, [R1+0x48] ;  /* 0x00004800012f7983 */ /* 0x0001620000100800 */
[----:B--2---:R-:W-:Y:S01]  /*106f0*/  IMAD.MOV.U32 R8, RZ, RZ, R4 ;  /* 0x000000ffff087224 */ /* 0x004fe200078e0004 */
[----:B------:R-:W-:-:S05]  /*10700*/  SHF.R.S32.HI R39, RZ, 0x1f, R44 ;  /* 0x0000001fff277819 */ /* 0x000fca000001142c */
[----:B------:R-:W-:Y:S02]  /*10710*/  IMAD R4, R39, UR4, RZ ;  /* 0x0000000427047c24 */ /* 0x000fe4000f8e02ff */
[----:B------:R-:W-:Y:S02]  /*10720*/  IMAD R11, R50, 0x20, R49 ;  /* 0x00000020320b7824 */ /* 0x000fe400078e0231 */
[C---:B------:R-:W-:Y:S02]  /*10730*/  IMAD R13, R44.reuse, UR5, R4 ;  /* 0x000000052c0d7c24 */ /* 0x040fe4000f8e0204 */
[----:B------:R-:W-:Y:S01]  /*10740*/  IMAD.WIDE.U32 R4, R44, UR4, R36 ;  /* 0x000000042c047c25 */ /* 0x000fe2000f8e0024 */
[----:B------:R-:W-:Y:S01]  /*10750*/  SEL R21, R10, RZ, !P2 ;  /* 0x000000ff0a157207 */ /* 0x000fe20005000000 */
[----:B------:R-:W-:Y:S01]  /*10760*/  ULDC.64 UR4, c[0x0][0xb98] ;  /* 0x0002e60000047ab9 */ /* 0x000fe20000000a00 */
[----:B------:R-:W-:Y:S01]  /*10770*/  SEL R2, R8, RZ, !P2 ;  /* 0x000000ff08027207 */ /* 0x000fe20005000000 */
[----:B------:R-:W-:-:S04]  /*10780*/  IMAD.WIDE R24, R11, 0x2, R24 ;  /* 0x000000020b187825 */ /* 0x000fc800078e0218 */
[----:B------:R-:W-:Y:S02]  /*10790*/  IMAD.MOV R11, RZ, RZ, -R9 ;  /* 0x000000ffff0b7224 */ /* 0x000fe400078e0a09 */
[----:B------:R-:W-:Y:S02]  /*107a0*/  IMAD.IADD R5, R5, 0x1, R13 ;  /* 0x0000000105057824 */ /* 0x000fe400078e020d */
[----:B------:R-:W-:Y:S02]  /*107b0*/  IMAD R11, R0, R11, R15 ;  /* 0x0000000b000b7224 */ /* 0x000fe400078e020f */
[----:B------:R-:W-:Y:S02]  /*107c0*/  IMAD R13, R21, UR4, RZ ;  /* 0x00000004150d7c24 */ /* 0x000fe4000f8e02ff */
[----:B------:R-:W-:Y:S01]  /*107d0*/  IMAD.WIDE.U32 R4, R2, UR4, R4 ;  /* 0x0000000402047c25 */ /* 0x000fe2000f8e0004 */
[----:B------:R-:W-:-:S03]  /*107e0*/  SHF.R.S32.HI R6, RZ, 0x1f, R11 ;  /* 0x0000001fff067819 */ /* 0x000fc6000001140b */
[----:B------:R-:W-:Y:S01]  /*107f0*/  IMAD R10, R2, UR5, R13 ;  /* 0x00000005020a7c24 */ /* 0x000fe2000f8e020d */
[----:B------:R-:W-:Y:S01]  /*10800*/  SHF.R.S32.HI R13, RZ, 0x1f, R9 ;  /* 0x0000001fff0d7819 */ /* 0x000fe20000011409 */
[----:B------:R-:W-:Y:S01]  /*10810*/  ULDC.64 UR4, c[0x0][0xb88] ;  /* 0x0002e20000047ab9 */ /* 0x000fe20000000a00 */
[----:B------:R-:W-:Y:S01]  /*10820*/  IADD3 R4, P0, R9, R4, RZ ;  /* 0x0000000409047210 */ /* 0x000fe20007f1e0ff */
[----:B------:R-:W-:-:S03]  /*10830*/  IMAD R6, R6, UR4, RZ ;  /* 0x0000000406067c24 */ /* 0x000fc6000f8e02ff */
[----:B------:R-:W-:Y:S01]  /*10840*/  IADD3.X R5, R13, R5, R10, P0, !PT ;  /* 0x000000050d057210 */ /* 0x000fe200007fe40a */
[C---:B------:R-:W-:Y:S02]  /*10850*/  IMAD R9, R11.reuse, UR5, R6 ;  /* 0x000000050b097c24 */ /* 0x040fe4000f8e0206 */
[----:B------:R-:W-:Y:S01]  /*10860*/  IMAD.WIDE.U32 R4, R11, UR4, R4 ;  /* 0x000000040b047c25 */ /* 0x000fe2000f8e0004 */
[----:B------:R-:W-:-:S03]  /*10870*/  ULDC.64 UR4, c[0x0][0xb50] ;  /* 0x0002d40000047ab9 */ /* 0x000fc60000000a00 */
[----:B------:R-:W-:Y:S01]  /*10880*/  IMAD.IADD R5, R5, 0x1, R9 ;  /* 0x0000000105057824 */ /* 0x000fe200078e0209 */
[----:B------:R-:W-:Y:S02]  /*10890*/  LEA R6, P0, R4, UR4, 0x2 ;  /* 0x0000000404067c11 */ /* 0x000fe4000f8010ff */
[----:B------:R-:W-:Y:S02]  /*108a0*/  IADD3 R13, P6, R24, 0x3000, RZ ;  /* 0x00003000180d7810 */ /* 0x000fe40007fde0ff */
[----:B------:R-:W-:Y:S01]  /*108b0*/  LEA.HI.X R4, R4, UR5, R5, 0x2, P0 ;  /* 0x0000000504047c11 */ /* 0x000fe200080f1405 */
[----:B------:R-:W-:Y:S01]  /*108c0*/  SHFL.IDX PT, R40, R6, RZ, 0x1c1f ;  /* 0x001c1fff06287589 */ /* 0x000fe200000e0000 */
[----:B------:R-:W-:Y:S01]  /*108d0*/  LOP3.LUT R12, R13, 0x180, RZ, 0xc0, !PT ;  /* 0x000001800d0c7812 */ /* 0x000fe200078ec0ff */
[----:B------:R-:W-:Y:S02]  /*108e0*/  ULDC.64 UR4, c[0x0][0xaa0] ;  /* 0x0002a80000047ab9 */ /* 0x000fe40000000a00 */
[----:B------:R-:W1:Y:S01]  /*108f0*/  SHFL.IDX PT, R41, R4, RZ, 0x1c1f ;  /* 0x001c1fff04297589 */ /* 0x000e6200000e0000 */
[----:B------:R-:W-:-:S02]  /*10900*/  SHF.R.U64 R12, R12, 0x3, RZ ;  /* 0x000000030c0c7819 */ /* 0x000fc400000012ff */
[----:B------:R-:W-:Y:S02]  /*10910*/  IADD3 R15, P2, R24, 0x1800, RZ ;  /* 0x00001800180f7810 */ /* 0x000fe40007f5e0ff */
[----:B------:R-:W-:Y:S01]  /*10920*/  LOP3.LUT R12, R12, R13, RZ, 0x3c, !PT ;  /* 0x0000000d0c0c7212 */ /* 0x000fe200078e3cff */
[----:B------:R-:W-:Y:S01]  /*10930*/  IMAD R13, R52, 0xc0, R30 ;  /* 0x000000c0340d7824 */ /* 0x000fe200078e021e */
[----:B------:R-:W-:Y:S01]  /*10940*/  LOP3.LUT P0, RZ, R14, 0x3, RZ, 0xc0, !PT ;  /* 0x000000030eff7812 */ /* 0x000fe2000780c0ff */
[----:B------:R-:W-:-:S03]  /*10950*/  IMAD.X R9, RZ, RZ, R25, P2 ;  /* 0x000000ffff097224 */ /* 0x000fc600010e0619 */
[----:B------:R-:W-:Y:S01]  /*10960*/  ISETP.GE.OR P2, PT, R13, R38, P0 ;  /* 0x000000260d00720c */ /* 0x000fe20000746670 */
[----:B------:R-:W-:-:S12]  /*10970*/  IMAD R37, R37, UR4, RZ ;  /* 0x0000000425257c24 */ /* 0x000fd8000f8e02ff */
[----:B-1----:R1:W-:Y:S02]  /*10980*/  @!P2 ST.E desc[UR42][R40.64], R3 ;  /* 0x000000032800a985 */ /* 0x0023e4000c10192a */
[C---:B-1----:R-:W-:Y:S02]  /*10990*/  IMAD R3, R36.reuse, UR5, R37 ;  /* 0x0000000524037c24 */ /* 0x042fe4000f8e0225 */
[----:B------:R-:W-:Y:S01]  /*109a0*/  IMAD.WIDE.U32 R36, R36, UR4, RZ ;  /* 0x0000000424247c25 */ /* 0x000fe2000f8e00ff */
[----:B------:R-:W-:-:S03]  /*109b0*/  ULDC.64 UR4, c[0x0][0xae8] ;  /* 0x0002ba0000047ab9 */ /* 0x000fc60000000a00 */
[----:B------:R-:W-:Y:S02]  /*109c0*/  IMAD.IADD R37, R37, 0x1, R3 ;  /* 0x0000000125257824 */ /* 0x000fe400078e0203 */
[----:B------:R-:W-:Y:S02]  /*109d0*/  IMAD R39, R39, UR4, RZ ;  /* 0x0000000427277c24 */ /* 0x000fe4000f8e02ff */
[----:B------:R-:W-:Y:S02]  /*109e0*/  IMAD R3, R46, 0x60, R50 ;  /* 0x000000602e037824 */ /* 0x000fe400078e0232 */
[C---:B------:R-:W-:Y:S01]  /*109f0*/  IMAD R39, R44.reuse, UR5, R39 ;  /* 0x000000052c277c24 */ /* 0x040fe2000f8e0227 */
[----:B------:R0:W5:Y:S01]  /*10a00*/  LDL R46, [R1+0x70] ;  /* 0x00007000012e7983 */ /* 0x0001620000100800 */
[----:B------:R-:W-:Y:S01]  /*10a10*/  IMAD.WIDE.U32 R36, R44, UR4, R36 ;  /* 0x000000042c247c25 */ /* 0x000fe2000f8e0024 */
[----:B------:R-:W-:Y:S01]  /*10a20*/  IADD3 R27, P5, R24, 0x4800, RZ ;  /* 0x00004800181b7810 */ /* 0x000fe20007fbe0ff */
[----:B------:R-:W-:Y:S01]  /*10a30*/  ULDC.64 UR4, c[0x0][0xaf0] ;  /* 0x0002bc0000047ab9 */ /* 0x000fe20000000a00 */
[----:B------:R0:W5:Y:S04]  /*10a40*/  LDL R44, [R1+0x4c] ;  /* 0x00004c00012c7983 */ /* 0x0001680000100800 */
[----:B------:R-:W-:Y:S04]  /*10a50*/  SHFL.IDX PT, R42, R6, 0x1, 0x1c1f ;  /* 0x003c1f00062a7f89 */ /* 0x000fe800000e0000 */
[----:B------:R-:W1:Y:S01]  /*10a60*/  SHFL.IDX PT, R43, R4, 0x1, 0x1c1f ;  /* 0x003c1f00042b7f89 */ /* 0x000e6200000e0000 */
[----:B------:R-:W-:-:S05]  /*10a70*/  VIADD R5, R13, 0x8 ;  /* 0x000000080d057836 */ /* 0x000fca0000000000 */
[----:B------:R-:W-:Y:S01]  /*10a80*/  ISETP.GE.OR P0, PT, R5, R38, P0 ;  /* 0x000000260500720c */ /* 0x000fe20000706670 */
[----:B------:R-:W-:-:S12]  /*10a90*/  IMAD R40, R52, 0xc0, R3 ;  /* 0x000000c034287824 */ /* 0x000fd800078e0203 */
[----:B-1----:R1:W-:Y:S02]  /*10aa0*/  @!P0 ST.E desc[UR42][R42.64], R20 ;  /* 0x000000142a008985 */ /* 0x0023e4000c10192a */
[----:B-1----:R-:W1:Y:S01]  /*10ab0*/  @P1 LDC R20, c[0x0][0xbf0] ;  /* 0x0002fc00ff141b82 */ /* 0x002e620000000800 */
[----:B------:R-:W-:Y:S01]  /*10ac0*/  IADD3 R29, P4, R24, 0x6000, RZ ;  /* 0x00006000181d7810 */ /* 0x000fe20007f9e0ff */
[----:B------:R-:W-:Y:S01]  /*10ad0*/  @P1 IMAD.HI.U32 R3, R40, R45, RZ ;  /* 0x0000002d28031227 */ /* 0x000fe200078e00ff */
[C---:B------:R-:W-:Y:S02]  /*10ae0*/  IADD3 R7, P3, R24.reuse, 0x7800, RZ ;  /* 0x0000780018077810 */ /* 0x040fe40007f7e0ff */
[----:B------:R-:W-:Y:S01]  /*10af0*/  LOP3.LUT R26, R27, 0x180, RZ, 0xc0, !PT ;  /* 0x000001801b1a7812 */ /* 0x000fe200078ec0ff */
[----:B------:R-:W-:Y:S01]  /*10b00*/  IMAD.IADD R37, R37, 0x1, R39 ;  /* 0x0000000125257824 */ /* 0x000fe200078e0227 */
[----:B------:R-:W-:Y:S01]  /*10b10*/  LOP3.LUT R28, R29, 0x180, RZ, 0xc0, !PT ;  /* 0x000001801d1c7812 */ /* 0x000fe200078ec0ff */
[----:B------:R-:W-:Y:S01]  /*10b20*/  IMAD.MOV.U32 R39, RZ, RZ, R40 ;  /* 0x000000ffff277224 */ /* 0x000fe200078e0028 */
[----:B------:R-:W-:Y:S01]  /*10b30*/  LOP3.LUT R8, R15, 0x180, RZ, 0xc0, !PT ;  /* 0x000001800f087812 */ /* 0x000fe200078ec0ff */
[----:B------:R-:W-:Y:S01]  /*10b40*/  IMAD R21, R21, UR4, RZ ;  /* 0x0000000415157c24 */ /* 0x000fe2000f8e02ff */
[----:B------:R-:W-:-:S02]  /*10b50*/  LOP3.LUT R11, R24, 0x180, RZ, 0xc0, !PT ;  /* 0x00000180180b7812 */ /* 0x000fc400078ec0ff */
[----:B------:R-:W-:Y:S02]  /*10b60*/  LOP3.LUT R6, R7, 0x180, RZ, 0xc0, !PT ;  /* 0x0000018007067812 */ /* 0x000fe400078ec0ff */
[----:B------:R-:W-:Y:S02]  /*10b70*/  SHF.R.U64 R26, R26, 0x3, RZ ;  /* 0x000000031a1a7819 */ /* 0x000fe400000012ff */
[----:B------:R-:W-:Y:S01]  /*10b80*/  SHF.R.U64 R28, R28, 0x3, RZ ;  /* 0x000000031c1c7819 */ /* 0x000fe200000012ff */
[----:B------:R-:W-:Y:S01]  /*10b90*/  IMAD R21, R2, UR5, R21 ;  /* 0x0000000502157c24 */ /* 0x000fe2000f8e0215 */
[----:B------:R-:W-:Y:S02]  /*10ba0*/  SHF.R.U64 R8, R8, 0x3, RZ ;  /* 0x0000000308087819 */ /* 0x000fe400000012ff */
[----:B------:R-:W-:Y:S02]  /*10bb0*/  SHF.R.U64 R11, R11, 0x3, RZ ;  /* 0x000000030b0b7819 */ /* 0x000fe400000012ff */
[----:B-1----:R-:W-:-:S02]  /*10bc0*/  @P1 SHF.R.U32.HI R39, RZ, R20, R3 ;  /* 0x00000014ff271219 */ /* 0x002fc40000011603 */
[----:B------:R-:W-:Y:S01]  /*10bd0*/  SHF.R.U64 R6, R6, 0x3, RZ ;  /* 0x0000000306067819 */ /* 0x000fe200000012ff */
[----:B------:R-:W-:Y:S01]  /*10be0*/  IMAD.WIDE.U32 R2, R2, UR4, R36 ;  /* 0x0000000402027c25 */ /* 0x000fe2000f8e0024 */
[----:B------:R-:W-:Y:S01]  /*10bf0*/  LOP3.LUT R26, R26, R27, RZ, 0x3c, !PT ;  /* 0x0000001b1a1a7212 */ /* 0x000fe200078e3cff */
[----:B------:R-:W-:Y:S01]  /*10c00*/  ULDC.64 UR4, c[0x0][0xae0] ;  /* 0x0002b80000047ab9 */ /* 0x000fe20000000a00 */
[----:B------:R-:W-:Y:S01]  /*10c10*/  LOP3.LUT R28, R28, R29, RZ, 0x3c, !PT ;  /* 0x0000001d1c1c7212 */ /* 0x000fe200078e3cff */
[----:B------:R-:W-:Y:S01]  /*10c20*/  IMAD.MOV R37, RZ, RZ, -R39 ;  /* 0x000000ffff257224 */ /* 0x000fe200078e0a27 */
[----:B------:R-:W-:Y:S01]  /*10c30*/  LOP3.LUT R8, R8, R15, RZ, 0x3c, !PT ;  /* 0x0000000f08087212 */ /* 0x000fe200078e3cff */
[--C-:B------:R-:W-:Y:S01]  /*10c40*/  IMAD.X R13, RZ, RZ, R25.reuse, P6 ;  /* 0x000000ffff0d7224 */ /* 0x100fe200030e0619 */
[----:B------:R-:W-:Y:S01]  /*10c50*/  LOP3.LUT R4, R11, R24, RZ, 0x3c, !PT ;  /* 0x000000180b047212 */ /* 0x000fe200078e3cff */
[--C-:B------:R-:W-:Y:S01]  /*10c60*/  IMAD.X R27, RZ, RZ, R25.reuse, P5 ;  /* 0x000000ffff1b7224 */ /* 0x100fe200028e0619 */
[----:B------:R-:W-:Y:S01]  /*10c70*/  LOP3.LUT R32, R6, R7, RZ, 0x3c, !PT ;  /* 0x0000000706207212 */ /* 0x000fe200078e3cff */
[----:B------:R-:W-:Y:S01]  /*10c80*/  IMAD.X R29, RZ, RZ, R25, P4 ;  /* 0x000000ffff1d7224 */ /* 0x000fe200020e0619 */
[----:B------:R-:W-:Y:S01]  /*10c90*/  SHF.R.S32.HI R20, RZ, 0x1f, R39 ;  /* 0x0000001fff147819 */ /* 0x000fe20000011427 */
[--C-:B------:R-:W-:Y:S01]  /*10ca0*/  IMAD.X R33, RZ, RZ, R25.reuse, P3 ;  /* 0x000000ffff217224 */ /* 0x100fe200018e0619 */
[----:B------:R-:W5:Y:S01]  /*10cb0*/  LD.E.128 R8, desc[UR42][R8.64] ;  /* 0x0000002a08087980 */ /* 0x000f62000c101d00 */
[----:B------:R-:W-:-:S02]  /*10cc0*/  IMAD.MOV.U32 R5, RZ, RZ, R25 ;  /* 0x000000ffff057224 */ /* 0x000fc400078e0019 */
[----:B------:R-:W-:Y:S01]  /*10cd0*/  IMAD.IADD R3, R3, 0x1, R21 ;  /* 0x0000000103037824 */ /* 0x000fe200078e0215 */
[----:B------:R-:W5:Y:S01]  /*10ce0*/  LD.E.128 R12, desc[UR42][R12.64] ;  /* 0x0000002a0c0c7980 */ /* 0x000f62000c101d00 */
[----:B------:R-:W-:Y:S02]  /*10cf0*/  IMAD R21, R0, R37, R40 ;  /* 0x0000002500157224 */ /* 0x000fe400078e0228 */
[----:B------:R-:W-:Y:S01]  /*10d00*/  IMAD R20, R20, UR4, RZ ;  /* 0x0000000414147c24 */ /* 0x000fe2000f8e02ff */
[----:B------:R-:W5:Y:S01]  /*10d10*/  LD.E.128 R4, desc[UR42][R4.64] ;  /* 0x0000002a04047980 */ /* 0x000f62000c101d00 */
[C---:B------:R-:W-:Y:S01]  /*10d20*/  IMAD.WIDE.U32 R2, R39.reuse, UR4, R2 ;  /* 0x0000000427027c25 */ /* 0x040fe2000f8e0002 */
[----:B------:R-:W-:Y:S02]  /*10d30*/  SHF.R.S32.HI R0, RZ, 0x1f, R21 ;  /* 0x0000001fff007819 */ /* 0x000fe40000011415 */
[----:B------:R-:W5:Y:S01]  /*10d40*/  LD.E.128 R24, desc[UR42][R26.64] ;  /* 0x0000002a1a187980 */ /* 0x000f62000c101d00 */
[----:B------:R-:W-:Y:S01]  /*10d50*/  IMAD R37, R39, UR5, R20 ;  /* 0x0000000527257c24 */ /* 0x000fe2000f8e0214 */
[----:B------:R-:W-:-:S02]  /*10d60*/  ULDC.64 UR4, c[0x0][0xad8] ;  /* 0x0002b60000047ab9 */ /* 0x000fc40000000a00 */
[----:B------:R-:W5:Y:S04]  /*10d70*/  LD.E.128 R28, desc[UR42][R28.64] ;  /* 0x0000002a1c1c7980 */ /* 0x000f68000c101d00 */
[----:B------:R-:W5:Y:S01]  /*10d80*/  LD.E.128 R32, desc[UR42][R32.64] ;  /* 0x0000002a20207980 */ /* 0x000f62000c101d00 */
[----:B------:R-:W-:Y:S01]  /*10d90*/  @!PT LDS RZ, [RZ] ;  /* 0x00000000fffff984 */ /* 0x000fe20000000800 */
[----:B------:R-:W-:Y:S01]  /*10da0*/  @!PT LDS RZ, [RZ] ;  /* 0x00000000fffff984 */ /* 0x000fe20000000800 */
[----:B------:R-:W-:Y:S01]  /*10db0*/  @!PT LDS RZ, [RZ] ;  /* 0x00000000fffff984 */ /* 0x000fe20000000800 */
[----:B------:R-:W-:Y:S01]  /*10dc0*/  @!PT LDS RZ, [RZ] ;  /* 0x00000000fffff984 */ /* 0x000fe20000000800 */
[----:B------:R1:W-:Y:S06]  /*10dd0*/  MEMBAR.ALL.CTA ;  /* 0x0000000000007992 */ /* 0x0003ec0000008000 */
[----:B-1----:R-:W1:Y:S01]  /*10de0*/  FENCE.VIEW.ASYNC.S ;  /* 0x00000000000073c6 */ /* 0x002e620000000000 */
[----:B------:R-:W-:-:S02]  /*10df0*/  IMAD.IADD R3, R3, 0x1, R37 ;  /* 0x0000000103037824 */ /* 0x000fc400078e0225 */
[----:B------:R-:W-:Y:S02]  /*10e00*/  IMAD R0, R0, UR4, RZ ;  /* 0x0000000400007c24 */ /* 0x000fe4000f8e02ff */
[----:B------:R-:W-:Y:S02]  /*10e10*/  IMAD R43, R52, 0xc0, R50 ;  /* 0x000000c0342b7824 */ /* 0x000fe400078e0232 */
[C---:B------:R-:W-:Y:S02]  /*10e20*/  IMAD R37, R21.reuse, UR5, R0 ;  /* 0x0000000515257c24 */ /* 0x040fe4000f8e0200 */
[----:B------:R-:W-:Y:S01]  /*10e30*/  IMAD.WIDE.U32 R2, R21, UR4, R2 ;  /* 0x0000000415027c25 */ /* 0x000fe2000f8e0002 */
[----:B------:R-:W-:Y:S01]  /*10e40*/  ISETP.GE.AND P0, PT, R43, R38, PT ;  /* 0x000000262b00720c */ /* 0x000fe20003f06270 */
[----:B------:R-:W-:Y:S02]  /*10e50*/  ULDC.64 UR4, c[0x0][0xa80] ;  /* 0x0002a00000047ab9 */ /* 0x000fe40000000a00 */
[----:B------:R-:W-:Y:S01]  /*10e60*/  IMAD.IADD R3, R3, 0x1, R37 ;  /* 0x0000000103037824 */ /* 0x000fe200078e0225 */
[----:B------:R-:W-:Y:S01]  /*10e70*/  LEA R39, P1, R2, UR4, 0x1 ;  /* 0x0000000402277c11 */ /* 0x000fe2000f8208ff */
[----:B------:R-:W-:-:S03]  /*10e80*/  VIADD R0, R16, 0x19c20 ;  /* 0x00019c2010007836 */ /* 0x000fc60000000000 */
[----:B------:R-:W-:Y:S02]  /*10e90*/  LEA.HI.X R42, R2, UR5, R3, 0x1, P1 ;  /* 0x00000005022a7c11 */ /* 0x000fe400088f0c03 */
[----:B------:R-:W-:Y:S01]  /*10ea0*/  PRMT R0, RZ, 0x654, R0 ;  /* 0x00000654ff007816 */ /* 0x000fe20000000000 */
[----:B-1----:R0:W1:Y:S01]  /*10eb0*/  SHFL.IDX PT, R20, R39, RZ, 0x1c1f ;  /* 0x001c1fff27147589 */ /* 0x00206200000e0000 */
[----:B------:R-:W-:Y:S02]  /*10ec0*/  BSSY B1, `(.L_x_422) ;  /* 0x0000010000017945 */ /* 0x000fe40003800000 */
[----:B------:R0:W-:Y:S01]  /*10ed0*/  SYNCS.ARRIVE.TRANS64.RED.A1T0 RZ, [R0+URZ], RZ ;  /* 0x000000ff00ff79a7 */ /* 0x0001e2000810043f */
[----:B------:R0:W2:Y:S01]  /*10ee0*/  SHFL.IDX PT, R21, R42, RZ, 0x1c1f ;  /* 0x001c1fff2a157589 */ /* 0x0000a200000e0000 */
[----:B------:R-:W-:Y:S05]  /*10ef0*/  @P0 BRA `(.L_x_423) ;  /* 0x0000000000300947 */ /* 0x000fea0003800000 */
[----:B------:R-:W-:Y:S02]  /*10f00*/  ULDC UR4, c[0x0][0xac8] ;  /* 0x0002b20000047ab9 */ /* 0x000fe40000000800 */
[----:B-----5:R-:W-:Y:S02]  /*10f10*/  ISETP.GE.AND P1, PT, R47, UR4, PT ;  /* 0x000000042f007c0c */ /* 0x020fe4000bf26270 */
[----:B------:R-:W-:Y:S02]  /*10f20*/  ISETP.GE.AND P2, PT, R44, UR4, PT ;  /* 0x000000042c007c0c */ /* 0x000fe4000bf46270 */
[----:B------:R-:W-:-:S09]  /*10f30*/  ISETP.GE.AND P0, PT, R49, UR4, PT ;  /* 0x0000000431007c0c */ /* 0x000fd2000bf06270 */
[-C--:B-1----:R-:W-:Y:S02]  /*10f40*/  @!P1 LEA R36, P3, R47, R20.reuse, 0x1 ;  /* 0x000000142f249211 */ /* 0x082fe400078608ff */
[C---:B------:R-:W-:Y:S02]  /*10f50*/  @!P2 LEA R40, P4, R44.reuse, R20, 0x1 ;  /* 0x000000142c28a211 */ /* 0x040fe400078808ff */
[----:B--2---:R-:W-:Y:S01]  /*10f60*/  @!P0 IMAD.WIDE R2, R49, 0x2, R20 ;  /* 0x0000000231028825 */ /* 0x004fe200078e0214 */
[-C--:B------:R-:W-:Y:S02]  /*10f70*/  @!P1 LEA.HI.X R37, R47, R21.reuse, R48, 0x1, P3 ;  /* 0x000000152f259211 */ /* 0x080fe400018f0c30 */
[----:B------:R-:W-:Y:S02]  /*10f80*/  @!P2 LEA.HI.X R41, R44, R21, R46, 0x1, P4 ;  /* 0x000000152c29a211 */ /* 0x000fe400020f0c2e */
[----:B------:R3:W-:Y:S04]  /*10f90*/  @!P0 ST.E.128 desc[UR42][R2.64], R4 ;  /* 0x0000000402008985 */ /* 0x0007e8000c101d2a */
[----:B------:R3:W-:Y:S04]  /*10fa0*/  @!P1 ST.E.128 desc[UR42][R36.64], R12 ;  /* 0x0000000c24009985 */ /* 0x0007e8000c101d2a */
[----:B------:R3:W-:Y:S02]  /*10fb0*/  @!P2 ST.E.128 desc[UR42][R40.64], R28 ;  /* 0x0000001c2800a985 */ /* 0x0007e4000c101d2a */
.L_x_423:
[----:B------:R-:W-:Y:S05]  /*10fc0*/  BSYNC B1 ;  /* 0x0000000000017941 */ /* 0x000fea0003800000 */
.L_x_422:
[----:B---3--:R-:W-:Y:S01]  /*10fd0*/  VIADD R3, R43, 0x60 ;  /* 0x000000602b037836 */ /* 0x008fe20000000000 */
[----:B-----5:R3:W4:Y:S04]  /*10fe0*/  SHFL.IDX PT, R5, R42, 0x1, 0x1c1f ;  /* 0x003c1f002a057f89 */ /* 0x02072800000e0000 */
[----:B------:R-:W-:Y:S01]  /*10ff0*/  ISETP.GE.AND P0, PT, R3, R38, PT ;  /* 0x000000260300720c */ /* 0x000fe20003f06270 */
[----:B------:R3:W0:-:S12]  /*11000*/  SHFL.IDX PT, R4, R39, 0x1, 0x1c1f ;  /* 0x003c1f0027047f89 */ /* 0x00061800000e0000 */
[----:B---3--:R-:W-:Y:S05]  /*11010*/  @P0 BRA `(.L_x_424) ;  /* 0x0000000800cc0947 */ /* 0x008fea0003800000 */
[----:B------:R-:W-:Y:S02]  /*11020*/  ULDC UR4, c[0x0][0xac8] ;  /* 0x0002b20000047ab9 */ /* 0x000fe40000000800 */
[----:B------:R-:W-:Y:S02]  /*11030*/  ISETP.GE.AND P2, PT, R47, UR4, PT ;  /* 0x000000042f007c0c */ /* 0x000fe4000bf46270 */
[----:B------:R-:W-:-:S11]  /*11040*/  ISETP.GE.AND P1, PT, R49, UR4, PT ;  /* 0x0000000431007c0c */ /* 0x000fd6000bf26270 */
[----:B0-----:R-:W-:Y:S02]  /*11050*/  @!P2 LEA R6, P0, R47, R4, 0x1 ;  /* 0x000000042f06a211 */ /* 0x001fe400078008ff */
[----:B----4-:R-:W-:Y:S02]  /*11060*/  @!P1 IMAD.WIDE R2, R49, 0x2, R4 ;  /* 0x0000000231029825 */ /* 0x010fe400078e0204 */
[----:B------:R-:W-:Y:S02]  /*11070*/  @!P2 LEA.HI.X R7, R47, R5, R48, 0x1, P0 ;  /* 0x000000052f07a211 */ /* 0x000fe400000f0c30 */
[----:B------:R-:W-:Y:S01]  /*11080*/  ISETP.GE.AND P0, PT, R44, UR4, PT ;  /* 0x000000042c007c0c */ /* 0x000fe2000bf06270 */
[----:B------:R0:W-:Y:S04]  /*11090*/  @!P1 ST.E.128 desc[UR42][R2.64], R8 ;  /* 0x0000000802009985 */ /* 0x0001e8000c101d2a */
[----:B------:R0:W-:Y:S08]  /*110a0*/  @!P2 ST.E.128 desc[UR42][R6.64], R24 ;  /* 0x000000180600a985 */ /* 0x0001f0000c101d2a */
[----:B------:R-:W-:Y:S05]  /*110b0*/  @P0 BRA `(.L_x_424) ;  /* 0x0000000800a40947 */ /* 0x000fea0003800000 */
[----:B0-----:R-:W-:-:S04]  /*110c0*/  LEA R2, P0, R44, R4, 0x1 ;  /* 0x000000042c027211 */ /* 0x001fc800078008ff */
[----:B------:R-:W-:-:S05]  /*110d0*/  LEA.HI.X R3, R44, R5, R46, 0x1, P0 ;  /* 0x000000052c037211 */ /* 0x000fca00000f0c2e */
[----:B------:R0:W-:Y:S01]  /*110e0*/  ST.E.128 desc[UR42][R2.64], R32 ;  /* 0x0000002002007985 */ /* 0x0001e2000c101d2a */
[----:B------:R-:W-:Y:S05]  /*110f0*/  BRA `(.L_x_424) ;  /* 0x0000000800947947 */ /* 0x000fea0003800000 */
.L_x_420:
[----:B------:R-:W2:Y:S01]  /*11100*/  LDL.LU R4, [R1+0x34] ;  /* 0x0000340001047983 */ /* 0x000ea20000300800 */
[----:B------:R-:W-:Y:S01]  /*11110*/  ULDC.64 UR4, c[0x0][0xc00] ;  /* 0x0003000000047ab9 */ /* 0x000fe20000000a00 */
[----:B------:R-:W-:Y:S01]  /*11120*/  IMAD.MOV.U32 R6, RZ, RZ, RZ ;  /* 0x000000ffff067224 */ /* 0x000fe200078e00ff */
[----:B------:R-:W1:Y:S01]  /*11130*/  LDC R25, c[0x0][0xbe8] ;  /* 0x0002fa00ff197b82 */ /* 0x000e620000000800 */
[----:B------:R-:W3:Y:S01]  /*11140*/  LDL.LU R0, [R1+0x38] ;  /* 0x0000380001007983 */ /* 0x000ee20000300800 */
[----:B------:R-:W-:-:S04]  /*11150*/  ISETP.NE.U32.AND P0, PT, RZ, UR4, PT ;  /* 0x00000004ff007c0c */ /* 0x000fc8000bf05070 */
[----:B------:R-:W-:Y:S02]  /*11160*/  ISETP.NE.AND.EX P0, PT, RZ, UR5, PT, P0 ;  /* 0x00000005ff007c0c */ /* 0x000fe4000bf05300 */
[----:B--2---:R-:W-:-:S04]  /*11170*/  IADD3 R2, P1, R4, UR4, RZ ;  /* 0x0000000404027c10 */ /* 0x004fc8000ff3e0ff */
[----:B---3--:R-:W-:Y:S01]  /*11180*/  IADD3.X R3, R0, UR5, RZ, P1, !PT ;  /* 0x0000000500037c10 */ /* 0x008fe20008ffe4ff */
[----:B------:R-:W-:Y:S02]  /*11190*/  ULDC.64 UR4, c[0x0][0xc08] ;  /* 0x0003020000047ab9 */ /* 0x000fe40000000a00 */
[----:B------:R-:W-:-:S04]  /*111a0*/  ISETP.NE.U32.AND P1, PT, RZ, UR4, PT ;  /* 0x00000004ff007c0c */ /* 0x000fc8000bf25070 */
[----:B------:R2:W5:Y:S01]  /*111b0*/  @P0 LDG.E R6, desc[UR42][R2.64] ;  /* 0x0000002a02060981 */ /* 0x000562000c1e1900 */
[----:B------:R-:W-:Y:S01]  /*111c0*/  ISETP.NE.AND.EX P1, PT, RZ, UR5, PT, P1 ;  /* 0x00000005ff007c0c */ /* 0x000fe2000bf25310 */
[----:B------:R-:W3:-:S12]  /*111d0*/  S2R R7, SR_TID.X ;  /* 0x0000000000077919 */ /* 0x000ed80000002100 */
[----:B------:R-:W-:Y:S01]  /*111e0*/  @P1 IADD3 R4, P2, R4, UR4, RZ ;  /* 0x0000000404041c10 */ /* 0x000fe2000ff5e0ff */
[----:B------:R-:W-:-:S03]  /*111f0*/  ULDC UR4, c[0x0][0xa88] ;  /* 0x0002a20000047ab9 */ /* 0x000fc60000000800 */
[----:B------:R-:W-:Y:S01]  /*11200*/  @P1 IADD3.X R5, R0, UR5, RZ, P2, !PT ;  /* 0x0000000500051c10 */ /* 0x000fe200097fe4ff */
[----:B------:R-:W-:-:S06]  /*11210*/  IMAD.U32 R0, RZ, RZ, UR4 ;  /* 0x00000004ff007e24 */ /* 0x000fcc000f8e00ff */
[----:B------:R2:W5:Y:S01]  /*11220*/  @P1 LDG.E R0, desc[UR42][R4.64] ;  /* 0x0000002a04001981 */ /* 0x000562000c1e1900 */
[----:B-1----:R-:W-:Y:S01]  /*11230*/  ISETP.NE.AND P2, PT, R25, 0x1, PT ;  /* 0x000000011900780c */ /* 0x002fe20003f45270 */
[----:B---3--:R-:W-:-:S12]  /*11240*/  VIADD R30, R7, 0xffffff80 ;  /* 0xffffff80071e7836 */ /* 0x008fd80000000000 */
[----:B------:R-:W1:Y:S01]  /*11250*/  @P2 LDC R27, c[0x0][0xbec] ;  /* 0x0002fb00ff1b2b82 */ /* 0x000e620000000800 */
[----:B------:R-:W-:Y:S01]  /*11260*/  ISETP.GE.AND P3, PT, R30, 0xc0, PT ;  /* 0x000000c01e00780c */ /* 0x000fe20003f66270 */
[----:B--2---:R-:W-:-:S12]  /*11270*/  @P1 BRA `(.L_x_425) ;  /* 0x0000000000101947 */ /* 0x004fd80003800000 */
[----:B------:R-:W-:Y:S05]  /*11280*/  @!P0 BRA `(.L_x_425) ;  /* 0x00000000000c8947 */ /* 0x000fea0003800000 */
[----:B------:R-:W2:Y:S04]  /*11290*/  LDG.E R5, desc[UR42][R2.64] ;  /* 0x0000002a02057981 */ /* 0x000ea8000c1e1900 */
[----:B-----5:R-:W2:Y:S02]  /*112a0*/  LDG.E R0, desc[UR42][R2.64+0x4] ;  /* 0x0000042a02007981 */ /* 0x020ea4000c1e1900 */
[----:B--2---:R-:W-:-:S07]  /*112b0*/  IMAD.IADD R0, R0, 0x1, -R5 ;  /* 0x0000000100007824 */ /* 0x004fce00078e0a05 */
.L_x_425:
[----:B------:R-:W2:Y:S04]  /*112c0*/  LDL.LU R3, [R1+0x28] ;  /* 0x0000280001037983 */ /* 0x000ea80000300800 */
[----:B------:R-:W3:Y:S04]  /*112d0*/  LDL.LU R2, [R1+0x40] ;  /* 0x0000400001027983 */ /* 0x000ee80000300800 */
[----:B------:R-:W4:Y:S04]  /*112e0*/  LDL R29, [R1+0x30] ;  /* 0x00003000011d7983 */ /* 0x000f280000100800 */
[----:B------:R0:W5:Y:S01]  /*112f0*/  LDL R26, [R1+0x44] ;  /* 0x00004400011a7983 */ /* 0x0001620000100800 */
[----:B------:R-:W-:Y:S01]  /*11300*/  BSSY B1, `(.L_x_426) ;  /* 0x000002d000017945 */ /* 0x000fe20003800000 */
[----:B-----5:R-:W-:-:S02]  /*11310*/  SHF.R.S32.HI R11, RZ, 0x1f, R6 ;  /* 0x0000001fff0b7819 */ /* 0x020fc40000011406 */
[----:B--2---:R-:W-:Y:S02]  /*11320*/  SEL R13, R3, RZ, !P0 ;  /* 0x000000ff030d7207 */ /* 0x004fe40004000000 */
[----:B---3--:R-:W-:Y:S02]  /*11330*/  SEL R12, R2, RZ, !P0 ;  /* 0x000000ff020c7207 */ /* 0x008fe40004000000 */
[----:B----4-:R-:W-:Y:S01]  /*11340*/  SHF.R.S32.HI R10, RZ, 0x1f, R29 ;  /* 0x0000001fff0a7819 */ /* 0x010fe2000001141d */
[----:B0-----:R-:W-:Y:S06]  /*11350*/  @P3 BRA `(.L_x_427) ;  /* 0x00000000009c3947 */ /* 0x001fec0003800000 */
[----:B------:R-:W0:Y:S01]  /*11360*/  LDC R9, c[0x0][0xbe8] ;  /* 0x0002fa00ff097b82 */ /* 0x000e220000000800 */
[----:B------:R-:W-:-:S04]  /*11370*/  IMAD R2, R26, 0xc0, R7 ;  /* 0x000000c01a027824 */ /* 0x000fc800078e0207 */
[----:B------:R-:W-:Y:S02]  /*11380*/  VIADD R8, R2, 0xffffff80 ;  /* 0xffffff8002087836 */ /* 0x000fe40000000000 */
[----:B0-----:R-:W-:-:S05]  /*11390*/  IMAD R3, R0, R9, RZ ;  /* 0x0000000900037224 */ /* 0x001fca00078e02ff */
[----:B------:R-:W-:-:S13]  /*113a0*/  ISETP.GE.AND P0, PT, R8, R3, PT ;  /* 0x000000030800720c */ /* 0x000fda0003f06270 */
[----:B------:R-:W-:Y:S05]  /*113b0*/  @P0 BRA `(.L_x_427) ;  /* 0x0000000000840947 */ /* 0x000fea0003800000 */
[----:B------:R-:W-:Y:S01]  /*113c0*/  ISETP.NE.AND P0, PT, R9, 0x1, PT ;  /* 0x000000010900780c */ /* 0x000fe20003f05270 */
[----:B------:R-:W-:Y:S01]  /*113d0*/  ULDC.64 UR4, c[0x0][0xb90] ;  /* 0x0002e40000047ab9 */ /* 0x000fe20000000a00 */
[----:B------:R-:W-:Y:S02]  /*113e0*/  IMAD.MOV.U32 R2, RZ, RZ, R6 ;  /* 0x000000ffff027224 */ /* 0x000fe400078e0006 */
[----:B------:R-:W-:Y:S02]  /*113f0*/  IMAD R7, R10, UR4, RZ ;  /* 0x000000040a077c24 */ /* 0x000fe4000f8e02ff */
[----:B------:R-:W-:Y:S02]  /*11400*/  IMAD.MOV.U32 R3, RZ, RZ, R11 ;  /* 0x000000ffff037224 */ /* 0x000fe400078e000b */
[----:B------:R-:W-:Y:S02]  /*11410*/  IMAD.MOV.U32 R5, RZ, RZ, R8 ;  /* 0x000000ffff057224 */ /* 0x000fe400078e0008 */
[----:B------:R-:W-:-:S03]  /*11420*/  IMAD.WIDE.U32 R2, R29, UR4, R2 ;  /* 0x000000041d027c25 */ /* 0x000fc6000f8e0002 */
[----:B------:R-:W0:Y:S01]  /*11430*/  @P0 LDC R15, c[0x0][0xbec] ;  /* 0x0002fb00ff0f0b82 */ /* 0x000e220000000800 */
[----:B------:R-:W-:Y:S01]  /*11440*/  IMAD R7, R29, UR5, R7 ;  /* 0x000000051d077c24 */ /* 0x000fe2000f8e0207 */
[----:B------:R-:W-:-:S03]  /*11450*/  ULDC.64 UR4, c[0x0][0xb98] ;  /* 0x0002e60000047ab9 */ /* 0x000fc60000000a00 */
[----:B------:R-:W-:-:S03]  /*11460*/  IMAD.IADD R3, R3, 0x1, R7 ;  /* 0x0000000103037824 */ /* 0x000fc600078e0207 */
[----:B------:R-:W2:Y:S01]  /*11470*/  @P0 LDC R21, c[0x0][0xbf0] ;  /* 0x0002fc00ff150b82 */ /* 0x000ea20000000800 */
[----:B------:R-:W-:-:S04]  /*11480*/  IMAD.WIDE.U32 R2, R13, UR4, R2 ;  /* 0x000000040d027c25 */ /* 0x000fc8000f8e0002 */
[----:B0-----:R-:W-:-:S05]  /*11490*/  @P0 IMAD.HI.U32 R4, R8, R15, RZ ;  /* 0x0000000f08040227 */ /* 0x001fca00078e00ff */
[----:B--2---:R-:W-:Y:S01]  /*114a0*/  @P0 SHF.R.U32.HI R5, RZ, R21, R4 ;  /* 0x00000015ff050219 */ /* 0x004fe20000011604 */
[----:B------:R-:W-:-:S03]  /*114b0*/  IMAD R4, R12, UR4, RZ ;  /* 0x000000040c047c24 */ /* 0x000fc6000f8e02ff */
[----:B------:R-:W-:Y:S01]  /*114c0*/  IADD3 R2, P0, R5, R2, RZ ;  /* 0x0000000205027210 */ /* 0x000fe20007f1e0ff */
[----:B------:R-:W-:-:S04]  /*114d0*/  IMAD.MOV R7, RZ, RZ, -R5 ;  /* 0x000000ffff077224 */ /* 0x000fc800078e0a05 */
[----:B------:R-:W-:Y:S01]  /*114e0*/  IMAD R7, R9, R7, R8 ;  /* 0x0000000709077224 */ /* 0x000fe200078e0208 */
[----:B------:R-:W-:Y:S01]  /*114f0*/  SHF.R.S32.HI R9, RZ, 0x1f, R5 ;  /* 0x0000001fff097819 */ /* 0x000fe20000011405 */
[----:B------:R-:W-:Y:S01]  /*11500*/  IMAD R8, R13, UR5, R4 ;  /* 0x000000050d087c24 */ /* 0x000fe2000f8e0204 */
[----:B------:R-:W-:Y:S02]  /*11510*/  ULDC.64 UR4, c[0x0][0xb88] ;  /* 0x0002e20000047ab9 */ /* 0x000fe40000000a00 */
[----:B------:R-:W-:Y:S02]  /*11520*/  SHF.R.S32.HI R4, RZ, 0x1f, R7 ;  /* 0x0000001fff047819 */ /* 0x000fe40000011407 */
[----:B------:R-:W-:-:S03]  /*11530*/  IADD3.X R3, R9, R3, R8, P0, !PT ;  /* 0x0000000309037210 */ /* 0x000fc600007fe408 */
[----:B------:R-:W-:Y:S02]  /*11540*/  IMAD R4, R4, UR4, RZ ;  /* 0x0000000404047c24 */ /* 0x000fe4000f8e02ff */
[----:B------:R-:W-:-:S04]  /*11550*/  IMAD.WIDE.U32 R2, R7, UR4, R2 ;  /* 0x0000000407027c25 */ /* 0x000fc8000f8e0002 */
[----:B------:R-:W-:Y:S01]  /*11560*/  IMAD R5, R7, UR5, R4 ;  /* 0x0000000507057c24 */ /* 0x000fe2000f8e0204 */
[----:B------:R-:W-:Y:S02]  /*11570*/  ULDC.64 UR4, c[0x0][0xb50] ;  /* 0x0002d40000047ab9 */ /* 0x000fe40000000a00 */
[----:B------:R-:W-:Y:S01]  /*11580*/  LEA R4, P0, R2, UR4, 0x2 ;  /* 0x0000000402047c11 */ /* 0x000fe2000f8010ff */
[----:B------:R-:W-:-:S05]  /*11590*/  IMAD.IADD R3, R3, 0x1, R5 ;  /* 0x0000000103037824 */ /* 0x000fca00078e0205 */
[----:B------:R-:W-:Y:S01]  /*115a0*/  LEA.HI.X R5, R2, UR5, R3, 0x2, P0 ;  /* 0x0000000502057c11 */ /* 0x000fe200080f1403 */
[----:B------:R-:W-:-:S05]  /*115b0*/  IMAD.MOV.U32 R3, RZ, RZ, -0x800000 ;  /* 0xff800000ff037424 */ /* 0x000fca00078e00ff */
[----:B------:R0:W-:Y:S02]  /*115c0*/  STG.E desc[UR42][R4.64], R3 ;  /* 0x0000000304007986 */ /* 0x0001e4000c10192a */
.L_x_427:
[----:B------:R-:W-:Y:S05]  /*115d0*/  BSYNC B1 ;  /* 0x0000000000017941 */ /* 0x000fea0003800000 */
.L_x_426:
[----:B------:R2:W5:Y:S04]  /*115e0*/  LDL R14, [R1+0x4c] ;  /* 0x00004c00010e7983 */ /* 0x0005680000100800 */
[----:B------:R2:W5:Y:S04]  /*115f0*/  LDL R15, [R1+0x70] ;  /* 0x00007000010f7983 */ /* 0x0005680000100800 */
[----:B------:R2:W5:Y:S04]  /*11600*/  LDL R20, [R1+0x48] ;  /* 0x0000480001147983 */ /* 0x0005680000100800 */
[----:B------:R2:W5:Y:S04]  /*11610*/  LDL R21, [R1+0x74] ;  /* 0x0000740001157983 */ /* 0x0005680000100800 */
[----:B------:R2:W5:Y:S01]  /*11620*/  LDL R24, [R1+0x2c] ;  /* 0x00002c0001187983 */ /* 0x0005620000100800 */
[--C-:B0-----:R-:W-:Y:S01]  /*11630*/  SHF.R.S32.HI R4, RZ, 0x1f, R30.reuse ;  /* 0x0000001fff047819 */ /* 0x101fe2000001141e */
[----:B------:R-:W0:Y:S01]  /*11640*/  @P2 LDC R9, c[0x0][0xbf0] ;  /* 0x0002fc00ff092b82 */ /* 0x000e220000000800 */
[----:B------:R-:W-:Y:S01]  /*11650*/  SHF.R.S32.HI R28, RZ, 0x1f, R30 ;  /* 0x0000001fff1c7819 */ /* 0x000fe2000001141e */
[----:B------:R-:W-:Y:S01]  /*11660*/  ULDC.64 UR4, c[0x0][0xaa0] ;  /* 0x0002a80000047ab9 */ /* 0x000fe20000000a00 */
[-C--:B------:R-:W-:Y:S01]  /*11670*/  LEA.HI R4, R4, R30.reuse, RZ, 0x2 ;  /* 0x0000001e04047211 */ /* 0x080fe200078f10ff */
[----:B------:R-:W-:Y:S01]  /*11680*/  IMAD R3, R11, UR4, RZ ;  /* 0x000000040b037c24 */ /* 0x000fe2000f8e02ff */
[----:B------:R-:W-:Y:S01]  /*11690*/  LEA.HI R28, R28, R30, RZ, 0x2 ;  /* 0x0000001e1c1c7211 */ /* 0x000fe200078f10ff */
[----:B------:R-:W-:Y:S01]  /*116a0*/  BSSY B1, `(.L_x_428) ;  /* 0x0000039000017945 */ /* 0x000fe20003800000 */
[----:B------:R-:W-:Y:S01]  /*116b0*/  LOP3.LUT R4, R4, 0xfffffffc, RZ, 0xc0, !PT ;  /* 0xfffffffc04047812 */ /* 0x000fe200078ec0ff */
[C---:B------:R-:W-:Y:S01]  /*116c0*/  IMAD R5, R6.reuse, UR5, R3 ;  /* 0x0000000506057c24 */ /* 0x040fe2000f8e0203 */
[----:B------:R-:W-:Y:S01]  /*116d0*/  SHF.R.S32.HI R28, RZ, 0x2, R28 ;  /* 0x00000002ff1c7819 */ /* 0x000fe2000001141c */
[----:B------:R-:W-:Y:S01]  /*116e0*/  IMAD.WIDE.U32 R2, R6, UR4, RZ ;  /* 0x0000000406027c25 */ /* 0x000fe2000f8e00ff */
[----:B------:R-:W-:-:S03]  /*116f0*/  ULDC.64 UR4, c[0x0][0xae8] ;  /* 0x0002ba0000047ab9 */ /* 0x000fc60000000a00 */
[----:B------:R-:W-:Y:S02]  /*11700*/  IMAD.IADD R4, R30, 0x1, -R4 ;  /* 0x000000011e047824 */ /* 0x000fe400078e0a04 */
[----:B------:R-:W-:Y:S02]  /*11710*/  IMAD.IADD R3, R3, 0x1, R5 ;  /* 0x0000000103037824 */ /* 0x000fe400078e0205 */
[----:B------:R-:W-:Y:S02]  /*11720*/  IMAD R6, R4, 0x60, R28 ;  /* 0x0000006004067824 */ /* 0x000fe400078e021c */
[----:B------:R-:W-:Y:S02]  /*11730*/  IMAD R4, R10, UR4, RZ ;  /* 0x000000040a047c24 */ /* 0x000fe4000f8e02ff */
[----:B------:R-:W-:Y:S02]  /*11740*/  IMAD R8, R26, 0xc0, R6 ;  /* 0x000000c01a087824 */ /* 0x000fe400078e0206 */
[----:B------:R-:W-:-:S02]  /*11750*/  IMAD R7, R29, UR5, R4 ;  /* 0x000000051d077c24 */ /* 0x000fc4000f8e0204 */
[----:B-1----:R-:W-:-:S04]  /*11760*/  @P2 IMAD.HI.U32 R4, R8, R27, RZ ;  /* 0x0000001b08042227 */ /* 0x002fc800078e00ff */
[----:B------:R-:W-:Y:S01]  /*11770*/  IMAD.WIDE.U32 R2, R29, UR4, R2 ;  /* 0x000000041d027c25 */ /* 0x000fe2000f8e0002 */
[----:B------:R-:W-:-:S03]  /*11780*/  ULDC.64 UR4, c[0x0][0xaf0] ;  /* 0x0002bc0000047ab9 */ /* 0x000fc60000000a00 */
[----:B------:R-:W-:Y:S01]  /*11790*/  IMAD.MOV.U32 R5, RZ, RZ, R8 ;  /* 0x000000ffff057224 */ /* 0x000fe200078e0008 */
[----:B0-----:R-:W-:Y:S01]  /*117a0*/  @P2 SHF.R.U32.HI R5, RZ, R9, R4 ;  /* 0x00000009ff052219 */ /* 0x001fe20000011604 */
[----:B------:R-:W-:Y:S02]  /*117b0*/  IMAD.IADD R3, R3, 0x1, R7 ;  /* 0x0000000103037824 */ /* 0x000fe400078e0207 */
[----:B------:R-:W-:Y:S01]  /*117c0*/  IMAD R6, R12, UR4, RZ ;  /* 0x000000040c067c24 */ /* 0x000fe2000f8e02ff */
[--C-:B------:R-:W-:Y:S01]  /*117d0*/  SHF.R.S32.HI R4, RZ, 0x1f, R5.reuse ;  /* 0x0000001fff047819 */ /* 0x100fe20000011405 */
[----:B------:R-:W-:Y:S02]  /*117e0*/  IMAD.MOV R7, RZ, RZ, -R5 ;  /* 0x000000ffff077224 */ /* 0x000fe400078e0a05 */
[C---:B------:R-:W-:Y:S02]  /*117f0*/  IMAD R9, R13.reuse, UR5, R6 ;  /* 0x000000050d097c24 */ /* 0x040fe4000f8e0206 */
[----:B------:R-:W-:Y:S01]  /*11800*/  IMAD.WIDE.U32 R2, R13, UR4, R2 ;  /* 0x000000040d027c25 */ /* 0x000fe2000f8e0002 */
[----:B------:R-:W-:-:S03]  /*11810*/  ULDC.64 UR4, c[0x0][0xae0] ;  /* 0x0002b80000047ab9 */ /* 0x000fc60000000a00 */
[----:B------:R-:W-:Y:S02]  /*11820*/  IMAD R7, R25, R7, R8 ;  /* 0x0000000719077224 */ /* 0x000fe400078e0208 */
[----:B------:R-:W-:Y:S02]  /*11830*/  IMAD R6, R4, UR4, RZ ;  /* 0x0000000404067c24 */ /* 0x000fe4000f8e02ff */
[----:B------:R-:W-:Y:S01]  /*11840*/  IMAD.IADD R3, R3, 0x1, R9 ;  /* 0x0000000103037824 */ /* 0x000fe200078e0209 */
[----:B------:R-:W-:Y:S01]  /*11850*/  SHF.R.S32.HI R4, RZ, 0x1f, R7 ;  /* 0x0000001fff047819 */ /* 0x000fe20000011407 */
[C---:B------:R-:W-:Y:S02]  /*11860*/  IMAD R9, R5.reuse, UR5, R6 ;  /* 0x0000000505097c24 */ /* 0x040fe4000f8e0206 */
[----:B------:R-:W-:Y:S01]  /*11870*/  IMAD.WIDE.U32 R2, R5, UR4, R2 ;  /* 0x0000000405027c25 */ /* 0x000fe2000f8e0002 */
[----:B------:R-:W-:-:S03]  /*11880*/  ULDC.64 UR4, c[0x0][0xad8] ;  /* 0x0002b60000047ab9 */ /* 0x000fc60000000a00 */
[----:B------:R-:W-:Y:S02]  /*11890*/  IMAD R4, R4, UR4, RZ ;  /* 0x0000000404047c24 */ /* 0x000fe4000f8e02ff */
[----:B------:R-:W-:Y:S02]  /*118a0*/  IMAD.IADD R3, R3, 0x1, R9 ;  /* 0x0000000103037824 */ /* 0x000fe400078e0209 */
[----:B------:R-:W-:Y:S02]  /*118b0*/  IMAD R25, R0, R25, RZ ;  /* 0x0000001900197224 */ /* 0x000fe400078e02ff */
[----:B------:R-:W-:Y:S02]  /*118c0*/  IMAD R0, R26, 0xc0, R28 ;  /* 0x000000c01a007824 */ /* 0x000fe400078e021c */
[C---:B------:R-:W-:Y:S02]  /*118d0*/  IMAD R5, R7.reuse, UR5, R4 ;  /* 0x0000000507057c24 */ /* 0x040fe4000f8e0204 */
[----:B------:R-:W-:Y:S01]  /*118e0*/  IMAD.WIDE.U32 R2, R7, UR4, R2 ;  /* 0x0000000407027c25 */ /* 0x000fe2000f8e0002 */
[----:B------:R-:W-:Y:S01]  /*118f0*/  ISETP.GE.AND P0, PT, R0, R25, PT ;  /* 0x000000190000720c */ /* 0x000fe20003f06270 */
[----:B------:R-:W-:-:S02]  /*11900*/  ULDC.64 UR4, c[0x0][0xa80] ;  /* 0x0002a00000047ab9 */ /* 0x000fc40000000a00 */
[----:B------:R-:W-:Y:S01]  /*11910*/  IMAD.IADD R3, R3, 0x1, R5 ;  /* 0x0000000103037824 */ /* 0x000fe200078e0205 */
[----:B------:R-:W-:-:S04]  /*11920*/  LEA R4, P1, R2, UR4, 0x1 ;  /* 0x0000000402047c11 */ /* 0x000fc8000f8208ff */
[----:B------:R-:W-:Y:S02]  /*11930*/  LEA.HI.X R5, R2, UR5, R3, 0x1, P1 ;  /* 0x0000000502057c11 */ /* 0x000fe400088f0c03 */
[----:B------:R2:W0:Y:S04]  /*11940*/  SHFL.IDX PT, R2, R4, RZ, 0x1c1f ;  /* 0x001c1fff04027589 */ /* 0x00042800000e0000 */
[----:B------:R2:W1:Y:S01]  /*11950*/  SHFL.IDX PT, R3, R5, RZ, 0x1c1f ;  /* 0x001c1fff05037589 */ /* 0x00046200000e0000 */
[----:B------:R-:W-:Y:S05]  /*11960*/  @P0 BRA `(.L_x_429) ;  /* 0x0000000000300947 */ /* 0x000fea0003800000 */
[----:B------:R-:W-:Y:S02]  /*11970*/  ULDC UR4, c[0x0][0xac8] ;  /* 0x0002b20000047ab9 */ /* 0x000fe40000000800 */
[----:B-----5:R-:W-:Y:S02]  /*11980*/  ISETP.GE.AND P3, PT, R20, UR4, PT ;  /* 0x0000000414007c0c */ /* 0x020fe4000bf66270 */
[----:B------:R-:W-:Y:S02]  /*11990*/  ISETP.GE.AND P4, PT, R14, UR4, PT ;  /* 0x000000040e007c0c */ /* 0x000fe4000bf86270 */
[----:B------:R-:W-:-:S09]  /*119a0*/  ISETP.GE.AND P2, PT, R24, UR4, PT ;  /* 0x0000000418007c0c */ /* 0x000fd2000bf46270 */
[-C--:B0-----:R-:W-:Y:S02]  /*119b0*/  @!P3 LEA R8, P0, R20, R2.reuse, 0x1 ;  /* 0x000000021408b211 */ /* 0x081fe400078008ff */
[----:B------:R-:W-:Y:S02]  /*119c0*/  @!P4 LEA R10, P1, R14, R2, 0x1 ;  /* 0x000000020e0ac211 */ /* 0x000fe400078208ff */
[----:B-1----:R-:W-:Y:S01]  /*119d0*/  @!P2 IMAD.WIDE R6, R24, 0x2, R2 ;  /* 0x000000021806a825 */ /* 0x002fe200078e0202 */
[-C--:B------:R-:W-:Y:S02]  /*119e0*/  @!P3 LEA.HI.X R9, R20, R3.reuse, R21, 0x1, P0 ;  /* 0x000000031409b211 */ /* 0x080fe400000f0c15 */
[----:B------:R-:W-:Y:S02]  /*119f0*/  @!P4 LEA.HI.X R11, R14, R3, R15, 0x1, P1 ;  /* 0x000000030e0bc211 */ /* 0x000fe400008f0c0f */
[----:B------:R3:W-:Y:S04]  /*11a00*/  @!P2 ST.E.128 desc[UR42][R6.64], RZ ;  /* 0x000000ff0600a985 */ /* 0x0007e8000c101d2a */
[----:B------:R3:W-:Y:S04]  /*11a10*/  @!P3 ST.E.128 desc[UR42][R8.64], RZ ;  /* 0x000000ff0800b985 */ /* 0x0007e8000c101d2a */
[----:B------:R3:W-:Y:S02]  /*11a20*/  @!P4 ST.E.128 desc[UR42][R10.64], RZ ;  /* 0x000000ff0a00c985 */ /* 0x0007e4000c101d2a */
.L_x_429:
[----:B------:R-:W-:Y:S05]  /*11a30*/  BSYNC B1 ;  /* 0x0000000000017941 */ /* 0x000fea0003800000 */
.L_x_428:
[----:B------:R-:W-:Y:S01]  /*11a40*/  VIADD R0, R0, 0x60 ;  /* 0x0000006000007836 */ /* 0x000fe20000000000 */
[----:B-1----:R1:W4:Y:S04]  /*11a50*/  SHFL.IDX PT, R3, R5, 0x1, 0x1c1f ;  /* 0x003c1f0005037f89 */ /* 0x00232800000e0000 */
[----:B------:R-:W-:Y:S01]  /*11a60*/  ISETP.GE.AND P0, PT, R0, R25, PT ;  /* 0x000000190000720c */ /* 0x000fe20003f06270 */
[----:B0-----:R1:W0:-:S12]  /*11a70*/  SHFL.IDX PT, R2, R4, 0x1, 0x1c1f ;  /* 0x003c1f0004027f89 */ /* 0x00121800000e0000 */
[----:B-1----:R-:W-:Y:S05]  /*11a80*/  @P0 BRA `(.L_x_424) ;  /* 0x0000000000300947 */ /* 0x002fea0003800000 */
[----:B------:R-:W-:Y:S02]  /*11a90*/  ULDC UR4, c[0x0][0xac8] ;  /* 0x0002b20000047ab9 */ /* 0x000fe40000000800 */
[----:B-----5:R-:W-:Y:S02]  /*11aa0*/  ISETP.GE.AND P3, PT, R20, UR4, PT ;  /* 0x0000000414007c0c */ /* 0x020fe4000bf66270 */
[----:B------:R-:W-:Y:S02]  /*11ab0*/  ISETP.GE.AND P4, PT, R14, UR4, PT ;  /* 0x000000040e007c0c */ /* 0x000fe4000bf86270 */
[----:B------:R-:W-:-:S09]  /*11ac0*/  ISETP.GE.AND P2, PT, R24, UR4, PT ;  /* 0x0000000418007c0c */ /* 0x000fd2000bf46270 */
[-C--:B0--3--:R-:W-:Y:S02]  /*11ad0*/  @!P3 LEA R6, P0, R20, R2.reuse, 0x1 ;  /* 0x000000021406b211 */ /* 0x089fe400078008ff */
[----:B------:R-:W-:Y:S02]  /*11ae0*/  @!P4 LEA R8, P1, R14, R2, 0x1 ;  /* 0x000000020e08c211 */ /* 0x000fe400078208ff */
[----:B--2-4-:R-:W-:Y:S01]  /*11af0*/  @!P2 IMAD.WIDE R4, R24, 0x2, R2 ;  /* 0x000000021804a825 */ /* 0x014fe200078e0202 */
[-C--:B------:R-:W-:Y:S02]  /*11b00*/  @!P3 LEA.HI.X R7, R20, R3.reuse, R21, 0x1, P0 ;  /* 0x000000031407b211 */ /* 0x080fe400000f0c15 */
[----:B------:R-:W-:Y:S02]  /*11b10*/  @!P4 LEA.HI.X R9, R14, R3, R15, 0x1, P1 ;  /* 0x000000030e09c211 */ /* 0x000fe400008f0c0f */
[----:B------:R1:W-:Y:S04]  /*11b20*/  @!P2 ST.E.128 desc[UR42][R4.64], RZ ;  /* 0x000000ff0400a985 */ /* 0x0003e8000c101d2a */
[----:B------:R1:W-:Y:S04]  /*11b30*/  @!P3 ST.E.128 desc[UR42][R6.64], RZ ;  /* 0x000000ff0600b985 */ /* 0x0003e8000c101d2a */
[----:B------:R1:W-:Y:S02]  /*11b40*/  @!P4 ST.E.128 desc[UR42][R8.64], RZ ;  /* 0x000000ff0800c985 */ /* 0x0003e4000c101d2a */
.L_x_424:
[----:B------:R-:W-:Y:S05]  /*11b50*/  BSYNC B0 ;  /* 0x0000000000007941 */ /* 0x000fea0003800000 */
.L_x_419:
[----:B0-----:R-:W2:Y:S01]  /*11b60*/  LDL R0, [R1+0x1c] ;  /* 0x00001c0001007983 */ /* 0x001ea20000100800 */
[----:B------:R-:W-:Y:S02]  /*11b70*/  ULDC UR4, c[0x0][0xc3c] ;  /* 0x00030f0000047ab9 */ /* 0x000fe40000000800 */
[----:B--2---:R-:W-:-:S13]  /*11b80*/  ISETP.GE.AND P0, PT, R0, UR4, PT ;  /* 0x0000000400007c0c */ /* 0x004fda000bf06270 */
[----:B------:R-:W-:Y:S05]  /*11b90*/  @!P0 BRA `(.L_x_430) ;  /* 0xfffffef400848947 */ /* 0x000fea000383ffff */
[----:B------:R-:W-:Y:S05]  /*11ba0*/  BRA `(.L_x_315) ;  /* 0x0000006400807947 */ /* 0x000fea0003800000 */
.L_x_313:
[----:B------:R-:W-:-:S08]  /*11bb0*/  NOP ;  /* 0x0000000000007918 */ /* 0x000fd00000000000 */
[----:B------:R-:W0:-:S00]  /*11bc0*/  USETMAXREG.DEALLOC.CTAPOOL 0x20 ;  /* 0x00000020000079c8 */ /* 0x000e0000080e0500 */
[----:B0-----:R-:W-:Y:S01]  /*11bd0*/  LOP3.LUT R2, R0, 0x3, RZ, 0xc0, !PT ;  /* 0x0000000300027812 */ /* 0x001fe200078ec0ff */
[----:B------:R-:W-:Y:S01]  /*11be0*/  IMAD.MOV.U32 R4, RZ, RZ, RZ ;  /* 0x000000ffff047224 */ /* 0x000fe200078e00ff */
[----:B------:R-:W-:-:S04]  /*11bf0*/  LOP3.LUT R29, R29, 0xfffffffd, RZ, 0xc0, !PT ;  /* 0xfffffffd1d1d7812 */ /* 0x000fc800078ec0ff */
[----:B------:R-:W0:Y:S02]  /*11c00*/  SHFL.IDX PT, R2, R2, RZ, 0x1f ;  /* 0x00001fff02027589 */ /* 0x000e2400000e0000 */
[----:B0-----:R-:W-:-:S13]  /*11c10*/  ISETP.NE.AND P0, PT, R2, RZ, PT ;  /* 0x000000ff0200720c */ /* 0x001fda0003f05270 */
[----:B------:R-:W-:Y:S01]  /*11c20*/  @P0 LOP3.LUT R29, R29, 0x2, RZ, 0xfc, !PT ;  /* 0x000000021d1d0812 */ /* 0x000fe200078efcff */
[----:B------:R-:W-:Y:S06]  /*11c30*/  @!P0 BRA `(.L_x_431) ;  /* 0x00000000001c8947 */ /* 0x000fec0003800000 */
[----:B------:R-:W0:Y:S08]  /*11c40*/  S2UR UR5, SR_CgaCtaId ;  /* 0x00000000000579c3 */ /* 0x000e300000008800 */
[----:B------:R-:W-:Y:S06]  /*11c50*/  BAR.SYNC.DEFER_BLOCKING 0x5, 0x200 ;  /* 0x0148000000007b1d */ /* 0x000fec0000010000 */
[----:B------:R-:W-:-:S02]  /*11c60*/  UMOV UR4, 0x400 ;  /* 0x0000040000047882 */ /* 0x000fc40000000000 */
[----:B0-----:R-:W-:-:S09]  /*11c70*/  ULEA UR4, UR5, UR4, 0x18 ;  /* 0x0000000405047291 */ /* 0x001fd2000f8ec03f */
[----:B------:R-:W0:Y:S01]  /*11c80*/  LDS.128 R16, [UR4+0x19cd0] ;  /* 0x019cd004ff107984 */ /* 0x000e220008000c00 */
[----:B------:R-:W-:Y:S06]  /*11c90*/  BAR.ARV 0x4, 0x200 ;  /* 0x0108000000007b1d */ /* 0x000fec0000002000 */
[----:B------:R-:W-:Y:S05]  /*11ca0*/  BRA `(.L_x_432) ;  /* 0x0000000800007947 */ /* 0x000fea0003800000 */
.L_x_431:
[----:B------:R-:W0:Y:S01]  /*11cb0*/  S2R R2, SR_TID.X ;  /* 0x0000000000027919 */ /* 0x000e220000002100 */
[----:B------:R-:W-:Y:S01]  /*11cc0*/  ULDC UR4, c[0x0][0xc3c] ;  /* 0x00030f0000047ab9 */ /* 0x000fe20000000800 */
[----:B------:R-:W1:Y:S01]  /*11cd0*/  S2UR UR6, SR_CTAID.X ;  /* 0x00000000000679c3 */ /* 0x000e620000002500 */
[----:B------:R-:W-:Y:S01]  /*11ce0*/  ULDC UR5, c[0x0][0xc38] ;  /* 0x00030e0000057ab9 */ /* 0x000fe20000000800 */
[----:B0-----:R-:W-:-:S04]  /*11cf0*/  LOP3.LUT R5, R2, 0x1f, RZ, 0xc0, !PT ;  /* 0x0000001f02057812 */ /* 0x001fc800078ec0ff */
[----:B------:R-:W-:-:S04]  /*11d00*/  ISETP.NE.AND P0, PT, R5, 0x1f, PT ;  /* 0x0000001f0500780c */ /* 0x000fc80003f05270 */
[----:B------:R-:W-:-:S13]  /*11d10*/  ISETP.GE.OR P1, PT, R5, UR4, !P0 ;  /* 0x0000000405007c0c */ /* 0x000fda000c726670 */
[----:B------:R-:W0:Y:S02]  /*11d20*/  @!P1 LDC.64 R2, c[0x0][0xc80] ;  /* 0x00032000ff029b82 */ /* 0x000e240000000a00 */
[----:B0-----:R-:W-:-:S05]  /*11d30*/  @!P1 IMAD.WIDE.U32 R2, R5, 0x4, R2 ;  /* 0x0000000405029825 */ /* 0x001fca00078e0002 */
[----:B------:R-:W2:Y:S01]  /*11d40*/  @!P1 LDG.E R4, desc[UR42][R2.64] ;  /* 0x0000002a02049981 */ /* 0x000ea2000c1e1900 */
[C---:B------:R-:W-:Y:S01]  /*11d50*/  ISETP.NE.AND P1, PT, R5.reuse, RZ, PT ;  /* 0x000000ff0500720c */ /* 0x040fe20003f25270 */
[----:B------:R-:W-:Y:S01]  /*11d60*/  UMOV UR4, URZ ;  /* 0x0000003f00047c82 */ /* 0x000fe20008000000 */
[C---:B------:R-:W-:Y:S01]  /*11d70*/  ISETP.GE.U32.AND P2, PT, R5.reuse, 0x2, PT ;  /* 0x000000020500780c */ /* 0x040fe20003f46070 */
[----:B------:R-:W-:Y:S01]  /*11d80*/  IMAD.MOV.U32 R16, RZ, RZ, RZ ;  /* 0x000000ffff107224 */ /* 0x000fe200078e00ff */
        /* <DEDUP_REMOVED lines=18> */
[----:B------:R-:W0:Y:S02]  /*11eb0*/  SHFL.IDX PT, R6, R7, 0x1f, 0x1f ;  /* 0x03e01f0007067f89 */ /* 0x000e2400000e0000 */
[----:B0-----:R-:W-:-:S04]  /*11ec0*/  IMAD R6, R6, UR5, RZ ;  /* 0x0000000506067c24 */ /* 0x001fc8000f8e02ff */
[----:B------:R-:W-:Y:S01]  /*11ed0*/  IMAD.MOV.U32 R3, RZ, RZ, R6 ;  /* 0x000000ffff037224 */ /* 0x000fe200078e0006 */
[----:B-1----:R-:W-:-:S13]  /*11ee0*/  ISETP.GT.AND P6, PT, R6, UR6, PT ;  /* 0x0000000606007c0c */ /* 0x002fda000bfc4270 */
[----:B------:R-:W-:Y:S05]  /*11ef0*/  @P6 BRA `(.L_x_433) ;  /* 0x00000000009c6947 */ /* 0x000fea0003800000 */
[----:B------:R-:W0:Y:S01]  /*11f00*/  LDC R7, c[0x0][0xc3c] ;  /* 0x00030f00ff077b82 */ /* 0x000e220000000800 */
[----:B------:R-:W-:Y:S01]  /*11f10*/  IMAD.MOV.U32 R6, RZ, RZ, R3 ;  /* 0x000000ffff067224 */ /* 0x000fe200078e0003 */
[----:B------:R-:W-:Y:S01]  /*11f20*/  UMOV UR4, URZ ;  /* 0x0000003f00047c82 */ /* 0x000fe20008000000 */
[----:B------:R-:W-:Y:S01]  /*11f30*/  ULDC UR7, c[0x0][0xc3c] ;  /* 0x00030f0000077ab9 */ /* 0x000fe20000000800 */
[----:B------:R-:W-:-:S05]  /*11f40*/  ULDC UR5, c[0x0][0xc38] ;  /* 0x00030e0000057ab9 */ /* 0x000fca0000000800 */
.L_x_437:
[----:B------:R-:W-:Y:S01]  /*11f50*/  UIADD3 UR4, UR4, 0x1f, URZ ;  /* 0x0000001f04047890 */ /* 0x000fe2000fffe03f */
[----:B------:R-:W-:-:S05]  /*11f60*/  IMAD.U32 R19, RZ, RZ, UR7 ;  /* 0x00000007ff137e24 */ /* 0x000fca000f8e00ff */
[----:B0-----:R-:W-:-:S13]  /*11f70*/  ISETP.LE.AND P6, PT, R7, UR4, PT ;  /* 0x0000000407007c0c */ /* 0x001fda000bfc3270 */
[----:B------:R-:W-:Y:S05]  /*11f80*/  @P6 BRA `(.L_x_434) ;  /* 0x0000000400246947 */ /* 0x000fea0003800000 */
[----:B------:R-:W-:Y:S01]  /*11f90*/  VIADD R8, R5, UR4 ;  /* 0x0000000405087c36 */ /* 0x000fe20008000000 */
[----:B------:R-:W-:Y:S01]  /*11fa0*/  BSSY B0, `(.L_x_435) ;  /* 0x0000007000007945 */ /* 0x000fe20003800000 */
[----:B------:R-:W-:-:S03]  /*11fb0*/  IMAD.MOV.U32 R4, RZ, RZ, RZ ;  /* 0x000000ffff047224 */ /* 0x000fc600078e00ff */
[----:B------:R-:W-:-:S13]  /*11fc0*/  ISETP.GE.OR P6, PT, R8, R7, !P0 ;  /* 0x000000070800720c */ /* 0x000fda00047c6670 */
[----:B------:R-:W-:Y:S05]  /*11fd0*/  @P6 BRA `(.L_x_436) ;  /* 0x00000000000c6947 */ /* 0x000fea0003800000 */
[----:B------:R-:W0:Y:S02]  /*11fe0*/  LDC.64 R2, c[0x0][0xc80] ;  /* 0x00032000ff027b82 */ /* 0x000e240000000a00 */
[----:B0-----:R-:W-:-:S05]  /*11ff0*/  IMAD.WIDE R2, R8, 0x4, R2 ;  /* 0x0000000408027825 */ /* 0x001fca00078e0202 */
[----:B------:R0:W5:Y:S02]  /*12000*/  LDG.E R4, desc[UR42][R2.64] ;  /* 0x0000002a02047981 */ /* 0x000164000c1e1900 */
.L_x_436:
[----:B------:R-:W-:Y:S05]  /*12010*/  BSYNC B0 ;  /* 0x0000000000007941 */ /* 0x000fea0003800000 */
.L_x_435:
        /* <DEDUP_REMOVED lines=17> */
[----:B------:R-:W-:-:S05]  /*12130*/  IMAD.IADD R6, R3, 0x1, R6 ;  /* 0x0000000103067824 */ /* 0x000fca00078e0206 */
[----:B------:R-:W-:-:S13]  /*12140*/  ISETP.GT.AND P6, PT, R6, UR6, PT ;  /* 0x0000000606007c0c */ /* 0x000fda000bfc4270 */
[----:B------:R-:W-:Y:S05]  /*12150*/  @!P6 BRA `(.L_x_437) ;  /* 0xfffffffc007ce947 */ /* 0x000fea000383ffff */
[----:B------:R-:W-:-:S07]  /*12160*/  IMAD.MOV.U32 R7, RZ, RZ, R11 ;  /* 0x000000ffff077224 */ /* 0x000fce00078e000b */
.L_x_433:
[----:B------:R-:W-:-:S04]  /*12170*/  IMAD.IADD R10, R6, 0x1, -R3 ;  /* 0x00000001060a7824 */ /* 0x000fc800078e0a03 */
[----:B------:R-:W-:-:S05]  /*12180*/  IMAD R2, R7, UR5, R10 ;  /* 0x0000000507027c24 */ /* 0x000fca000f8e020a */
[----:B------:R-:W-:-:S13]  /*12190*/  ISETP.GT.AND P0, PT, R2, UR6, PT ;  /* 0x0000000602007c0c */ /* 0x000fda000bf04270 */
[----:B------:R-:W-:-:S04]  /*121a0*/  VOTE.ANY R8, PT, !P0 ;  /* 0x0000000000087806 */ /* 0x000fc800040e0100 */
[----:B------:R-:W0:Y:S01]  /*121b0*/  POPC R19, R8 ;  /* 0x0000000800137309 */ /* 0x000e220000000000 */
[----:B------:R-:W-:Y:S01]  /*121c0*/  ISETP.NE.AND P0, PT, R8, RZ, PT ;  /* 0x000000ff0800720c */ /* 0x000fe20003f05270 */
[----:B0-----:R-:W0:Y:S02]  /*121d0*/  SHFL.IDX PT, R4, R4, R19, 0x1f ;  /* 0x00001f1304047589 */ /* 0x001e2400000e0000 */
[----:B0-----:R-:W-:-:S04]  /*121e0*/  IABS R6, R4 ;  /* 0x0000000400067213 */ /* 0x001fc80000000000 */
[----:B------:R-:W0:Y:S08]  /*121f0*/  I2F.RP R9, R6 ;  /* 0x0000000600097306 */ /* 0x000e300000209400 */
[----:B0-----:R-:W0:Y:S02]  /*12200*/  MUFU.RCP R9, R9 ;  /* 0x0000000900097308 */ /* 0x001e240000001000 */
[----:B0-----:R-:W-:-:S06]  /*12210*/  VIADD R2, R9, 0xffffffe ;  /* 0x0ffffffe09027836 */ /* 0x001fcc0000000000 */
[----:B------:R0:W1:Y:S01]  /*12220*/  F2I.FTZ.U32.TRUNC.NTZ R3, R2 ;  /* 0x0000000200037305 */ /* 0x000062000021f000 */
[----:B------:R-:W-:Y:S05]  /*12230*/  @!P0 BRA `(.L_x_438) ;  /* 0x0000000000088947 */ /* 0x000fea0003800000 */
[----:B------:R-:W-:-:S06]  /*12240*/  VIADD R16, R19, 0xffffffff ;  /* 0xffffffff13107836 */ /* 0x000fcc0000000000 */
[----:B------:R2:W3:Y:S02]  /*12250*/  SHFL.IDX PT, R16, R7, R16, 0x1f ;  /* 0x00001f1007107589 */ /* 0x0004e400000e0000 */
.L_x_438:
[----:B---3--:R-:W-:Y:S01]  /*12260*/  IMAD R16, R16, UR5, R10 ;  /* 0x0000000510107c24 */ /* 0x008fe2000f8e020a */
[----:B0-----:R-:W-:Y:S01]  /*12270*/  IABS R2, R4 ;  /* 0x0000000400027213 */ /* 0x001fe20000000000 */
[----:B-12---:R-:W-:Y:S02]  /*12280*/  IMAD.MOV R7, RZ, RZ, -R3 ;  /* 0x000000ffff077224 */ /* 0x006fe400078e0a03 */
[----:B------:R-:W-:Y:S01]  /*12290*/  VIADD R19, R19, UR4 ;  /* 0x0000000413137c36 */ /* 0x000fe20008000000 */
[----:B------:R-:W-:Y:S01]  /*122a0*/  IADD3 R9, -R16, UR6, RZ ;  /* 0x0000000610097c10 */ /* 0x000fe2000fffe1ff */
[----:B------:R-:W-:Y:S02]  /*122b0*/  IMAD.MOV R10, RZ, RZ, -R2 ;  /* 0x000000ffff0a7224 */ /* 0x000fe400078e0a02 */
[----:B------:R-:W-:Y:S01]  /*122c0*/  IMAD R7, R7, R6, RZ ;  /* 0x0000000607077224 */ /* 0x000fe200078e02ff */
[----:B------:R-:W-:Y:S01]  /*122d0*/  IABS R8, R9 ;  /* 0x0000000900087213 */ /* 0x000fe20000000000 */
        /* <DEDUP_REMOVED lines=15> */
[----:B------:R-:W-:-:S05]  /*123d0*/  @!P1 LOP3.LUT R2, RZ, R4, RZ, 0x33, !PT ;  /* 0x00000004ff029212 */ /* 0x000fca00078e33ff */
[--C-:B------:R-:W-:Y:S02]  /*123e0*/  IMAD.MOV R17, RZ, RZ, -R2.reuse ;  /* 0x000000ffff117224 */ /* 0x100fe400078e0a02 */
[----:B------:R-:W-:Y:S02]  /*123f0*/  IMAD.MOV.U32 R18, RZ, RZ, R2 ;  /* 0x000000ffff127224 */ /* 0x000fe400078e0002 */
[----:B------:R-:W-:Y:S01]  /*12400*/  IMAD R17, R4, R17, R9 ;  /* 0x0000001104117224 */ /* 0x000fe200078e0209 */
[----:B------:R-:W-:Y:S06]  /*12410*/  BRA `(.L_x_439) ;  /* 0x00000000000c7947 */ /* 0x000fec0003800000 */
.L_x_434:
[----:B------:R-:W-:Y:S02]  /*12420*/  IMAD.MOV.U32 R17, RZ, RZ, RZ ;  /* 0x000000ffff117224 */ /* 0x000fe400078e00ff */
[----:B------:R-:W-:Y:S02]  /*12430*/  IMAD.U32 R16, RZ, RZ, UR6 ;  /* 0x00000006ff107e24 */ /* 0x000fe4000f8e00ff */
[----:B------:R-:W-:-:S07]  /*12440*/  IMAD.MOV.U32 R18, RZ, RZ, RZ ;  /* 0x000000ffff127224 */ /* 0x000fce00078e00ff */
.L_x_439:
[----:B------:R-:W-:-:S13]  /*12450*/  ISETP.NE.AND P0, PT, R5, RZ, PT ;  /* 0x000000ff0500720c */ /* 0x000fda0003f05270 */
[----:B------:R-:W0:Y:S01]  /*12460*/  @!P0 S2R R3, SR_CgaCtaId ;  /* 0x0000000000038919 */ /* 0x000e220000008800 */
[----:B------:R-:W-:-:S04]  /*12470*/  @!P0 MOV R2, 0x400 ;  /* 0x0000040000028802 */ /* 0x000fc80000000f00 */
[----:B0-----:R-:W-:-:S05]  /*12480*/  @!P0 LEA R2, R3, R2, 0x18 ;  /* 0x0000000203028211 */ /* 0x001fca00078ec0ff */
[----:B------:R1:W-:Y:S01]  /*12490*/  @!P0 STS.128 [R2+0x19cd0], R16 ;  /* 0x019cd01002008388 */ /* 0x0003e20000000c00 */
[----:B------:R-:W-:Y:S06]  /*124a0*/  BAR.ARV 0x5, 0x200 ;  /* 0x0148000000007b1d */ /* 0x000fec0000002000 */
.L_x_432:
[----:B------:R2:W-:Y:S01]  /*124b0*/  STL [R1+0x3c], RZ ;  /* 0x00003cff01007387 */ /* 0x0005e20000100800 */
[----:B------:R-:W-:Y:S01]  /*124c0*/  ULDC UR4, c[0x0][0xc3c] ;  /* 0x00030f0000047ab9 */ /* 0x000fe20000000800 */
[----:B------:R-:W-:Y:S01]  /*124d0*/  IMAD.MOV.U32 R26, RZ, RZ, 0x1 ;  /* 0x00000001ff1a7424 */ /* 0x000fe200078e00ff */
[----:B0-----:R-:W-:Y:S01]  /*124e0*/  ISETP.GE.AND P0, PT, R19, UR4, PT ;  /* 0x0000000413007c0c */ /* 0x001fe2000bf06270 */
[----:B------:R-:W-:-:S12]  /*124f0*/  IMAD.MOV.U32 R24, RZ, RZ, RZ ;  /* 0x000000ffff187224 */ /* 0x000fd800078e00ff */
[----:B--2---:R-:W-:Y:S05]  /*12500*/  @P0 BRA `(.L_x_440) ;  /* 0x0000005800300947 */ /* 0x004fea0003800000 */
[----:B------:R-:W0:Y:S01]  /*12510*/  S2R R12, SR_TID.X ;  /* 0x00000000000c7919 */ /* 0x000e220000002100 */
[----:B------:R-:W2:Y:S01]  /*12520*/  S2UR UR5, SR_CgaCtaId ;  /* 0x00000000000579c3 */ /* 0x000ea20000008800 */
[----:B------:R-:W-:Y:S01]  /*12530*/  UMOV UR4, 0x400 ;  /* 0x0000040000047882 */ /* 0x000fe20000000000 */
[----:B------:R-:W-:Y:S01]  /*12540*/  BSSY B7, `(.L_x_440) ;  /* 0x0000588000077945 */ /* 0x000fe20003800000 */
[----:B------:R-:W-:Y:S01]  /*12550*/  IMAD.MOV.U32 R27, RZ, RZ, 0x1 ;  /* 0x00000001ff1b7424 */ /* 0x000fe200078e00ff */
[----:B------:R-:W-:Y:S01]  /*12560*/  CS2R R24, SRZ ;  /* 0x0000000000187805 */ /* 0x000fe2000001ff00 */
[----:B------:R-:W-:Y:S01]  /*12570*/  IMAD.MOV.U32 R26, RZ, RZ, 0x1 ;  /* 0x00000001ff1a7424 */ /* 0x000fe200078e00ff */
[----:B------:R-:W-:Y:S01]  /*12580*/  ULDC.64 UR40, c[0x0][0x198] ;  /* 0x0000660000287ab9 */ /* 0x000fe20000000a00 */
[----:B------:R-:W-:Y:S02]  /*12590*/  ULOP3.LUT UR36, UR37, 0x1, URZ, 0xfc, !UPT ;  /* 0x0000000125247892 */ /* 0x000fe4000f8efc3f */
[----:B------:R-:W-:Y:S01]  /*125a0*/  ULOP3.LUT UR39, UR37, 0x2, URZ, 0xfc, !UPT ;  /* 0x0000000225277892 */ /* 0x000fe2000f8efc3f */
[----:B------:R-:W-:Y:S01]  /*125b0*/  ULDC UR38, c[0x0][0xc] ;  /* 0x0000030000267ab9 */ /* 0x000fe20000000800 */
[----:B--2---:R-:W-:-:S06]  /*125c0*/  ULEA UR4, UR5, UR4, 0x18 ;  /* 0x0000000405047291 */ /* 0x004fcc000f8ec03f */
[----:B------:R-:W-:Y:S01]  /*125d0*/  IMAD.U32 R22, RZ, RZ, UR4 ;  /* 0x00000004ff167e24 */ /* 0x000fe2000f8e00ff */
[C---:B0-----:R-:W-:Y:S01]  /*125e0*/  LOP3.LUT R10, R12.reuse, 0x7f, RZ, 0xc0, !PT ;  /* 0x0000007f0c0a7812 */ /* 0x041fe200078ec0ff */
[C---:B------:R-:W-:Y:S01]  /*125f0*/  IMAD.SHL.U32 R4, R12.reuse, 0x20, RZ ;  /* 0x000000200c047824 */ /* 0x040fe200078e00ff */
[----:B------:R-:W-:Y:S01]  /*12600*/  SHF.R.U32.HI R5, RZ, 0x1, R12 ;  /* 0x00000001ff057819 */ /* 0x000fe2000001160c */
[C---:B-1----:R-:W-:Y:S01]  /*12610*/  IMAD.SHL.U32 R2, R12.reuse, 0x10, RZ ;  /* 0x000000100c027824 */ /* 0x042fe200078e00ff */
[----:B------:R-:W-:Y:S01]  /*12620*/  LOP3.LUT P0, RZ, R12, 0x4, RZ, 0xc0, !PT ;  /* 0x000000040cff7812 */ /* 0x000fe2000780c0ff */
[----:B------:R-:W-:Y:S01]  /*12630*/  IMAD.SHL.U32 R6, R10, 0x10, RZ ;  /* 0x000000100a067824 */ /* 0x000fe200078e00ff */
[----:B------:R-:W-:Y:S01]  /*12640*/  LOP3.LUT R3, R4, 0x360, RZ, 0xc0, !PT ;  /* 0x0000036004037812 */ /* 0x000fe200078ec0ff */
[----:B------:R-:W-:Y:S01]  /*12650*/  IMAD.SHL.U32 R8, R12, 0x2, RZ ;  /* 0x000000020c087824 */ /* 0x000fe200078e00ff */
[----:B------:R-:W-:Y:S01]  /*12660*/  LOP3.LUT R7, R2, 0x60, RZ, 0xc0, !PT ;  /* 0x0000006002077812 */ /* 0x000fe200078ec0ff */
[----:B------:R-:W-:Y:S01]  /*12670*/  IMAD.SHL.U32 R11, R12, 0x4, RZ ;  /* 0x000000040c0b7824 */ /* 0x000fe200078e00ff */
[----:B------:R-:W-:-:S02]  /*12680*/  LOP3.LUT R4, R4, 0x80, RZ, 0xc0, !PT ;  /* 0x0000008004047812 */ /* 0x000fc400078ec0ff */
[--C-:B------:R-:W-:Y:S02]  /*12690*/  LOP3.LUT R3, R3, 0x400, R6.reuse, 0xf8, !PT ;  /* 0x0000040003037812 */ /* 0x100fe400078ef806 */
[----:B------:R-:W-:Y:S02]  /*126a0*/  LOP3.LUT R9, R7, 0x700, R6, 0xf8, !PT ;  /* 0x0000070007097812 */ /* 0x000fe400078ef806 */
[----:B------:R-:W-:Y:S02]  /*126b0*/  LOP3.LUT R6, R5, 0x20, RZ, 0xc0, !PT ;  /* 0x0000002005067812 */ /* 0x000fe400078ec0ff */
[----:B------:R-:W-:Y:S02]  /*126c0*/  LOP3.LUT R7, R2, 0x90, RZ, 0xc0, !PT ;  /* 0x0000009002077812 */ /* 0x000fe400078ec0ff */
[----:B------:R-:W-:Y:S01]  /*126d0*/  LOP3.LUT R4, R4, 0x10, R5, 0xf8, !PT ;  /* 0x0000001004047812 */ /* 0x000fe200078ef805 */
[----:B------:R-:W-:Y:S01]  /*126e0*/  IMAD.SHL.U32 R5, R12, 0x80, RZ ;  /* 0x000000800c057824 */ /* 0x000fe200078e00ff */
[----:B------:R-:W-:-:S02]  /*126f0*/  LOP3.LUT R6, R6, 0x10, R12, 0xf8, !PT ;  /* 0x0000001006067812 */ /* 0x000fc400078ef80c */
[----:B------:R-:W-:Y:S01]  /*12700*/  LOP3.LUT R8, R7, 0x10, R8, 0x78, !PT ;  /* 0x0000001007087812 */ /* 0x000fe200078e7808 */
[----:B------:R-:W-:Y:S01]  /*12710*/  IMAD.SHL.U32 R7, R0, 0x800, RZ ;  /* 0x0000080000077824 */ /* 0x000fe200078e00ff */
[----:B------:R-:W-:Y:S02]  /*12720*/  LOP3.LUT R0, R5, 0x400, RZ, 0xc0, !PT ;  /* 0x0000040005007812 */ /* 0x000fe400078ec0ff */
[----:B------:R-:W-:Y:S02]  /*12730*/  LOP3.LUT R5, R6, 0x380, R5, 0xf8, !PT ;  /* 0x0000038006057812 */ /* 0x000fe400078ef805 */
[----:B------:R-:W-:Y:S02]  /*12740*/  LOP3.LUT R4, R4, 0x10, R11, 0x78, !PT ;  /* 0x0000001004047812 */ /* 0x000fe400078e780b */
[----:B------:R-:W-:Y:S02]  /*12750*/  LOP3.LUT R0, R0, 0x800, R7, 0xf8, !PT ;  /* 0x0000080000007812 */ /* 0x000fe400078ef807 */
[----:B------:R-:W-:-:S02]  /*12760*/  LOP3.LUT R5, R5, 0x70, R2, 0x78, !PT ;  /* 0x0000007005057812 */ /* 0x000fc400078e7802 */
[----:B------:R-:W-:Y:S02]  /*12770*/  LOP3.LUT R3, R3, R4, RZ, 0xfc, !PT ;  /* 0x0000000403037212 */ /* 0x000fe400078efcff */
[----:B------:R-:W-:Y:S02]  /*12780*/  LOP3.LUT R0, R0, R5, RZ, 0xfc, !PT ;  /* 0x0000000500007212 */ /* 0x000fe400078efcff */
[----:B------:R-:W-:Y:S01]  /*12790*/  LOP3.LUT R9, R9, R8, RZ, 0xfc, !PT ;  /* 0x0000000809097212 */ /* 0x000fe200078efcff */
[----:B------:R0:W-:Y:S01]  /*127a0*/  STL [R1+0x10], R3 ;  /* 0x0000100301007387 */ /* 0x0001e20000100800 */
[----:B------:R-:W-:Y:S02]  /*127b0*/  SHF.R.U32.HI R4, RZ, 0x1, R10 ;  /* 0x00000001ff047819 */ /* 0x000fe4000001160a */
[----:B------:R-:W-:Y:S01]  /*127c0*/  LOP3.LUT R2, R2, 0x10, RZ, 0xc0, !PT ;  /* 0x0000001002027812 */ /* 0x000fe200078ec0ff */
[----:B------:R1:W-:Y:S01]  /*127d0*/  STL [R1+0x8], R0 ;  /* 0x0000080001007387 */ /* 0x0003e20000100800 */
[----:B0-----:R-:W-:-:S02]  /*127e0*/  IMAD.MOV.U32 R3, RZ, RZ, 0x40 ;  /* 0x00000040ff037424 */ /* 0x001fc400078e00ff */
[----:B-1----:R-:W-:-:S03]  /*127f0*/  IMAD.SHL.U32 R0, R12, 0x40, RZ ;  /* 0x000000400c007824 */ /* 0x002fc600078e00ff */
[----:B------:R-:W-:Y:S02]  /*12800*/  SEL R5, R3, 0xffffffc0, !P0 ;  /* 0xffffffc003057807 */ /* 0x000fe40004000000 */
[----:B------:R-:W-:Y:S01]  /*12810*/  LOP3.LUT R3, R4, 0x40, R0, 0xf8, !PT ;  /* 0x0000004004037812 */ /* 0x000fe200078ef800 */
[----:B------:R-:W-:Y:S02]  /*12820*/  IMAD.IADD R0, R22, 0x1, R9 ;  /* 0x0000000116007824 */ /* 0x000fe400078e0209 */
[----:B------:R-:W-:Y:S01]  /*12830*/  STL [R1+0xc], R5 ;  /* 0x00000c0501007387 */ /* 0x000fe20000100800 */
[----:B------:R-:W-:-:S03]  /*12840*/  LOP3.LUT R3, R2, 0x20, RZ, 0xfc, !PT ;  /* 0x0000002002037812 */ /* 0x000fc600078efcff */
[----:B------:R-:W-:Y:S04]  /*12850*/  STL [R1+0x3c], RZ ;  /* 0x00003cff01007387 */ /* 0x000fe80000100800 */
[----:B------:R0:W-:Y:S02]  /*12860*/  STL [R1+0x18], R0 ;  /* 0x0000180001007387 */ /* 0x0001e40000100800 */
[----:B0-----:R-:W-:-:S07]  /*12870*/  LOP3.LUT R0, R2, 0x40, RZ, 0xfc, !PT ;  /* 0x0000004002007812 */ /* 0x001fce00078efcff */
.L_x_556:
[----:B0-----:R-:W0:Y:S02]  /*12880*/  LDC.64 R2, c[0x0][0xc88] ;  /* 0x00032200ff027b82 */ /* 0x001e240000000a00 */
[----:B0-----:R-:W-:-:S05]  /*12890*/  IMAD.WIDE R2, R19, 0x4, R2 ;  /* 0x0000000413027825 */ /* 0x001fca00078e0202 */
[----:B------:R-:W2:Y:S01]  /*128a0*/  LDG.E R14, desc[UR42][R2.64] ;  /* 0x0000002a020e7981 */ /* 0x000ea2000c1e1900 */
[----:B------:R-:W-:Y:S05]  /*128b0*/  YIELD ;  /* 0x0000000000007946 */ /* 0x000fea0003800000 */
[----:B------:R-:W-:Y:S01]  /*128c0*/  ULDC.64 UR4, c[0x0][0xa28] ;  /* 0x00028a0000047ab9 */ /* 0x000fe20000000a00 */
[----:B------:R-:W-:Y:S01]  /*128d0*/  ULDC.64 UR6, c[0x0][0xa00] ;  /* 0x0002800000067ab9 */ /* 0x000fe20000000a00 */
[----:B------:R-:W-:Y:S02]  /*128e0*/  ISETP.NE.U32.AND P0, PT, RZ, UR4, PT ;  /* 0x00000004ff007c0c */ /* 0x000fe4000bf05070 */
[----:B------:R-:W-:Y:S01]  /*128f0*/  CS2R R8, SRZ ;  /* 0x0000000000087805 */ /* 0x000fe2000001ff00 */
[----:B------:R-:W-:Y:S01]  /*12900*/  ULDC.64 UR8, c[0x0][0xa18] ;  /* 0x0002860000087ab9 */ /* 0x000fe20000000a00 */
[----:B------:R-:W-:-:S02]  /*12910*/  ISETP.NE.AND.EX P1, PT, RZ, UR5, PT, P0 ;  /* 0x00000005ff007c0c */ /* 0x000fc4000bf25300 */
[----:B------:R-:W-:-:S04]  /*12920*/  ISETP.NE.U32.AND P0, PT, RZ, UR6, PT ;  /* 0x00000006ff007c0c */ /* 0x000fc8000bf05070 */
[----:B------:R-:W-:Y:S02]  /*12930*/  ISETP.NE.AND.EX P0, PT, RZ, UR7, PT, P0 ;  /* 0x00000007ff007c0c */ /* 0x000fe4000bf05300 */
[----:B--2---:R-:W-:Y:S01]  /*12940*/  SHF.R.S32.HI R0, RZ, 0x1f, R14 ;  /* 0x0000001fff007819 */ /* 0x004fe2000001140e */
[----:B------:R-:W-:-:S04]  /*12950*/  IMAD.SHL.U32 R23, R14, 0x4, RZ ;  /* 0x000000040e177824 */ /* 0x000fc800078e00ff */
[C---:B------:R-:W-:Y:S01]  /*12960*/  @P1 LEA R4, P2, R14.reuse, UR4, 0x2 ;  /* 0x000000040e041c11 */ /* 0x040fe2000f8410ff */
[----:B------:R-:W-:Y:S01]  /*12970*/  STL [R1+0x14], R14 ;  /* 0x0000140e01007387 */ /* 0x000fe20000100800 */
[C-C-:B------:R-:W-:Y:S02]  /*12980*/  SHF.L.U64.HI R13, R14.reuse, 0x2, R0.reuse ;  /* 0x000000020e0d7819 */ /* 0x140fe40000010200 */
[----:B------:R-:W-:Y:S01]  /*12990*/  @P1 LEA.HI.X R5, R14, UR5, R0, 0x2, P2 ;  /* 0x000000050e051c11 */ /* 0x000fe200090f1400 */
[----:B------:R-:W-:Y:S01]  /*129a0*/  ULDC.64 UR4, c[0x0][0xa08] ;  /* 0x0002820000047ab9 */ /* 0x000fe20000000a00 */
[----:B------:R-:W-:Y:S01]  /*129b0*/  IADD3 R2, P2, R23, UR6, RZ ;  /* 0x0000000617027c10 */ /* 0x000fe2000ff5e0ff */
[----:B------:R0:W-:Y:S03]  /*129c0*/  STL [R1+0x28], R0 ;  /* 0x0000280001007387 */ /* 0x0001e60000100800 */
[----:B------:R-:W-:Y:S01]  /*129d0*/  IADD3.X R3, R13, UR7, RZ, P2, !PT ;  /* 0x000000070d037c10 */ /* 0x000fe200097fe4ff */
[----:B------:R-:W-:Y:S01]  /*129e0*/  ULDC.64 UR6, c[0x0][0xa10] ;  /* 0x0002840000067ab9 */ /* 0x000fe20000000a00 */
[----:B------:R-:W-:Y:S01]  /*129f0*/  ISETP.NE.U32.AND P3, PT, RZ, UR8, PT ;  /* 0x00000008ff007c0c */ /* 0x000fe2000bf65070 */
[----:B-1----:R1:W5:Y:S04]  /*12a00*/  @P1 LDG.E R8, desc[UR42][R4.64] ;  /* 0x0000002a04081981 */ /* 0x002368000c1e1900 */
[----:B------:R-:W2:Y:S01]  /*12a10*/  @P0 LDG.E R9, desc[UR42][R2.64] ;  /* 0x0000002a02090981 */ /* 0x000ea2000c1e1900 */
[----:B------:R-:W-:-:S02]  /*12a20*/  ISETP.NE.AND.EX P3, PT, RZ, UR9, PT, P3 ;  /* 0x00000009ff007c0c */ /* 0x000fc4000bf65330 */
[----:B------:R-:W-:Y:S01]  /*12a30*/  IADD3 R6, P4, R23, UR4, RZ ;  /* 0x0000000417067c10 */ /* 0x000fe2000ff9e0ff */
[----:B------:R-:W-:Y:S03]  /*12a40*/  STL [R1], R13 ;  /* 0x0000000d01007387 */ /* 0x000fe60000100800 */
[----:B------:R-:W-:Y:S02]  /*12a50*/  IADD3.X R7, R13, UR5, RZ, P4, !PT ;  /* 0x000000050d077c10 */ /* 0x000fe4000a7fe4ff */
[----:B-1----:R-:W-:Y:S02]  /*12a60*/  IADD3 R4, P4, R23, UR6, RZ ;  /* 0x0000000617047c10 */ /* 0x002fe4000ff9e0ff */
[----:B------:R-:W-:Y:S02]  /*12a70*/  ISETP.NE.U32.AND P1, PT, RZ, UR4, PT ;  /* 0x00000004ff007c0c */ /* 0x000fe4000bf25070 */
[----:B------:R-:W-:Y:S01]  /*12a80*/  IADD3.X R5, R13, UR7, RZ, P4, !PT ;  /* 0x000000070d057c10 */ /* 0x000fe2000a7fe4ff */
[----:B------:R-:W-:Y:S01]  /*12a90*/  ULDC UR4, c[0x0][0x288] ;  /* 0x0000a20000047ab9 */ /* 0x000fe20000000800 */
[----:B------:R-:W-:-:S02]  /*12aa0*/  ISETP.NE.U32.AND P2, PT, RZ, UR6, PT ;  /* 0x00000006ff007c0c */ /* 0x000fc4000bf45070 */
[----:B------:R-:W-:Y:S02]  /*12ab0*/  @P3 IADD3 R10, P4, R23, UR8, RZ ;  /* 0x00000008170a3c10 */ /* 0x000fe4000ff9e0ff */
[----:B------:R-:W-:Y:S02]  /*12ac0*/  ISETP.NE.AND.EX P1, PT, RZ, UR5, PT, P1 ;  /* 0x00000005ff007c0c */ /* 0x000fe4000bf25310 */
[----:B------:R-:W-:Y:S02]  /*12ad0*/  ISETP.NE.AND.EX P2, PT, RZ, UR7, PT, P2 ;  /* 0x00000007ff007c0c */ /* 0x000fe4000bf45320 */
[----:B------:R-:W-:Y:S01]  /*12ae0*/  @P3 IADD3.X R11, R13, UR9, RZ, P4, !PT ;  /* 0x000000090d0b3c10 */ /* 0x000fe2000a7fe4ff */
[----:B------:R-:W-:Y:S02]  /*12af0*/  IMAD.MOV.U32 R12, RZ, RZ, RZ ;  /* 0x000000ffff0c7224 */ /* 0x000fe400078e00ff */
[----:B0-----:R-:W-:-:S06]  /*12b00*/  IMAD.MOV.U32 R0, RZ, RZ, RZ ;  /* 0x000000ffff007224 */ /* 0x001fcc00078e00ff */
[----:B------:R-:W5:Y:S04]  /*12b10*/  @P1 LDG.E R12, desc[UR42][R6.64] ;  /* 0x0000002a060c1981 */ /* 0x000f68000c1e1900 */
[----:B------:R-:W5:Y:S04]  /*12b20*/  @P2 LDG.E R0, desc[UR42][R4.64] ;  /* 0x0000002a04002981 */ /* 0x000f68000c1e1900 */
[----:B--2---:R0:W-:Y:S02]  /*12b30*/  STL [R1+0x1c], R9 ;  /* 0x00001c0901007387 */ /* 0x0041e40000100800 */
[----:B0-----:R-:W-:Y:S01]  /*12b40*/  IMAD.U32 R9, RZ, RZ, UR4 ;  /* 0x00000004ff097e24 */ /* 0x001fe2000f8e00ff */
[----:B------:R-:W-:-:S05]  /*12b50*/  ULDC.64 UR4, c[0x0][0x418] ;  /* 0x0001060000047ab9 */ /* 0x000fca0000000a00 */
[----:B------:R0:W2:Y:S01]  /*12b60*/  @P3 LDG.E R9, desc[UR42][R10.64] ;  /* 0x0000002a0a093981 */ /* 0x0000a2000c1e1900 */
[----:B------:R-:W-:-:S03]  /*12b70*/  UISETP.NE.U32.AND UP0, UPT, UR4, URZ, UPT ;  /* 0x0000003f0400728c */ /* 0x000fc6000bf05070 */
[----:B------:R-:W-:Y:S01]  /*12b80*/  ULDC UR4, c[0x0][0x424] ;  /* 0x0001090000047ab9 */ /* 0x000fe20000000800 */
[----:B------:R-:W-:-:S03]  /*12b90*/  UISETP.NE.AND.EX UP0, UPT, UR5, URZ, UPT, UP0 ;  /* 0x0000003f0500728c */ /* 0x000fc6000bf05300 */
[----:B------:R-:W-:Y:S01]  /*12ba0*/  ULDC UR5, c[0x0][0x2f0] ;  /* 0x0000bc0000057ab9 */ /* 0x000fe20000000800 */
[----:B------:R-:W-:-:S04]  /*12bb0*/  USEL UR4, UR4, 0x1, UP0 ;  /* 0x0000000104047887 */ /* 0x000fc80008000000 */
[----:B------:R-:W-:-:S03]  /*12bc0*/  UIMAD UR4, UR4, UR5, URZ ;  /* 0x00000005040472a4 */ /* 0x000fc6000f8e023f */
[----:B------:R-:W-:-:S03]  /*12bd0*/  ULDC UR5, c[0x0][0x348] ;  /* 0x0000d20000057ab9 */ /* 0x000fc60000000800 */
[----:B0-----:R-:W-:Y:S01]  /*12be0*/  IMAD.U32 R10, RZ, RZ, UR4 ;  /* 0x00000004ff0a7e24 */ /* 0x001fe2000f8e00ff */
[----:B--2---:R0:W-:Y:S02]  /*12bf0*/  STL [R1+0x38], R9 ;  /* 0x0000380901007387 */ /* 0x0041e40000100800 */
[----:B0-----:R-:W-:Y:S01]  /*12c00*/  IMAD.U32 R9, RZ, RZ, UR5 ;  /* 0x00000005ff097e24 */ /* 0x001fe2000f8e00ff */
[----:B------:R-:W-:Y:S06]  /*12c10*/  @P3 BRA `(.L_x_441) ;  /* 0x0000000000143947 */ /* 0x000fec0003800000 */
[----:B------:R-:W-:Y:S05]  /*12c20*/  @!P0 BRA `(.L_x_441) ;  /* 0x0000000000108947 */ /* 0x000fea0003800000 */
[----:B------:R-:W2:Y:S04]  /*12c30*/  LDG.E R11, desc[UR42][R2.64] ;  /* 0x0000002a020b7981 */ /* 0x000ea8000c1e1900 */
[----:B------:R-:W2:Y:S02]  /*12c40*/  LDG.E R2, desc[UR42][R2.64+0x4] ;  /* 0x0000042a02027981 */ /* 0x000ea4000c1e1900 */
[----:B--2---:R-:W-:-:S05]  /*12c50*/  IMAD.IADD R2, R2, 0x1, -R11 ;  /* 0x0000000102027824 */ /* 0x004fca00078e0a0b */
[----:B------:R0:W-:Y:S02]  /*12c60*/  STL [R1+0x38], R2 ;  /* 0x0000380201007387 */ /* 0x0001e40000100800 */
.L_x_441:
[----:B0----5:R-:W-:Y:S01]  /*12c70*/  IMAD.IADD R2, R12, 0x1, R8 ;  /* 0x000000010c027824 */ /* 0x021fe200078e0208 */
[----:B------:R-:W-:Y:S01]  /*12c80*/  ULDC.64 UR4, c[0x0][0xa20] ;  /* 0x0002880000047ab9 */ /* 0x000fe20000000a00 */
[----:B------:R-:W-:Y:S01]  /*12c90*/  IMAD.MOV.U32 R28, RZ, RZ, R14 ;  /* 0x000000ffff1c7224 */ /* 0x000fe200078e000e */
[----:B------:R-:W-:Y:S02]  /*12ca0*/  ISETP.NE.U32.AND P0, PT, RZ, UR4, PT ;  /* 0x00000004ff007c0c */ /* 0x000fe4000bf05070 */
[----:B------:R0:W-:Y:S02]  /*12cb0*/  STL [R1+0x4], R2 ;  /* 0x0000040201007387 */ /* 0x0001e40000100800 */
[----:B------:R-:W-:-:S13]  /*12cc0*/  ISETP.NE.AND.EX P0, PT, RZ, UR5, PT, P0 ;  /* 0x00000005ff007c0c */ /* 0x000fda000bf05300 */
[----:B0-----:R-:W-:Y:S05]  /*12cd0*/  @!P0 BRA `(.L_x_442) ;  /* 0x0000000000108947 */ /* 0x001fea0003800000 */
[----:B------:R-:W-:-:S04]  /*12ce0*/  IADD3 R10, P0, R23, UR4, RZ ;  /* 0x00000004170a7c10 */ /* 0x000fc8000ff1e0ff */
[----:B------:R-:W-:-:S05]  /*12cf0*/  IADD3.X R11, R13, UR5, RZ, P0, !PT ;  /* 0x000000050d0b7c10 */ /* 0x000fca00087fe4ff */
[----:B------:R0:W5:Y:S01]  /*12d00*/  LDG.E R10, desc[UR42][R10.64] ;  /* 0x0000002a0a0a7981 */ /* 0x000162000c1e1900 */
[----:B------:R-:W-:Y:S05]  /*12d10*/  BRA `(.L_x_443) ;  /* 0x0000000000107947 */ /* 0x000fea0003800000 */
.L_x_442:
[----:B------:R-:W-:Y:S05]  /*12d20*/  @!P1 BRA `(.L_x_443) ;  /* 0x00000000000c9947 */ /* 0x000fea0003800000 */
[----:B------:R-:W2:Y:S04]  /*12d30*/  LDG.E R10, desc[UR42][R6.64] ;  /* 0x0000002a060a7981 */ /* 0x000ea8000c1e1900 */
[----:B------:R-:W2:Y:S02]  /*12d40*/  LDG.E R6, desc[UR42][R6.64+0x4] ;  /* 0x0000042a06067981 */ /* 0x000ea4000c1e1900 */
[----:B--2---:R-:W-:-:S07]  /*12d50*/  IMAD.IADD R10, R6, 0x1, -R10 ;  /* 0x00000001060a7824 */ /* 0x004fce00078e0a0a */
.L_x_443:
[----:B------:R-:W2:Y:S01]  /*12d60*/  @P2 LDG.E R2, desc[UR42][R4.64] ;  /* 0x0000002a04022981 */ /* 0x000ea2000c1e1900 */
[----:B-----5:R-:W-:-:S03]  /*12d70*/  IMAD.IADD R10, R10, 0x1, -R8 ;  /* 0x000000010a0a7824 */ /* 0x020fc600078e0a08 */
[----:B------:R-:W2:Y:S01]  /*12d80*/  @P2 LDG.E R4, desc[UR42][R4.64+0x4] ;  /* 0x0000042a04042981 */ /* 0x000ea2000c1e1900 */
[----:B------:R-:W-:Y:S01]  /*12d90*/  BSSY B0, `(.L_x_444) ;  /* 0x0000156000007945 */ /* 0x000fe20003800000 */
[----:B--2---:R-:W-:-:S04]  /*12da0*/  @P2 IMAD.IADD R9, R4, 0x1, -R2 ;  /* 0x0000000104092824 */ /* 0x004fc800078e0a02 */
[----:B------:R-:W-:-:S04]  /*12db0*/  IMAD.IADD R3, R10, 0x1, R9 ;  /* 0x000000010a037824 */ /* 0x000fc800078e0209 */
[----:B------:R-:W-:Y:S01]  /*12dc0*/  VIADD R2, R3, 0x7f ;  /* 0x0000007f03027836 */ /* 0x000fe20000000000 */
[----:B------:R1:W-:Y:S04]  /*12dd0*/  STL [R1+0x30], R3 ;  /* 0x0000300301007387 */ /* 0x0003e80000100800 */
[----:B-1----:R-:W-:-:S04]  /*12de0*/  SHF.R.S32.HI R3, RZ, 0x1f, R2 ;  /* 0x0000001fff037819 */ /* 0x002fc80000011402 */
[----:B------:R-:W-:Y:S01]  /*12df0*/  LEA.HI R4, R3, R2, RZ, 0x7 ;  /* 0x0000000203047211 */ /* 0x000fe200078f38ff */
[----:B------:R-:W-:-:S03]  /*12e00*/  IMAD.MOV R3, RZ, RZ, -R10 ;  /* 0x000000ffff037224 */ /* 0x000fc600078e0a0a */
[----:B------:R-:W-:Y:S02]  /*12e10*/  LOP3.LUT R2, R4, 0xffffff80, RZ, 0xc0, !PT ;  /* 0xffffff8004027812 */ /* 0x000fe400078ec0ff */
[----:B------:R-:W-:Y:S02]  /*12e20*/  VIMNMX R3, RZ, R3, !PT ;  /* 0x00000003ff037248 */ /* 0x000fe40007fe0100 */
[----:B------:R-:W-:-:S04]  /*12e30*/  VIADDMNMX R2, R2, -R10, R9, PT ;  /* 0x8000000a02027246 */ /* 0x000fc80003800109 */
[----:B------:R-:W-:Y:S01]  /*12e40*/  ISETP.GT.AND P0, PT, R2, R3, PT ;  /* 0x000000030200720c */ /* 0x000fe20003f04270 */
[----:B------:R1:W-:Y:S01]  /*12e50*/  STL [R1+0x34], R4 ;  /* 0x0000340401007387 */ /* 0x0003e20000100800 */
[----:B------:R-:W-:-:S11]  /*12e60*/  SHF.R.U32.HI R3, RZ, 0x7, R3 ;  /* 0x00000007ff037819 */ /* 0x000fd60000011603 */
[----:B------:R-:W-:-:S05]  /*12e70*/  @P0 VIADD R2, R2, 0x7f ;  /* 0x0000007f02020836 */ /* 0x000fca0000000000 */
[----:B-1----:R-:W-:-:S04]  /*12e80*/  @P0 SHF.R.S32.HI R4, RZ, 0x1f, R2 ;  /* 0x0000001fff040819 */ /* 0x002fc80000011402 */
[----:B------:R-:W-:Y:S01]  /*12e90*/  @P0 LEA.HI R2, R4, R2, RZ, 0x7 ;  /* 0x0000000204020211 */ /* 0x000fe200078f38ff */
[----:B------:R-:W-:-:S03]  /*12ea0*/  IMAD.MOV.U32 R4, RZ, RZ, R3 ;  /* 0x000000ffff047224 */ /* 0x000fc600078e0003 */
[----:B------:R-:W-:-:S04]  /*12eb0*/  @P0 SHF.R.S32.HI R4, RZ, 0x7, R2 ;  /* 0x00000007ff040819 */ /* 0x000fc80000011402 */
[----:B------:R-:W-:Y:S02]  /*12ec0*/  ISETP.GT.AND P1, PT, R4, R3, PT ;  /* 0x000000030400720c */ /* 0x000fe40003f24270 */
[----:B------:R-:W-:-:S11]  /*12ed0*/  PLOP3.LUT P0, PT, PT, PT, PT, 0x80, 0x0 ;  /* 0x000000000000781c */ /* 0x000fd60003f0f070 */
[----:B------:R-:W-:Y:S05]  /*12ee0*/  @!P1 BRA `(.L_x_445) ;  /* 0x0000001400009947 */ /* 0x000fea0003800000 */
[----:B------:R-:W-:Y:S01]  /*12ef0*/  UMOV UR4, 0xffffffff ;  /* 0xffffffff00047882 */ /* 0x000fe20000000000 */
[----:B------:R-:W-:Y:S02]  /*12f00*/  SEL R2, R28, RZ, !P2 ;  /* 0x000000ff1c027207 */ /* 0x000fe40005000000 */
[----:B------:R-:W-:Y:S05]  /*12f10*/  BRA.DIV UR4, `(.L_x_446) ;  /* 0x0000005a04587947 */ /* 0x000fea000b800000 */
[----:B------:R-:W1:Y:S02]  /*12f20*/  S2R R5, SR_TID.X ;  /* 0x0000000000057919 */ /* 0x000e640000002100 */
[----:B-1----:R-:W-:-:S04]  /*12f30*/  SHF.R.U32.HI R5, RZ, 0x5, R5 ;  /* 0x00000005ff057819 */ /* 0x002fc80000011605 */
[----:B------:R-:W-:-:S05]  /*12f40*/  LOP3.LUT R5, R5, 0x3, RZ, 0xc0, !PT ;  /* 0x0000000305057812 */ /* 0x000fca00078ec0ff */
[----:B------:R1:W2:Y:S02]  /*12f50*/  SHFL.IDX PT, R14, R5, RZ, 0x1f ;  /* 0x00001fff050e7589 */ /* 0x0002a400000e0000 */
.L_x_591:
[----:B--2---:R-:W-:Y:S02]  /*12f60*/  ISETP.NE.AND P0, PT, R14, RZ, PT ;  /* 0x000000ff0e00720c */ /* 0x004fe40003f05270 */
[----:B------:R-:W-:-:S11]  /*12f70*/  PLOP3.LUT P6, PT, PT, PT, PT, 0x8, 0x0 ;  /* 0x000000000000781c */ /* 0x000fd60003fce170 */
[----:B------:R-:W-:Y:S05]  /*12f80*/  @P0 BRA `(.L_x_447) ;  /* 0x00000000000c0947 */ /* 0x000fea0003800000 */
[----:B------:R-:W-:-:S03]  /*12f90*/  UMOV UR4, 0xffffffff ;  /* 0xffffffff00047882 */ /* 0x000fc60000000000 */
[----:B------:R-:W-:Y:S05]  /*12fa0*/  BRA.DIV UR4, `(.L_x_448) ;  /* 0x0000005a04687947 */ /* 0x000fea000b800000 */
[----:B------:R-:W-:-:S13]  /*12fb0*/  ELECT P6, URZ, PT ;  /* 0x00000000003f782f */ /* 0x000fda00038c0000 */
.L_x_447:
[----:B-1----:R-:W2:Y:S01]  /*12fc0*/  LDL R5, [R1+0x3c] ;  /* 0x00003c0001057983 */ /* 0x002ea20000100800 */
[----:B------:R-:W-:Y:S01]  /*12fd0*/  BSSY B1, `(.L_x_449) ;  /* 0x0000008000017945 */ /* 0x000fe20003800000 */
[----:B--2---:R-:W-:-:S05]  /*12fe0*/  VIADD R5, R5, 0x1 ;  /* 0x0000000105057836 */ /* 0x004fca0000000000 */
[----:B------:R-:W-:-:S04]  /*12ff0*/  LEA.HI R6, R5, R5, RZ, 0x1 ;  /* 0x0000000505067211 */ /* 0x000fc800078f08ff */
[----:B------:R-:W-:-:S05]  /*13000*/  LOP3.LUT R6, R6, 0xfffffffe, RZ, 0xc0, !PT ;  /* 0xfffffffe06067812 */ /* 0x000fca00078ec0ff */
[----:B------:R-:W-:-:S05]  /*13010*/  IMAD.IADD R5, R5, 0x1, -R6 ;  /* 0x0000000105057824 */ /* 0x000fca00078e0a06 */
[----:B------:R-:W-:-:S04]  /*13020*/  SHF.L.U32 R5, R5, 0x1f, RZ ;  /* 0x0000001f05057819 */ /* 0x000fc800000006ff */
[----:B------:R-:W1:Y:S02]  /*13030*/  SYNCS.PHASECHK.TRANS64.TRYWAIT P0, [R22+URZ+0x19c20], R5 ;  /* 0x019c2005160075a7 */ /* 0x000e64000800017f */
[----:B-1----:R-:W-:Y:S05]  /*13040*/  @!P0 BRA `(.L_x_450) ;  /* 0x0000005800608947 */ /* 0x002fea0003800000 */
.L_x_594:
[----:B------:R-:W-:Y:S05]  /*13050*/  BSYNC B1 ;  /* 0x0000000000017941 */ /* 0x000fea0003800000 */
.L_x_449:
[----:B------:R-:W-:Y:S04]  /*13060*/  BSSY B1, `(.L_x_451) ;  /* 0x000008b000017945 */ /* 0x000fe80003800000 */
[----:B------:R-:W-:Y:S05]  /*13070*/  @!P6 BRA `(.L_x_452) ;  /* 0x000000080024e947 */ /* 0x000fea0003800000 */
[----:B------:R-:W-:Y:S01]  /*13080*/  IMAD R8, R25, 0x8, R22 ;  /* 0x0000000819087824 */ /* 0x000fe200078e0216 */
[----:B------:R-:W-:Y:S01]  /*13090*/  SHF.L.U32 R10, R27, 0x1f, RZ ;  /* 0x0000001f1b0a7819 */ /* 0x000fe200000006ff */
[----:B------:R-:W2:Y:S01]  /*130a0*/  S2R R6, SR_TID.X ;  /* 0x0000000000067919 */ /* 0x000ea20000002100 */
[----:B------:R-:W-:Y:S02]  /*130b0*/  BSSY B2, `(.L_x_453) ;  /* 0x0000005000027945 */ /* 0x000fe40003800000 */
[----:B------:R-:W3:Y:S01]  /*130c0*/  SYNCS.PHASECHK.TRANS64.TRYWAIT P0, [R8+URZ+0x19ca0], R10 ;  /* 0x019ca00a080075a7 */ /* 0x000ee2000800017f */
[----:B--2---:R-:W-:-:S04]  /*130d0*/  LOP3.LUT R6, R6, 0x7f, RZ, 0xc0, !PT ;  /* 0x0000007f06067812 */ /* 0x004fc800078ec0ff */
[----:B------:R-:W-:Y:S01]  /*130e0*/  ISETP.NE.AND P1, PT, R6, RZ, PT ;  /* 0x000000ff0600720c */ /* 0x000fe20003f25270 */
[----:B---3--:R-:W-:-:S12]  /*130f0*/  @!P0 BRA `(.L_x_454) ;  /* 0x0000005800488947 */ /* 0x008fd80003800000 */
.L_x_595:
[----:B------:R-:W-:Y:S05]  /*13100*/  BSYNC B2 ;  /* 0x0000000000027941 */ /* 0x000fea0003800000 */
.L_x_453:
[----:B------:R-:W-:Y:S04]  /*13110*/  BSSY B2, `(.L_x_455) ;  /* 0x0000009000027945 */ /* 0x000fe80003800000 */
[----:B------:R-:W-:Y:S05]  /*13120*/  @P1 BRA `(.L_x_456) ;  /* 0x00000000001c1947 */ /* 0x000fea0003800000 */
[----:B-1----:R-:W1:Y:S02]  /*13130*/  S2R R5, SR_TID.X ;  /* 0x0000000000057919 */ /* 0x002e640000002100 */
[----:B-1----:R-:W-:Y:S01]  /*13140*/  LOP3.LUT R6, R5, 0x1f, RZ, 0xc0, !PT ;  /* 0x0000001f05067812 */ /* 0x002fe200078ec0ff */
[----:B------:R-:W-:-:S03]  /*13150*/  IMAD.MOV.U32 R5, RZ, RZ, 0x3000 ;  /* 0x00003000ff057424 */ /* 0x000fc600078e00ff */
[----:B------:R-:W-:Y:S01]  /*13160*/  ISETP.NE.AND P0, PT, R6, RZ, PT ;  /* 0x000000ff0600720c */ /* 0x000fe20003f05270 */
[----:B------:R3:W-:-:S12]  /*13170*/  SYNCS.ARRIVE.TRANS64 RZ, [R8+URZ+0x19c90], R5 ;  /* 0x019c900508ff79a7 */ /* 0x0007d8000800003f */
[----:B---3--:R-:W-:Y:S05]  /*13180*/  @!P0 BRA `(.L_x_456) ;  /* 0x0000000000048947 */ /* 0x008fea0003800000 */
[----:B------:R-:W-:Y:S01]  /*13190*/  BPT.TRAP 0x1 ;  /* 0x000000040000795c */ /* 0x000fe20000300000 */
.L_x_456:
[----:B------:R-:W-:Y:S05]  /*131a0*/  BSYNC B2 ;  /* 0x0000000000027941 */ /* 0x000fea0003800000 */
.L_x_455:
[----:B------:R-:W-:Y:S01]  /*131b0*/  IMAD.MOV.U32 R14, RZ, RZ, RZ ;  /* 0x000000ffff0e7224 */ /* 0x000fe200078e00ff */
[----:B------:R-:W-:Y:S01]  /*131c0*/  UIADD3 UR4, UP0, UR40, 0x570, URZ ;  /* 0x0000057028047890 */ /* 0x000fe2000ff1e03f */
[----:B------:R-:W-:Y:S01]  /*131d0*/  IMAD R6, R4, 0x80, R0 ;  /* 0x0000008004067824 */ /* 0x000fe200078e0200 */
[----:B------:R-:W-:Y:S01]  /*131e0*/  PLOP3.LUT P0, PT, PT, PT, PT, 0x80, 0x0 ;  /* 0x000000000000781c */ /* 0x000fe20003f0f070 */
[----:B------:R-:W-:Y:S01]  /*131f0*/  IMAD R7, R25, 0x3000, R22 ;  /* 0x0000300019077824 */ /* 0x000fe200078e0216 */
[----:B------:R-:W-:Y:S01]  /*13200*/  R2UR UR10, R14 ;  /* 0x000000000e0a72ca */ /* 0x000fe200000e0000 */
[----:B------:R-:W-:Y:S01]  /*13210*/  VIADD R6, R6, 0xffffff80 ;  /* 0xffffff8006067836 */ /* 0x000fe20000000000 */
[----:B------:R-:W-:Y:S01]  /*13220*/  UIADD3.X UR5, URZ, UR41, URZ, UP0, !UPT ;  /* 0x000000293f057290 */ /* 0x000fe200087fe43f */
[----:B-1----:R-:W-:Y:S01]  /*13230*/  VIADD R5, R8, 0x19c90 ;  /* 0x00019c9008057836 */ /* 0x002fe20000000000 */
[----:B------:R-:W-:Y:S01]  /*13240*/  UMOV UR6, 0x0 ;  /* 0x0000000000067882 */ /* 0x000fe20000000000 */
[----:B------:R-:W-:Y:S01]  /*13250*/  VIADD R9, R7, 0x13800 ;  /* 0x0001380007097836 */ /* 0x000fe20000000000 */
[----:B------:R-:W-:-:S09]  /*13260*/  UMOV UR7, 0x12f00000 ;  /* 0x12f0000000077882 */ /* 0x000fd20000000000 */
.L_x_457:
[----:B------:R-:W-:-:S13]  /*13270*/  @P0 ELECT P2, URZ, PT ;  /* 0x00000000003f082f */ /* 0x000fda0003840000 */
[----:B------:R-:W-:Y:S02]  /*13280*/  @P2 R2UR UR13, R2 ;  /* 0x00000000020d22ca */ /* 0x000fe400000e0000 */
[----:B------:R-:W-:Y:S02]  /*13290*/  @P2 R2UR UR12, R18 ;  /* 0x00000000120c22ca */ /* 0x000fe400000e0000 */
[----:B------:R-:W-:Y:S02]  /*132a0*/  @P2 R2UR UR11, R6 ;  /* 0x00000000060b22ca */ /* 0x000fe400000e0000 */
[----:B------:R-:W-:Y:S02]  /*132b0*/  @P2 R2UR UR9, R5 ;  /* 0x00000000050922ca */ /* 0x000fe400000e0000 */
[----:B------:R-:W-:Y:S02]  /*132c0*/  @P2 R2UR UR8, R9 ;  /* 0x00000000090822ca */ /* 0x000fe400000e0000 */
[----:B------:R-:W-:-:S02]  /*132d0*/  @P2 PLOP3.LUT P0, PT, P2, PT, PT, 0x8, 0x0 ;  /* 0x000000000000281c */ /* 0x000fc4000170e170 */
[----:B------:R-:W-:-:S09]  /*132e0*/  PLOP3.LUT P2, PT, PT, PT, PT, 0x8, 0x0 ;  /* 0x000000000000781c */ /* 0x000fd20003f4e170 */
[----:B------:R1:W-:Y:S02]  /*132f0*/  UTMALDG.4D [UR8], [UR4], desc[UR6] ;  /* 0x00000608040075b4 */ /* 0x0003e40008019000 */
[----:B-1----:R-:W-:Y:S05]  /*13300*/  @P0 BRA.U.ANY `(.L_x_457) ;  /* 0xfffffffd00d80947 */ /* 0x002fea000393ffff */
[----:B------:R-:W-:Y:S01]  /*13310*/  IMAD.MOV.U32 R13, RZ, RZ, 0x20 ;  /* 0x00000020ff0d7424 */ /* 0x000fe200078e00ff */
[----:B------:R-:W-:Y:S01]  /*13320*/  PLOP3.LUT P0, PT, PT, PT, PT, 0x80, 0x0 ;  /* 0x000000000000781c */ /* 0x000fe20003f0f070 */
[----:B------:R-:W-:Y:S01]  /*13330*/  VIADD R9, R7, 0x14800 ;  /* 0x0001480007097836 */ /* 0x000fe20000000000 */
[----:B------:R-:W-:Y:S01]  /*13340*/  UMOV UR6, 0x0 ;  /* 0x0000000000067882 */ /* 0x000fe20000000000 */
[----:B------:R-:W-:Y:S01]  /*13350*/  UMOV UR7, 0x12f00000 ;  /* 0x12f0000000077882 */ /* 0x000fe20000000000 */
[----:B------:R-:W-:-:S15]  /*13360*/  R2UR UR10, R13 ;  /* 0x000000000d0a72ca */ /* 0x000fde00000e0000 */
.L_x_458:
        /* <DEDUP_REMOVED lines=16> */
.L_x_459:
        /* <DEDUP_REMOVED lines=10> */
[----:B------:R-:W1:Y:S01]  /*13510*/  SYNCS.PHASECHK.TRANS64.TRYWAIT P0, [R8+URZ+0x19cc0], R10 ;  /* 0x019cc00a080075a7 */ /* 0x000e62000800017f */
[----:B------:R-:W-:Y:S04]  /*13520*/  BSSY B2, `(.L_x_460) ;  /* 0x0000002000027945 */ /* 0x000fe80003800000 */
[----:B-1----:R-:W-:Y:S05]  /*13530*/  @!P0 BRA `(.L_x_461) ;  /* 0x00000054004c8947 */ /* 0x002fea0003800000 */
.L_x_596:
[----:B------:R-:W-:Y:S05]  /*13540*/  BSYNC B2 ;  /* 0x0000000000027941 */ /* 0x000fea0003800000 */
.L_x_460:
[----:B------:R-:W-:Y:S01]  /*13550*/  BSSY B2, `(.L_x_462) ;  /* 0x000000b000027945 */ /* 0x000fe20003800000 */
[----:B-12---:R-:W-:Y:S02]  /*13560*/  IMAD.MOV.U32 R10, RZ, RZ, 0x0 ;  /* 0x00000000ff0a7424 */ /* 0x006fe400078e00ff */
[----:B0-----:R-:W-:Y:S01]  /*13570*/  IMAD.MOV.U32 R11, RZ, RZ, 0x12f00000 ;  /* 0x12f00000ff0b7424 */ /* 0x001fe200078e00ff */
        /* <DEDUP_REMOVED lines=8> */
.L_x_463:
[----:B------:R-:W-:Y:S05]  /*13600*/  BSYNC B2 ;  /* 0x0000000000027941 */ /* 0x000fea0003800000 */
.L_x_462:
        /* <DEDUP_REMOVED lines=8> */
.L_x_464:
        /* <DEDUP_REMOVED lines=15> */
.L_x_465:
        /* <DEDUP_REMOVED lines=15> */
.L_x_466:
        /* <DEDUP_REMOVED lines=9> */
[----:B--2---:R-:W-:Y:S05]  /*13900*/  @P0 BRA.U.ANY `(.L_x_466) ;  /* 0xfffffffd00d80947 */ /* 0x004fea000393ffff */
.L_x_452:
[----:B------:R-:W-:Y:S05]  /*13910*/  BSYNC B1 ;  /* 0x0000000000017941 */ /* 0x000fea0003800000 */
.L_x_451:
[----:B------:R-:W-:Y:S01]  /*13920*/  VIADD R9, R4, 0xfffffffe ;  /* 0xfffffffe04097836 */ /* 0x000fe20000000000 */
[----:B------:R-:W-:Y:S01]  /*13930*/  PLOP3.LUT P0, PT, PT, PT, PT, 0x8, 0x0 ;  /* 0x000000000000781c */ /* 0x000fe20003f0e170 */
[----:B------:R-:W-:-:S03]  /*13940*/  VIADD R25, R25, 0x1 ;  /* 0x0000000119197836 */ /* 0x000fc60000000000 */
[----:B------:R-:W-:Y:S02]  /*13950*/  ISETP.GE.AND P2, PT, R9, R3, PT ;  /* 0x000000030900720c */ /* 0x000fe40003f46270 */
[----:B------:R-:W-:-:S04]  /*13960*/  ISETP.NE.AND P1, PT, R25, 0x2, PT ;  /* 0x000000021900780c */ /* 0x000fc80003f25270 */
[----:B------:R-:W-:Y:S02]  /*13970*/  SEL R4, RZ, 0x1, P1 ;  /* 0x00000001ff047807 */ /* 0x000fe40000800000 */
[----:B------:R-:W-:Y:S02]  /*13980*/  SEL R25, R25, RZ, P1 ;  /* 0x000000ff19197207 */ /* 0x000fe40000800000 */
[----:B------:R-:W-:-:S03]  /*13990*/  LOP3.LUT R27, R27, R4, RZ, 0x3c, !PT ;  /* 0x000000041b1b7212 */ /* 0x000fc600078e3cff */
[----:B------:R-:W-:Y:S05]  /*139a0*/  @!P2 BRA `(.L_x_445) ;  /* 0x000000080050a947 */ /* 0x000fea0003800000 */
.L_x_483:
[----:B------:R-:W-:Y:S05]  /*139b0*/  YIELD ;  /* 0x0000000000007946 */ /* 0x000fea0003800000 */
        /* <DEDUP_REMOVED lines=10> */
.L_x_597:
[----:B------:R-:W-:Y:S05]  /*13a60*/  BSYNC B2 ;  /* 0x0000000000027941 */ /* 0x000fea0003800000 */
.L_x_469:
[----:B------:R-:W-:Y:S04]  /*13a70*/  BSSY B2, `(.L_x_471) ;  /* 0x0000009000027945 */ /* 0x000fe80003800000 */
[----:B------:R-:W-:Y:S05]  /*13a80*/  @P2 BRA `(.L_x_472) ;  /* 0x00000000001c2947 */ /* 0x000fea0003800000 */
[----:B------:R-:W1:Y:S02]  /*13a90*/  S2R R4, SR_TID.X ;  /* 0x0000000000047919 */ /* 0x000e640000002100 */
[----:B-1----:R-:W-:Y:S01]  /*13aa0*/  LOP3.LUT R5, R4, 0x1f, RZ, 0xc0, !PT ;  /* 0x0000001f04057812 */ /* 0x002fe200078ec0ff */
[----:B------:R-:W-:-:S03]  /*13ab0*/  IMAD.MOV.U32 R4, RZ, RZ, 0x3000 ;  /* 0x00003000ff047424 */ /* 0x000fc600078e00ff */
[----:B------:R-:W-:Y:S01]  /*13ac0*/  ISETP.NE.AND P1, PT, R5, RZ, PT ;  /* 0x000000ff0500720c */ /* 0x000fe20003f25270 */
[----:B------:R3:W-:-:S12]  /*13ad0*/  SYNCS.ARRIVE.TRANS64 RZ, [R8+URZ+0x19c90], R4 ;  /* 0x019c900408ff79a7 */ /* 0x0007d8000800003f */
[----:B---3--:R-:W-:Y:S05]  /*13ae0*/  @!P1 BRA `(.L_x_472) ;  /* 0x0000000000049947 */ /* 0x008fea0003800000 */
[----:B------:R-:W-:Y:S01]  /*13af0*/  BPT.TRAP 0x1 ;  /* 0x000000040000795c */ /* 0x000fe20000300000 */
.L_x_472:
[----:B------:R-:W-:Y:S05]  /*13b00*/  BSYNC B2 ;  /* 0x0000000000027941 */ /* 0x000fea0003800000 */
.L_x_471:
[----:B------:R-:W-:Y:S01]  /*13b10*/  IMAD.MOV.U32 R12, RZ, RZ, RZ ;  /* 0x000000ffff0c7224 */ /* 0x000fe200078e00ff */
[----:B------:R-:W-:Y:S01]  /*13b20*/  UIADD3 UR4, UP0, UR40, 0x570, URZ ;  /* 0x0000057028047890 */ /* 0x000fe2000ff1e03f */
[----:B------:R-:W-:Y:S01]  /*13b30*/  IMAD R6, R25, 0x3000, R22 ;  /* 0x0000300019067824 */ /* 0x000fe200078e0216 */
[----:B------:R-:W-:Y:S01]  /*13b40*/  PLOP3.LUT P1, PT, PT, PT, PT, 0x80, 0x0 ;  /* 0x000000000000781c */ /* 0x000fe20003f2f070 */
[----:B-1----:R-:W-:Y:S01]  /*13b50*/  IMAD R5, R9, 0x80, R0 ;  /* 0x0000008009057824 */ /* 0x002fe200078e0200 */
[----:B------:R-:W-:Y:S01]  /*13b60*/  R2UR UR10, R12 ;  /* 0x000000000c0a72ca */ /* 0x000fe200000e0000 */
[----:B------:R-:W-:Y:S01]  /*13b70*/  VIADD R4, R8, 0x19c90 ;  /* 0x00019c9008047836 */ /* 0x000fe20000000000 */
[----:B------:R-:W-:Y:S01]  /*13b80*/  UIADD3.X UR5, URZ, UR41, URZ, UP0, !UPT ;  /* 0x000000293f057290 */ /* 0x000fe200087fe43f */
[----:B------:R-:W-:Y:S01]  /*13b90*/  VIADD R10, R6, 0x13800 ;  /* 0x00013800060a7836 */ /* 0x000fe20000000000 */
[----:B------:R-:W-:Y:S01]  /*13ba0*/  UMOV UR6, 0x0 ;  /* 0x0000000000067882 */ /* 0x000fe20000000000 */
[----:B------:R-:W-:-:S10]  /*13bb0*/  UMOV UR7, 0x12f00000 ;  /* 0x12f0000000077882 */ /* 0x000fd40000000000 */
.L_x_473:
        /* <DEDUP_REMOVED lines=16> */
.L_x_474:
        /* <DEDUP_REMOVED lines=16> */
.L_x_475:
        /* <DEDUP_REMOVED lines=13> */
.L_x_598:
[----:B------:R-:W-:Y:S05]  /*13e90*/  BSYNC B2 ;  /* 0x0000000000027941 */ /* 0x000fea0003800000 */
.L_x_476:
[----:B------:R-:W-:Y:S01]  /*13ea0*/  BSSY B2, `(.L_x_478) ;  /* 0x000000b000027945 */ /* 0x000fe20003800000 */
[----:B------:R-:W-:Y:S02]  /*13eb0*/  IMAD.MOV.U32 R10, RZ, RZ, 0x0 ;  /* 0x00000000ff0a7424 */ /* 0x000fe400078e00ff */
        /* <DEDUP_REMOVED lines=9> */
.L_x_479:
[----:B------:R-:W-:Y:S05]  /*13f50*/  BSYNC B2 ;  /* 0x0000000000027941 */ /* 0x000fea0003800000 */
.L_x_478:
[----:B------:R-:W-:Y:S01]  /*13f60*/  R2UR UR10, R12 ;  /* 0x000000000c0a72ca */ /* 0x000fe200000e0000 */
[----:B------:R-:W-:Y:S01]  /*13f70*/  UIADD3 UR4, UP0, UR40, 0x670, URZ ;  /* 0x0000067028047890 */ /* 0x000fe2000ff1e03f */
[----:B------:R-:W-:Y:S01]  /*13f80*/  R2UR UR6, R10 ;  /* 0x000000000a0672ca */ /* 0x000fe200000e0000 */
[----:B-12---:R-:W-:Y:S01]  /*13f90*/  VIADD R8, R8, 0x19cb0 ;  /* 0x00019cb008087836 */ /* 0x006fe20000000000 */
[----:B------:R-:W-:Y:S01]  /*13fa0*/  R2UR UR7, R11 ;  /* 0x000000000b0772ca */ /* 0x000fe200000e0000 */
[----:B------:R-:W-:Y:S01]  /*13fb0*/  VIADD R4, R6, 0x9000 ;  /* 0x0000900006047836 */ /* 0x000fe20000000000 */
[----:B------:R-:W-:Y:S01]  /*13fc0*/  PLOP3.LUT P1, PT, PT, PT, PT, 0x80, 0x0 ;  /* 0x000000000000781c */ /* 0x000fe20003f2f070 */
[----:B------:R-:W-:-:S12]  /*13fd0*/  UIADD3.X UR5, URZ, UR41, URZ, UP0, !UPT ;  /* 0x000000293f057290 */ /* 0x000fd800087fe43f */
.L_x_480:
        /* <DEDUP_REMOVED lines=15> */
.L_x_481:
        /* <DEDUP_REMOVED lines=15> */
.L_x_482:
        /* <DEDUP_REMOVED lines=10> */
.L_x_468:
[----:B------:R-:W-:Y:S05]  /*14260*/  BSYNC B1 ;  /* 0x0000000000017941 */ /* 0x000fea0003800000 */
.L_x_467:
[----:B------:R-:W-:Y:S01]  /*14270*/  ISETP.GT.AND P2, PT, R9, R3, PT ;  /* 0x000000030900720c */ /* 0x000fe20003f44270 */
[----:B------:R-:W-:Y:S02]  /*14280*/  VIADD R25, R25, 0x1 ;  /* 0x0000000119197836 */ /* 0x000fe40000000000 */
[----:B------:R-:W-:-:S03]  /*14290*/  VIADD R9, R9, 0xffffffff ;  /* 0xffffffff09097836 */ /* 0x000fc60000000000 */
[----:B------:R-:W-:-:S04]  /*142a0*/  ISETP.NE.AND P1, PT, R25, 0x2, PT ;  /* 0x000000021900780c */ /* 0x000fc80003f25270 */
[----:B------:R-:W-:Y:S02]  /*142b0*/  SEL R4, RZ, 0x1, P1 ;  /* 0x00000001ff047807 */ /* 0x000fe40000800000 */
[----:B------:R-:W-:Y:S02]  /*142c0*/  SEL R25, R25, RZ, P1 ;  /* 0x000000ff19197207 */ /* 0x000fe40000800000 */
[----:B------:R-:W-:Y:S01]  /*142d0*/  LOP3.LUT R27, R27, R4, RZ, 0x3c, !PT ;  /* 0x000000041b1b7212 */ /* 0x000fe200078e3cff */
[----:B------:R-:W-:Y:S06]  /*142e0*/  @P2 BRA `(.L_x_483) ;  /* 0xfffffff400b02947 */ /* 0x000fec000383ffff */
.L_x_445:
[----:B------:R-:W-:Y:S05]  /*142f0*/  BSYNC B0 ;  /* 0x0000000000007941 */ /* 0x000fea0003800000 */
.L_x_444:
[----:B------:R-:W2:Y:S01]  /*14300*/  LDL R4, [R1+0x30] ;  /* 0x0000300001047983 */ /* 0x000ea20000100800 */
[----:B------:R-:W-:Y:S05]  /*14310*/  @!P0 WARPSYNC.ALL ;  /* 0x0000000000008948 */ /* 0x000fea0003800000 */
[----:B------:R-:W-:Y:S01]  /*14320*/  @!P0 BAR.SYNC.DEFER_BLOCKING 0xc, 0x200 ;  /* 0x0308000000008b1d */ /* 0x000fe20000010000 */
[----:B--2---:R-:W-:-:S13]  /*14330*/  ISETP.GT.AND P0, PT, R4, RZ, PT ;  /* 0x000000ff0400720c */ /* 0x004fda0003f04270 */
[----:B------:R-:W-:Y:S05]  /*14340*/  @P0 BRA `(.L_x_484) ;  /* 0x0000000000440947 */ /* 0x000fea0003800000 */
[----:B------:R-:W2:Y:S02]  /*14350*/  S2R R4, SR_TID.X ;  /* 0x0000000000047919 */ /* 0x000ea40000002100 */
[----:B--2---:R-:W-:-:S04]  /*14360*/  LOP3.LUT R4, R4, 0x7f, RZ, 0xc0, !PT ;  /* 0x0000007f04047812 */ /* 0x004fc800078ec0ff */
[----:B------:R-:W-:-:S13]  /*14370*/  ISETP.NE.AND P0, PT, R4, RZ, PT ;  /* 0x000000ff0400720c */ /* 0x000fda0003f05270 */
[----:B------:R-:W-:Y:S05]  /*14380*/  @P0 BRA `(.L_x_485) ;  /* 0x0000003000140947 */ /* 0x000fea0003800000 */
[----:B-1----:R-:W1:Y:S01]  /*14390*/  S2R R5, SR_LANEID ;  /* 0x0000000000057919 */ /* 0x002e620000000000 */
[----:B------:R-:W-:Y:S01]  /*143a0*/  VOTEU.ANY UR4, UPT, PT ;  /* 0x0000000000047886 */ /* 0x000fe200038e0100 */
[----:B------:R-:W2:Y:S01]  /*143b0*/  LDC.64 R2, c[0x0][0xc60] ;  /* 0x00031800ff027b82 */ /* 0x000ea20000000a00 */
[----:B------:R-:W1:Y:S02]  /*143c0*/  FLO.U32 R0, UR4 ;  /* 0x0000000400007d00 */ /* 0x000e6400080e0000 */
[----:B-1----:R-:W-:-:S06]  /*143d0*/  ISETP.EQ.U32.AND P0, PT, R0, R5, PT ;  /* 0x000000050000720c */ /* 0x002fcc0003f02070 */
[----:B------:R-:W2:Y:S07]  /*143e0*/  POPC R5, UR4 ;  /* 0x0000000400057d09 */ /* 0x000eae0008000000 */
[----:B--2---:R-:W2:Y:S01]  /*143f0*/  @P0 ATOMG.E.ADD.STRONG.GPU PT, R3, desc[UR42][R2.64], R5 ;  /* 0x00000005020309a8 */ /* 0x004ea200081ee1ea */
[----:B------:R-:W1:Y:S02]  /*14400*/  S2R R4, SR_LTMASK ;  /* 0x0000000000047919 */ /* 0x000e640000003900 */
[----:B-1----:R-:W-:-:S04]  /*14410*/  LOP3.LUT R4, R4, UR4, RZ, 0xc0, !PT ;  /* 0x0000000404047c12 */ /* 0x002fc8000f8ec0ff */
[----:B------:R-:W1:Y:S01]  /*14420*/  POPC R7, R4 ;  /* 0x0000000400077309 */ /* 0x000e620000000000 */
[----:B--2---:R-:W1:Y:S02]  /*14430*/  SHFL.IDX PT, R0, R3, R0, 0x1f ;  /* 0x00001f0003007589 */ /* 0x004e6400000e0000 */
[----:B-1----:R-:W-:Y:S01]  /*14440*/  IADD3 R16, R0, UR38, R7 ;  /* 0x0000002600107c10 */ /* 0x002fe2000fffe007 */
[----:B------:R-:W-:Y:S06]  /*14450*/  BRA `(.L_x_485) ;  /* 0x0000002c00e07947 */ /* 0x000fec0003800000 */
.L_x_484:
        /* <DEDUP_REMOVED lines=9> */
[----:B------:R-:W2:Y:S01]  /*144f0*/  LDC.64 R2, c[0x4][R2] ;  /* 0x0100000002027b82 */ /* 0x000ea20000000a00 */
[----:B-1----:R-:W-:Y:S02]  /*14500*/  IMAD.U32 R5, RZ, RZ, UR7 ;  /* 0x00000007ff057e24 */ /* 0x002fe4000f8e00ff */
[----:B------:R-:W-:Y:S02]  /*14510*/  IMAD.U32 R6, RZ, RZ, UR8 ;  /* 0x00000008ff067e24 */ /* 0x000fe4000f8e00ff */
[----:B------:R-:W-:-:S02]  /*14520*/  IMAD.U32 R7, RZ, RZ, UR9 ;  /* 0x00000009ff077e24 */ /* 0x000fc4000f8e00ff */
[----:B------:R-:W-:Y:S02]  /*14530*/  IMAD.U32 R10, RZ, RZ, UR4 ;  /* 0x00000004ff0a7e24 */ /* 0x000fe4000f8e00ff */
[----:B0-----:R-:W-:Y:S02]  /*14540*/  IMAD.U32 R11, RZ, RZ, UR5 ;  /* 0x00000005ff0b7e24 */ /* 0x001fe4000f8e00ff */
[----:B------:R-:W-:Y:S02]  /*14550*/  IMAD.MOV.U32 R8, RZ, RZ, 0x70 ;  /* 0x00000070ff087424 */ /* 0x000fe400078e00ff */
[----:B------:R-:W-:Y:S02]  /*14560*/  IMAD.MOV.U32 R12, RZ, RZ, 0x1 ;  /* 0x00000001ff0c7424 */ /* 0x000fe400078e00ff */
[----:B------:R-:W-:-:S07]  /*14570*/  IMAD.MOV.U32 R13, RZ, RZ, RZ ;  /* 0x000000ffff0d7224 */ /* 0x000fce00078e00ff */
[----:B------:R-:W-:-:S07]  /*14580*/  LEPC R20, `(.L_x_487) ;  /* 0x000000001014794e */ /* 0x000fce0000000000 */
[----:B--2---:R-:W-:Y:S05]  /*14590*/  CALL.ABS.NOINC R2 ;  /* 0x0000000002007343 */ /* 0x004fea0003c00000 */
.L_x_487:
[----:B------:R-:W-:Y:S05]  /*145a0*/  BSYNC B6 ;  /* 0x0000000000067941 */ /* 0x000fea0003800000 */
.L_x_486:
[----:B------:R-:W-:Y:S01]  /*145b0*/  VIADD R0, R22, 0x9000 ;  /* 0x0000900016007836 */ /* 0x000fe20000000000 */
[----:B------:R-:W-:Y:S01]  /*145c0*/  LOP3.LUT R29, R29, 0xfffffffe, RZ, 0xc0, !PT ;  /* 0xfffffffe1d1d7812 */ /* 0x000fe200078ec0ff */
[----:B------:R-:W-:Y:S03]  /*145d0*/  BSSY B6, `(.L_x_488) ;  /* 0x0000014000067945 */ /* 0x000fe60003800000 */
[----:B------:R-:W-:-:S13]  /*145e0*/  LOP3.LUT P0, RZ, R0, 0x9f, RZ, 0xc0, !PT ;  /* 0x0000009f00ff7812 */ /* 0x000fda000780c0ff */
[----:B------:R-:W-:Y:S01]  /*145f0*/  @P0 LOP3.LUT R29, R29, 0x1, RZ, 0xfc, !PT ;  /* 0x000000011d1d0812 */ /* 0x000fe200078efcff */
[----:B------:R-:W-:Y:S06]  /*14600*/  @!P0 BRA `(.L_x_489) ;  /* 0x0000000000408947 */ /* 0x000fec0003800000 */
        /* <DEDUP_REMOVED lines=16> */
.L_x_489:
[----:B------:R-:W-:Y:S05]  /*14710*/  BSYNC B6 ;  /* 0x0000000000067941 */ /* 0x000fea0003800000 */
.L_x_488:
        /* <DEDUP_REMOVED lines=20> */
.L_x_491:
[----:B------:R-:W-:Y:S05]  /*14860*/  BSYNC B6 ;  /* 0x0000000000067941 */ /* 0x000fea0003800000 */
.L_x_490:
[----:B------:R-:W-:Y:S01]  /*14870*/  LOP3.LUT P6, RZ, R29, 0x1, RZ, 0xc0, !PT ;  /* 0x000000011dff7812 */ /* 0x000fe200078cc0ff */
[----:B------:R-:W-:-:S12]  /*14880*/  BSSY B6, `(.L_x_492) ;  /* 0x0000012000067945 */ /* 0x000fd80003800000 */
        /* <DEDUP_REMOVED lines=17> */
.L_x_493:
[----:B------:R-:W-:Y:S05]  /*149a0*/  BSYNC B6 ;  /* 0x0000000000067941 */ /* 0x000fea0003800000 */
.L_x_492:
[----:B------:R-:W2:Y:S01]  /*149b0*/  LDL.LU R20, [R1] ;  /* 0x0000000001147983 */ /* 0x000ea20000300800 */
[----:B------:R-:W-:Y:S02]  /*149c0*/  ULDC.64 UR4, c[0x0][0x9f8] ;  /* 0x00027e0000047ab9 */ /* 0x000fe40000000a00 */
[----:B------:R-:W-:-:S04]  /*149d0*/  ISETP.NE.U32.AND P0, PT, RZ, UR4, PT ;  /* 0x00000004ff007c0c */ /* 0x000fc8000bf05070 */
[----:B------:R-:W-:-:S13]  /*149e0*/  ISETP.NE.AND.EX P0, PT, RZ, UR5, PT, P0 ;  /* 0x00000005ff007c0c */ /* 0x000fda000bf05300 */
[----:B------:R-:W-:-:S04]  /*149f0*/  @P0 IADD3 R2, P1, R23, UR4, RZ ;  /* 0x0000000417020c10 */ /* 0x000fc8000ff3e0ff */
[----:B--2---:R-:W-:Y:S01]  /*14a00*/  @P0 IADD3.X R3, R20, UR5, RZ, P1, !PT ;  /* 0x0000000514030c10 */ /* 0x004fe20008ffe4ff */
[----:B------:R-:W-:-:S04]  /*14a10*/  ULDC.64 UR4, c[0x0][0xa08] ;  /* 0x0002820000047ab9 */ /* 0x000fc80000000a00 */
[----:B------:R2:W3:Y:S02]  /*14a20*/  @P0 LDG.E R28, desc[UR42][R2.64] ;  /* 0x0000002a021c0981 */ /* 0x0004e4000c1e1900 */
[----:B--2---:R-:W2:Y:S02]  /*14a30*/  LDC.64 R2, c[0x0][0x418] ;  /* 0x00010600ff027b82 */ /* 0x004ea40000000a00 */
[----:B--2---:R-:W-:Y:S01]  /*14a40*/  LOP3.LUT P0, RZ, R2, UR4, RZ, 0xfc, !PT ;  /* 0x0000000402ff7c12 */ /* 0x004fe2000f80fcff */
[----:B------:R-:W-:-:S03]  /*14a50*/  UMOV UR4, 0xffffffff ;  /* 0xffffffff00047882 */ /* 0x000fc60000000000 */
[----:B------:R-:W-:Y:S02]  /*14a60*/  LOP3.LUT P0, RZ, R3, UR5, RZ, 0xfc, P0 ;  /* 0x0000000503ff7c12 */ /* 0x000fe4000800fcff */
[----:B---3--:R-:W-:Y:S02]  /*14a70*/  SHF.R.S32.HI R8, RZ, 0x1f, R28 ;  /* 0x0000001fff087819 */ /* 0x008fe4000001141c */
[----:B------:R-:W-:-:S03]  /*14a80*/  SEL R23, R28, RZ, !P0 ;  /* 0x000000ff1c177207 */ /* 0x000fc60004000000 */
[----:B------:R2:W-:Y:S01]  /*14a90*/  STL [R1], R8 ;  /* 0x0000000801007387 */ /* 0x0005e20000100800 */
[----:B------:R-:W-:Y:S05]  /*14aa0*/  BRA.DIV UR4, `(.L_x_494) ;  /* 0x00000042042c7947 */ /* 0x000fea000b800000 */
[----:B------:R-:W3:Y:S02]  /*14ab0*/  S2R R0, SR_TID.X ;  /* 0x0000000000007919 */ /* 0x000ee40000002100 */
[----:B---3--:R-:W-:-:S04]  /*14ac0*/  SHF.R.U32.HI R0, RZ, 0x5, R0 ;  /* 0x00000005ff007819 */ /* 0x008fc80000011600 */
[----:B------:R-:W-:-:S05]  /*14ad0*/  LOP3.LUT R0, R0, 0x3, RZ, 0xc0, !PT ;  /* 0x0000000300007812 */ /* 0x000fca00078ec0ff */
[----:B------:R3:W4:Y:S02]  /*14ae0*/  SHFL.IDX PT, R14, R0, RZ, 0x1f ;  /* 0x00001fff000e7589 */ /* 0x00072400000e0000 */
.L_x_601:
[----:B----4-:R-:W-:Y:S02]  /*14af0*/  ISETP.NE.AND P0, PT, R14, RZ, PT ;  /* 0x000000ff0e00720c */ /* 0x010fe40003f05270 */
[----:B------:R-:W-:Y:S02]  /*14b00*/  PLOP3.LUT P1, PT, PT, PT, PT, 0x8, 0x0 ;  /* 0x000000000000781c */ /* 0x000fe40003f2e170 */
[----:B------:R-:W-:-:S11]  /*14b10*/  LOP3.LUT R29, R29, 0xfffffffe, RZ, 0xc0, !PT ;  /* 0xfffffffe1d1d7812 */ /* 0x000fd600078ec0ff */
[----:B------:R-:W-:Y:S01]  /*14b20*/  @P1 LOP3.LUT R29, R29, 0x1, RZ, 0xfc, !PT ;  /* 0x000000011d1d1812 */ /* 0x000fe200078efcff */
[----:B------:R-:W-:Y:S06]  /*14b30*/  @P0 BRA `(.L_x_495) ;  /* 0x0000000400a00947 */ /* 0x000fec0003800000 */
[----:B------:R-:W-:-:S03]  /*14b40*/  UMOV UR4, 0xffffffff ;  /* 0xffffffff00047882 */ /* 0x000fc60000000000 */
[----:B------:R-:W-:Y:S05]  /*14b50*/  BRA.DIV UR4, `(.L_x_496) ;  /* 0x0000004204347947 */ /* 0x000fea000b800000 */
[----:B------:R-:W-:-:S13]  /*14b60*/  ELECT P6, URZ, PT ;  /* 0x00000000003f782f */ /* 0x000fda00038c0000 */
.L_x_604:
[----:B------:R-:W-:Y:S05]  /*14b70*/  @!P6 BRA `(.L_x_495) ;  /* 0x000000040090e947 */ /* 0x000fea0003800000 */
[----:B---3--:R-:W3:Y:S01]  /*14b80*/  LDL R0, [R1+0x34] ;  /* 0x0000340001007983 */ /* 0x008ee20000100800 */
[----:B------:R-:W-:-:S04]  /*14b90*/  ISETP.NE.U32.AND P0, PT, R2, RZ, PT ;  /* 0x000000ff0200720c */ /* 0x000fc80003f05070 */
[----:B------:R-:W-:Y:S02]  /*14ba0*/  ISETP.NE.AND.EX P0, PT, R3, RZ, PT, P0 ;  /* 0x000000ff0300720c */ /* 0x000fe40003f05300 */
[----:B---3--:R-:W-:-:S11]  /*14bb0*/  LEA.HI.SX32 R0, R0, 0xffffffff, 0x19 ;  /* 0xffffffff00007811 */ /* 0x008fd600078fcaff */
[----:B------:R-:W-:Y:S05]  /*14bc0*/  @!P0 BRA `(.L_x_497) ;  /* 0x0000000000448947 */ /* 0x000fea0003800000 */
[----:B------:R-:W3:Y:S01]  /*14bd0*/  LDC R7, c[0x0][0x43c] ;  /* 0x00010f00ff077b82 */ /* 0x000ee20000000800 */
[----:B------:R-:W-:Y:S01]  /*14be0*/  ULDC.64 UR4, c[0x0][0x428] ;  /* 0x00010a0000047ab9 */ /* 0x000fe20000000a00 */
[----:B---3--:R-:W-:-:S13]  /*14bf0*/  ISETP.NE.AND P0, PT, R7, 0x1, PT ;  /* 0x000000010700780c */ /* 0x008fda0003f05270 */
[----:B-1----:R-:W1:Y:S02]  /*14c00*/  @P0 LDC.64 R4, c[0x0][0x440] ;  /* 0x00011000ff040b82 */ /* 0x002e640000000a00 */
[----:B-1----:R-:W-:-:S04]  /*14c10*/  @P0 IMAD.HI.U32 R6, R0, R4, RZ ;  /* 0x0000000400060227 */ /* 0x002fc800078e00ff */
        /* <DEDUP_REMOVED lines=12> */
.L_x_497:
[----:B------:R-:W-:Y:S01]  /*14ce0*/  IMAD R4, R24, 0x8, R22 ;  /* 0x0000000818047824 */ /* 0x000fe200078e0216 */
[----:B---3--:R-:W-:Y:S01]  /*14cf0*/  SHF.L.U32 R3, R26, 0x1f, RZ ;  /* 0x0000001f1a037819 */ /* 0x008fe200000006ff */
[----:B------:R-:W3:Y:S03]  /*14d00*/  S2R R2, SR_TID.X ;  /* 0x0000000000027919 */ /* 0x000ee60000002100 */
[----:B------:R-:W4:Y:S01]  /*14d10*/  SYNCS.PHASECHK.TRANS64.TRYWAIT P0, [R4+URZ+0x19c80], R3 ;  /* 0x019c8003040075a7 */ /* 0x000f22000800017f */
[----:B---3--:R-:W-:-:S04]  /*14d20*/  LOP3.LUT R2, R2, 0x7f, RZ, 0xc0, !PT ;  /* 0x0000007f02027812 */ /* 0x008fc800078ec0ff */
[----:B------:R-:W-:Y:S01]  /*14d30*/  ISETP.NE.AND P1, PT, R2, RZ, PT ;  /* 0x000000ff0200720c */ /* 0x000fe20003f25270 */
[----:B----4-:R-:W-:-:S12]  /*14d40*/  @!P0 BRA `(.L_x_498) ;  /* 0x0000003c00d88947 */ /* 0x010fd80003800000 */
.L_x_605:
[----:B------:R-:W-:Y:S05]  /*14d50*/  @P1 BRA `(.L_x_499) ;  /* 0x00000000001c1947 */ /* 0x000fea0003800000 */
[----:B------:R-:W1:Y:S02]  /*14d60*/  S2R R2, SR_TID.X ;  /* 0x0000000000027919 */ /* 0x000e640000002100 */
[----:B-1----:R-:W-:Y:S01]  /*14d70*/  LOP3.LUT R5, R2, 0x1f, RZ, 0xc0, !PT ;  /* 0x0000001f02057812 */ /* 0x002fe200078ec0ff */
[----:B------:R-:W-:-:S03]  /*14d80*/  IMAD.MOV.U32 R2, RZ, RZ, 0x3000 ;  /* 0x00003000ff027424 */ /* 0x000fc600078e00ff */
[----:B------:R-:W-:Y:S01]  /*14d90*/  ISETP.NE.AND P0, PT, R5, RZ, PT ;  /* 0x000000ff0500720c */ /* 0x000fe20003f05270 */
[----:B------:R4:W-:-:S12]  /*14da0*/  SYNCS.ARRIVE.TRANS64 RZ, [R4+URZ+0x19c70], R2 ;  /* 0x019c700204ff79a7 */ /* 0x0009d8000800003f */
[----:B----4-:R-:W-:Y:S05]  /*14db0*/  @!P0 BRA `(.L_x_499) ;  /* 0x0000000000048947 */ /* 0x010fea0003800000 */
[----:B------:R-:W-:Y:S01]  /*14dc0*/  BPT.TRAP 0x1 ;  /* 0x000000040000795c */ /* 0x000fe20000300000 */
.L_x_499:
[----:B-1----:R-:W4:Y:S01]  /*14dd0*/  LDL R5, [R1+0x4] ;  /* 0x0000040001057983 */ /* 0x002f220000100800 */
[----:B------:R-:W-:Y:S01]  /*14de0*/  IMAD R2, R24, 0x3000, R22 ;  /* 0x0000300018027824 */ /* 0x000fe200078e0216 */
[----:B------:R-:W-:Y:S01]  /*14df0*/  R2UR UR9, R4 ;  /* 0x00000000040972ca */ /* 0x000fe200000e0000 */
[----:B------:R-:W-:Y:S01]  /*14e00*/  UIADD3 UR4, UP0, UR40, 0x470, URZ ;  /* 0x0000047028047890 */ /* 0x000fe2000ff1e03f */
[----:B------:R-:W-:Y:S01]  /*14e10*/  R2UR UR12, R18 ;  /* 0x00000000120c72ca */ /* 0x000fe200000e0000 */
[----:B------:R-:W-:Y:S01]  /*14e20*/  UMOV UR10, URZ ;  /* 0x0000003f000a7c82 */ /* 0x000fe20008000000 */
[----:B------:R-:W-:Y:S01]  /*14e30*/  R2UR UR15, R2 ;  /* 0x00000000020f72ca */ /* 0x000fe200000e0000 */
[----:B------:R-:W-:Y:S01]  /*14e40*/  UIADD3.X UR5, URZ, UR41, URZ, UP0, !UPT ;  /* 0x000000293f057290 */ /* 0x000fe200087fe43f */
[----:B-----5:R-:W-:Y:S01]  /*14e50*/  R2UR UR13, R23 ;  /* 0x00000000170d72ca */ /* 0x020fe200000e0000 */
[----:B------:R-:W-:Y:S01]  /*14e60*/  UMOV UR6, 0x0 ;  /* 0x0000000000067882 */ /* 0x000fe20000000000 */
[----:B------:R-:W-:Y:S01]  /*14e70*/  UMOV UR7, 0x14f00000 ;  /* 0x14f0000000077882 */ /* 0x000fe20000000000 */
[----:B------:R-:W-:-:S04]  /*14e80*/  UMOV UR16, 0x20 ;  /* 0x0000002000107882 */ /* 0x000fc80000000000 */
[----:B------:R-:W-:-:S04]  /*14e90*/  UIADD3 UR9, UR9, 0x19c70, URZ ;  /* 0x00019c7009097890 */ /* 0x000fc8000fffe03f */
[----:B------:R-:W-:Y:S02]  /*14ea0*/  UIADD3 UR8, UR15, 0x9000, URZ ;  /* 0x000090000f087890 */ /* 0x000fe4000fffe03f */
[----:B------:R-:W-:Y:S02]  /*14eb0*/  UIADD3 UR14, UR15, 0xa000, URZ ;  /* 0x0000a0000f0e7890 */ /* 0x000fe4000fffe03f */
[----:B------:R-:W-:Y:S01]  /*14ec0*/  UIADD3 UR15, UR15, 0xb000, URZ ;  /* 0x0000b0000f0f7890 */ /* 0x000fe2000fffe03f */
[----:B----4-:R-:W-:-:S05]  /*14ed0*/  IMAD R0, R0, 0x80, R5 ;  /* 0x0000008000007824 */ /* 0x010fca00078e0205 */
[----:B------:R-:W-:-:S13]  /*14ee0*/  R2UR UR11, R0 ;  /* 0x00000000000b72ca */ /* 0x000fda00000e0000 */
[----:B------:R1:W-:Y:S02]  /*14ef0*/  UTMALDG.4D [UR8], [UR4], desc[UR6] ;  /* 0x00000608040075b4 */ /* 0x0003e40008019000 */
[----:B-1----:R-:W-:Y:S01]  /*14f00*/  UMOV UR8, UR14 ;  /* 0x0000000e00087c82 */ /* 0x002fe20008000000 */
[----:B------:R-:W-:Y:S01]  /*14f10*/  UMOV UR10, UR16 ;  /* 0x00000010000a7c82 */ /* 0x000fe20008000000 */
[----:B------:R-:W-:Y:S01]  /*14f20*/  UMOV UR14, 0x40 ;  /* 0x00000040000e7882 */ /* 0x000fe20000000000 */
[----:B------:R1:W-:Y:S02]  /*14f30*/  UTMALDG.4D [UR8], [UR4], desc[UR6] ;  /* 0x00000608040075b4 */ /* 0x0003e40008019000 */
[----:B-1----:R-:W-:Y:S01]  /*14f40*/  UMOV UR8, UR15 ;  /* 0x0000000f00087c82 */ /* 0x002fe20008000000 */
[----:B------:R-:W-:Y:S02]  /*14f50*/  UMOV UR10, UR14 ;  /* 0x0000000e000a7c82 */ /* 0x000fe40008000000 */
[----:B------:R1:W-:Y:S01]  /*14f60*/  UTMALDG.4D [UR8], [UR4], desc[UR6] ;  /* 0x00000608040075b4 */ /* 0x0003e20008019000 */
[----:B------:R-:W4:Y:S02]  /*14f70*/  SYNCS.PHASECHK.TRANS64.TRYWAIT P0, [R4+URZ+0x19c40], R3 ;  /* 0x019c4003040075a7 */ /* 0x000f24000800017f */
[----:B-1--4-:R-:W-:Y:S05]  /*14f80*/  @!P0 BRA `(.L_x_500) ;  /* 0x0000003c005c8947 */ /* 0x012fea0003800000 */
.L_x_606:
[----:B------:R-:W-:Y:S05]  /*14f90*/  @P1 BRA `(.L_x_501) ;  /* 0x00000000001c1947 */ /* 0x000fea0003800000 */
[----:B------:R-:W4:Y:S01]  /*14fa0*/  S2R R5, SR_TID.X ;  /* 0x0000000000057919 */ /* 0x000f220000002100 */
[----:B-1-3--:R-:W-:-:S04]  /*14fb0*/  IMAD.MOV.U32 R3, RZ, RZ, 0x3000 ;  /* 0x00003000ff037424 */ /* 0x00afc800078e00ff */
[----:B------:R1:W-:Y:S01]  /*14fc0*/  SYNCS.ARRIVE.TRANS64 RZ, [R4+URZ+0x19c30], R3 ;  /* 0x019c300304ff79a7 */ /* 0x0003e2000800003f */
[----:B----4-:R-:W-:-:S04]  /*14fd0*/  LOP3.LUT R5, R5, 0x1f, RZ, 0xc0, !PT ;  /* 0x0000001f05057812 */ /* 0x010fc800078ec0ff */
[----:B------:R-:W-:-:S13]  /*14fe0*/  ISETP.NE.AND P0, PT, R5, RZ, PT ;  /* 0x000000ff0500720c */ /* 0x000fda0003f05270 */
[----:B-1----:R-:W-:Y:S05]  /*14ff0*/  @!P0 BRA `(.L_x_501) ;  /* 0x0000000000048947 */ /* 0x002fea0003800000 */
[----:B------:R-:W-:Y:S01]  /*15000*/  BPT.TRAP 0x1 ;  /* 0x000000040000795c */ /* 0x000fe20000300000 */
.L_x_501:
[----:B------:R-:W-:Y:S01]  /*15010*/  R2UR UR15, R2 ;  /* 0x00000000020f72ca */ /* 0x000fe200000e0000 */
[----:B------:R-:W-:Y:S01]  /*15020*/  UIADD3 UR4, UP0, UR40, 0x370, URZ ;  /* 0x0000037028047890 */ /* 0x000fe2000ff1e03f */
[----:B------:R-:W-:Y:S01]  /*15030*/  R2UR UR9, R4 ;  /* 0x00000000040972ca */ /* 0x000fe200000e0000 */
[----:B------:R-:W-:Y:S01]  /*15040*/  UMOV UR10, URZ ;  /* 0x0000003f000a7c82 */ /* 0x000fe20008000000 */
[----:B------:R-:W-:Y:S01]  /*15050*/  R2UR UR11, R0 ;  /* 0x00000000000b72ca */ /* 0x000fe200000e0000 */
[----:B------:R-:W-:Y:S01]  /*15060*/  UIADD3.X UR5, URZ, UR41, URZ, UP0, !UPT ;  /* 0x000000293f057290 */ /* 0x000fe200087fe43f */
[----:B------:R-:W-:Y:S01]  /*15070*/  R2UR UR12, R18 ;  /* 0x00000000120c72ca */ /* 0x000fe200000e0000 */
[----:B------:R-:W-:Y:S01]  /*15080*/  UMOV UR6, 0x0 ;  /* 0x0000000000067882 */ /* 0x000fe20000000000 */
[----:B------:R-:W-:Y:S01]  /*15090*/  R2UR UR13, R23 ;  /* 0x00000000170d72ca */ /* 0x000fe200000e0000 */
[----:B------:R-:W-:Y:S01]  /*150a0*/  UMOV UR7, 0x14f00000 ;  /* 0x14f0000000077882 */ /* 0x000fe20000000000 */
[----:B------:R-:W-:Y:S01]  /*150b0*/  UMOV UR16, 0x20 ;  /* 0x0000002000107882 */ /* 0x000fe20000000000 */
[----:B------:R-:W-:-:S02]  /*150c0*/  PLOP3.LUT P0, PT, PT, PT, PT, 0x80, 0x0 ;  /* 0x000000000000781c */ /* 0x000fc40003f0f070 */
[----:B------:R-:W-:Y:S01]  /*150d0*/  UIADD3 UR8, UR15, 0x13800, URZ ;  /* 0x000138000f087890 */ /* 0x000fe2000fffe03f */
[----:B------:R-:W-:Y:S01]  /*150e0*/  LOP3.LUT R29, R29, 0xfffffffe, RZ, 0xc0, !PT ;  /* 0xfffffffe1d1d7812 */ /* 0x000fe200078ec0ff */
[----:B------:R-:W-:Y:S02]  /*150f0*/  UIADD3 UR9, UR9, 0x19c30, URZ ;  /* 0x00019c3009097890 */ /* 0x000fe4000fffe03f */
[----:B------:R-:W-:Y:S02]  /*15100*/  UIADD3 UR14, UR15, 0x14800, URZ ;  /* 0x000148000f0e7890 */ /* 0x000fe4000fffe03f */
[----:B------:R-:W-:-:S05]  /*15110*/  UIADD3 UR15, UR15, 0x15800, URZ ;  /* 0x000158000f0f7890 */ /* 0x000fca000fffe03f */
[----:B------:R4:W-:Y:S01]  /*15120*/  UTMALDG.4D [UR8], [UR4], desc[UR6] ;  /* 0x00000608040075b4 */ /* 0x0009e20008019000 */
[----:B------:R-:W-:Y:S01]  /*15130*/  @P0 LOP3.LUT R29, R29, 0x1, RZ, 0xfc, !PT ;  /* 0x000000011d1d0812 */ /* 0x000fe200078efcff */
[----:B----4-:R-:W-:Y:S01]  /*15140*/  UMOV UR8, UR14 ;  /* 0x0000000e00087c82 */ /* 0x010fe20008000000 */
[----:B------:R-:W-:Y:S01]  /*15150*/  UMOV UR10, UR16 ;  /* 0x00000010000a7c82 */ /* 0x000fe20008000000 */
[----:B------:R-:W-:Y:S01]  /*15160*/  UMOV UR14, 0x40 ;  /* 0x00000040000e7882 */ /* 0x000fe20000000000 */
[----:B------:R4:W-:Y:S02]  /*15170*/  UTMALDG.4D [UR8], [UR4], desc[UR6] ;  /* 0x00000608040075b4 */ /* 0x0009e40008019000 */
[----:B----4-:R-:W-:Y:S01]  /*15180*/  UMOV UR8, UR15 ;  /* 0x0000000f00087c82 */ /* 0x010fe20008000000 */
[----:B------:R-:W-:Y:S02]  /*15190*/  UMOV UR10, UR14 ;  /* 0x0000000e000a7c82 */ /* 0x000fe40008000000 */
[----:B------:R4:W-:Y:S02]  /*151a0*/  UTMALDG.4D [UR8], [UR4], desc[UR6] ;  /* 0x00000608040075b4 */ /* 0x0009e40008019000 */
[----:B----4-:R-:W-:Y:S01]  /*151b0*/  NOP ;  /* 0x0000000000007918 */ /* 0x010fe20000000000 */
.L_x_495:
[----:B-1-3--:R-:W3:Y:S04]  /*151c0*/  LDL.LU R4, [R1+0x1c] ;  /* 0x00001c0001047983 */ /* 0x00aee80000300800 */
[----:B------:R-:W4:Y:S04]  /*151d0*/  LDL.LU R6, [R1+0x14] ;  /* 0x0000140001067983 */ /* 0x000f280000300800 */
[----:B------:R-:W5:Y:S01]  /*151e0*/  LDL.LU R3, [R1+0x28] ;  /* 0x0000280001037983 */ /* 0x000f620000300800 */
[----:B------:R-:W-:Y:S05]  /*151f0*/  WARPSYNC.ALL ;  /* 0x0000000000007948 */ /* 0x000fea0003800000 */
[----:B------:R-:W-:Y:S01]  /*15200*/  ULDC.64 UR6, c[0x0][0xa00] ;  /* 0x0002800000067ab9 */ /* 0x000fe20000000a00 */
[----:B------:R-:W-:Y:S01]  /*15210*/  ULDC.64 UR4, c[0x0][0x298] ;  /* 0x0000a60000047ab9 */ /* 0x000fe20000000a00 */
[----:B------:R-:W-:Y:S01]  /*15220*/  BAR.SYNC.DEFER_BLOCKING 0x8, 0x200 ;  /* 0x0208000000007b1d */ /* 0x000fe20000010000 */
[----:B------:R-:W-:Y:S01]  /*15230*/  ISETP.NE.U32.AND P0, PT, RZ, UR6, PT ;  /* 0x00000006ff007c0c */ /* 0x000fe2000bf05070 */
[----:B------:R-:W-:-:S03]  /*15240*/  VIADD R0, R22, 0xf000 ;  /* 0x0000f00016007836 */ /* 0x000fc60000000000 */
[----:B------:R-:W-:Y:S01]  /*15250*/  ISETP.NE.AND.EX P0, PT, RZ, UR7, PT, P0 ;  /* 0x00000007ff007c0c */ /* 0x000fe2000bf05300 */
[----:B------:R-:W-:Y:S01]  /*15260*/  BSSY B6, `(.L_x_502) ;  /* 0x0000020000067945 */ /* 0x000fe20003800000 */
[----:B------:R-:W-:Y:S02]  /*15270*/  LOP3.LUT P1, RZ, R0, 0x9f, RZ, 0xc0, !PT ;  /* 0x0000009f00ff7812 */ /* 0x000fe4000782c0ff */
[----:B---3--:R-:W-:-:S05]  /*15280*/  SHF.R.S32.HI R2, RZ, 0x1f, R4 ;  /* 0x0000001fff027819 */ /* 0x008fca0000011404 */
[----:B------:R-:W-:Y:S01]  /*15290*/  IMAD R2, R2, UR4, RZ ;  /* 0x0000000402027c24 */ /* 0x000fe2000f8e02ff */
[----:B-----5:R-:W-:-:S03]  /*152a0*/  SEL R3, R3, RZ, !P0 ;  /* 0x000000ff03037207 */ /* 0x020fc60004000000 */
[----:B------:R-:W-:Y:S01]  /*152b0*/  IMAD R0, R4, UR5, R2 ;  /* 0x0000000504007c24 */ /* 0x000fe2000f8e0202 */
[----:B----4-:R-:W-:Y:S01]  /*152c0*/  SEL R2, R6, RZ, !P0 ;  /* 0x000000ff06027207 */ /* 0x010fe20004000000 */
[----:B------:R-:W-:-:S05]  /*152d0*/  IMAD.WIDE.U32 R4, R4, UR4, RZ ;  /* 0x0000000404047c25 */ /* 0x000fca000f8e00ff */
[----:B------:R-:W-:Y:S04]  /*152e0*/  STL.64 [R1+0x20], R4 ;  /* 0x0000200401007387 */ /* 0x000fe80000100a00 */
[----:B------:R1:W-:Y:S04]  /*152f0*/  STL [R1+0x14], R2 ;  /* 0x0000140201007387 */ /* 0x0003e80000100800 */
[----:B------:R3:W-:Y:S01]  /*15300*/  STL [R1+0x40], R3 ;  /* 0x0000400301007387 */ /* 0x0007e20000100800 */
[----:B-1----:R-:W-:Y:S01]  /*15310*/  IMAD.IADD R2, R5, 0x1, R0 ;  /* 0x0000000105027824 */ /* 0x002fe200078e0200 */
[----:B------:R-:W-:-:S05]  /*15320*/  SHF.R.S32.HI R0, RZ, 0x1f, R18 ;  /* 0x0000001fff007819 */ /* 0x000fca0000011412 */
[----:B------:R3:W-:Y:S04]  /*15330*/  STL [R1+0x28], R0 ;  /* 0x0000280001007387 */ /* 0x0007e80000100800 */
[----:B------:R3:W-:Y:S01]  /*15340*/  STL [R1+0x1c], R2 ;  /* 0x00001c0201007387 */ /* 0x0007e20000100800 */
[----:B------:R-:W-:Y:S05]  /*15350*/  @!P1 BRA `(.L_x_503) ;  /* 0x0000000000409947 */ /* 0x000fea0003800000 */
[----:B---3--:R-:W-:Y:S01]  /*15360*/  MOV R2, 0x0 ;  /* 0x0000000000027802 */ /* 0x008fe20000000f00 */
        /* <DEDUP_REMOVED lines=9> */
[----:B0-----:R-:W-:Y:S02]  /*15400*/  IMAD.U32 R11, RZ, RZ, UR9 ;  /* 0x00000009ff0b7e24 */ /* 0x001fe4000f8e00ff */
[----:B--2---:R-:W-:Y:S02]  /*15410*/  IMAD.MOV.U32 R8, RZ, RZ, 0x70 ;  /* 0x00000070ff087424 */ /* 0x004fe400078e00ff */
[----:B------:R-:W-:Y:S02]  /*15420*/  IMAD.MOV.U32 R12, RZ, RZ, 0x1 ;  /* 0x00000001ff0c7424 */ /* 0x000fe400078e00ff */
[----:B------:R-:W-:-:S07]  /*15430*/  IMAD.MOV.U32 R13, RZ, RZ, RZ ;  /* 0x000000ffff0d7224 */ /* 0x000fce00078e00ff */
[----:B------:R-:W-:-:S07]  /*15440*/  LEPC R20, `(.L_x_503) ;  /* 0x000000001014794e */ /* 0x000fce0000000000 */
[----:B-1----:R-:W-:Y:S05]  /*15450*/  CALL.ABS.NOINC R2 ;  /* 0x0000000002007343 */ /* 0x002fea0003c00000 */
.L_x_503:
[----:B------:R-:W-:Y:S05]  /*15460*/  BSYNC B6 ;  /* 0x0000000000067941 */ /* 0x000fea0003800000 */
.L_x_502:
[----:B---3--:R-:W3:Y:S01]  /*15470*/  LDL.LU R0, [R1+0x1c] ;  /* 0x00001c0001007983 */ /* 0x008ee20000300800 */
[----:B------:R-:W1:Y:S01]  /*15480*/  LDC R9, c[0x0][0x448] ;  /* 0x00011200ff097b82 */ /* 0x000e620000000800 */
[----:B------:R-:W-:Y:S01]  /*15490*/  ULDC.64 UR4, c[0x0][0x2d8] ;  /* 0x0000b60000047ab9 */ /* 0x000fe20000000a00 */
[----:B------:R-:W-:Y:S01]  /*154a0*/  ULDC.64 UR6, c[0x0][0x2c8] ;  /* 0x0000b20000067ab9 */ /* 0x000fe20000000a00 */
[----:B------:R-:W3:Y:S01]  /*154b0*/  LDL.LU.64 R2, [R1+0x20] ;  /* 0x0000200001027983 */ /* 0x000ee20000300a00 */
[----:B------:R-:W-:-:S03]  /*154c0*/  ULDC.64 UR8, c[0x0][0x280] ;  /* 0x0000a00000087ab9 */ /* 0x000fc60000000a00 */
[----:B------:R-:W4:Y:S04]  /*154d0*/  LDL.LU R20, [R1+0x28] ;  /* 0x0000280001147983 */ /* 0x000f280000300800 */
[----:B------:R-:W4:Y:S04]  /*154e0*/  LDL.LU R21, [R1+0x40] ;  /* 0x0000400001157983 */ /* 0x000f280000300800 */
[----:B------:R-:W4:Y:S01]  /*154f0*/  LDL.LU R4, [R1+0x14] ;  /* 0x0000140001047983 */ /* 0x000f220000300800 */
[----:B-1----:R-:W-:-:S13]  /*15500*/  ISETP.NE.AND P0, PT, R9, 0x1, PT ;  /* 0x000000010900780c */ /* 0x002fda0003f05270 */
[----:B------:R-:W1:Y:S08]  /*15510*/  @P0 LDC R5, c[0x0][0x450] ;  /* 0x00011400ff050b82 */ /* 0x000e700000000800 */
[----:B--2---:R-:W2:Y:S01]  /*15520*/  @P0 LDC R8, c[0x0][0x450] ;  /* 0x00011400ff080b82 */ /* 0x004ea20000000800 */
[----:B---3--:R-:W-:Y:S02]  /*15530*/  IMAD.MOV.U32 R3, RZ, RZ, R0 ;  /* 0x000000ffff037224 */ /* 0x008fe400078e0000 */
[----:B----4-:R-:W-:-:S02]  /*15540*/  IMAD R0, R20, UR4, RZ ;  /* 0x0000000414007c24 */ /* 0x010fc4000f8e02ff */
[C---:B------:R-:W-:Y:S01]  /*15550*/  IMAD.WIDE.U32 R2, R18.reuse, UR4, R2 ;  /* 0x0000000412027c25 */ /* 0x040fe2000f8e0002 */
[----:B------:R-:W3:Y:S03]  /*15560*/  S2R R20, SR_TID.X ;  /* 0x0000000000147919 */ /* 0x000ee60000002100 */
[----:B------:R-:W-:Y:S01]  /*15570*/  IMAD R0, R18, UR5, R0 ;  /* 0x0000000512007c24 */ /* 0x000fe2000f8e0200 */
[----:B------:R-:W-:-:S03]  /*15580*/  ULDC.64 UR4, c[0x0][0x2e0] ;  /* 0x0000b80000047ab9 */ /* 0x000fc60000000a00 */
[----:B------:R-:W-:Y:S02]  /*15590*/  IMAD.IADD R3, R3, 0x1, R0 ;  /* 0x0000000103037824 */ /* 0x000fe400078e0200 */
[----:B------:R-:W-:Y:S02]  /*155a0*/  IMAD R0, R21, UR4, RZ ;  /* 0x0000000415007c24 */ /* 0x000fe4000f8e02ff */
[----:B------:R-:W4:Y:S01]  /*155b0*/  S2R R21, SR_TID.X ;  /* 0x0000000000157919 */ /* 0x000f220000002100 */
[----:B------:R-:W-:-:S04]  /*155c0*/  IMAD.WIDE.U32 R2, R4, UR4, R2 ;  /* 0x0000000404027c25 */ /* 0x000fc8000f8e0002 */
[----:B------:R-:W-:Y:S01]  /*155d0*/  IMAD R0, R4, UR5, R0 ;  /* 0x0000000504007c24 */ /* 0x000fe2000f8e0200 */
[----:B------:R-:W-:Y:S01]  /*155e0*/  ULDC.64 UR4, c[0x0][0x2d0] ;  /* 0x0000b40000047ab9 */ /* 0x000fe20000000a00 */
[----:B------:R-:W0:Y:S02]  /*155f0*/  @P0 LDC R4, c[0x0][0x44c] ;  /* 0x00011300ff040b82 */ /* 0x000e240000000800 */
[----:B------:R-:W-:Y:S01]  /*15600*/  IMAD.IADD R3, R3, 0x1, R0 ;  /* 0x0000000103037824 */ /* 0x000fe200078e0200 */
[----:B---3--:R-:W-:-:S04]  /*15610*/  LOP3.LUT R20, R20, 0x7f, RZ, 0xc0, !PT ;  /* 0x0000007f14147812 */ /* 0x008fc800078ec0ff */
[----:B------:R-:W-:Y:S01]  /*15620*/  SHF.R.U32.HI R20, RZ, 0x1, R20 ;  /* 0x00000001ff147819 */ /* 0x000fe20000011614 */
[----:B----4-:R-:W-:Y:S02]  /*15630*/  IMAD.SHL.U32 R6, R21, 0x40, RZ ;  /* 0x0000004015067824 */ /* 0x010fe400078e00ff */
[----:B------:R3:W5:Y:S03]  /*15640*/  LDL R21, [R1+0x38] ;  /* 0x0000380001157983 */ /* 0x0007660000100800 */
[----:B------:R-:W-:-:S05]  /*15650*/  LOP3.LUT R6, R20, 0x40, R6, 0xf8, !PT ;  /* 0x0000004014067812 */ /* 0x000fca00078ef806 */
[----:B------:R-:W-:-:S04]  /*15660*/  IMAD R0, R17, 0xc0, R6 ;  /* 0x000000c011007824 */ /* 0x000fc800078e0206 */
[----:B0-----:R-:W-:-:S04]  /*15670*/  @P0 IMAD.HI.U32 R6, R0, R4, RZ ;  /* 0x0000000400060227 */ /* 0x001fc800078e00ff */
[----:B------:R-:W-:Y:S01]  /*15680*/  IMAD.MOV.U32 R4, RZ, RZ, R0 ;  /* 0x000000ffff047224 */ /* 0x000fe200078e0000 */
[----:B-1----:R-:W-:-:S04]  /*15690*/  @P0 SHF.R.U32.HI R4, RZ, R5, R6 ;  /* 0x00000005ff040219 */ /* 0x002fc80000011606 */
[--C-:B------:R-:W-:Y:S01]  /*156a0*/  SHF.R.S32.HI R5, RZ, 0x1f, R4.reuse ;  /* 0x0000001fff057819 */ /* 0x100fe20000011404 */
[----:B------:R-:W-:-:S04]  /*156b0*/  IMAD.MOV R6, RZ, RZ, -R4 ;  /* 0x000000ffff067224 */ /* 0x000fc800078e0a04 */
[----:B------:R-:W-:Y:S02]  /*156c0*/  IMAD R5, R5, UR4, RZ ;  /* 0x0000000405057c24 */ /* 0x000fe4000f8e02ff */
[----:B------:R-:W-:Y:S02]  /*156d0*/  IMAD R6, R9, R6, R0 ;  /* 0x0000000609067224 */ /* 0x000fe400078e0200 */
[C---:B------:R-:W-:Y:S02]  /*156e0*/  IMAD R7, R4.reuse, UR5, R5 ;  /* 0x0000000504077c24 */ /* 0x040fe4000f8e0205 */
[----:B------:R-:W-:-:S04]  /*156f0*/  IMAD.WIDE.U32 R4, R4, UR4, R2 ;  /* 0x0000000404047c25 */ /* 0x000fc8000f8e0002 */
[----:B------:R-:W-:Y:S01]  /*15700*/  IMAD.IADD R5, R5, 0x1, R7 ;  /* 0x0000000105057824 */ /* 0x000fe200078e0207 */
[----:B------:R-:W-:Y:S01]  /*15710*/  SHF.R.S32.HI R7, RZ, 0x1f, R6 ;  /* 0x0000001fff077819 */ /* 0x000fe20000011406 */
[----:B------:R-:W-:-:S04]  /*15720*/  IMAD.WIDE.U32 R4, R6, UR6, R4 ;  /* 0x0000000606047c25 */ /* 0x000fc8000f8e0004 */
[----:B------:R-:W-:-:S04]  /*15730*/  IMAD R7, R7, UR6, RZ ;  /* 0x0000000607077c24 */ /* 0x000fc8000f8e02ff */
[----:B------:R-:W-:Y:S01]  /*15740*/  IMAD R7, R6, UR7, R7 ;  /* 0x0000000706077c24 */ /* 0x000fe2000f8e0207 */
[----:B------:R-:W-:-:S04]  /*15750*/  IADD3 R6, P1, R4, UR8, RZ ;  /* 0x0000000804067c10 */ /* 0x000fc8000ff3e0ff */
[----:B------:R-:W-:Y:S02]  /*15760*/  IADD3.X R4, R5, UR9, R7, P1, !PT ;  /* 0x0000000905047c10 */ /* 0x000fe40008ffe407 */
[----:B------:R-:W0:Y:S01]  /*15770*/  @P0 LDC R7, c[0x0][0x44c] ;  /* 0x00011300ff070b82 */ /* 0x000e220000000800 */
[----:B------:R-:W-:-:S04]  /*15780*/  VIADD R0, R0, 0x80 ;  /* 0x0000008000007836 */ /* 0x000fc80000000000 */
[----:B------:R-:W-:Y:S02]  /*15790*/  IMAD.MOV.U32 R5, RZ, RZ, R0 ;  /* 0x000000ffff057224 */ /* 0x000fe400078e0000 */
[----:B0-----:R-:W-:-:S05]  /*157a0*/  @P0 IMAD.HI.U32 R7, R0, R7, RZ ;  /* 0x0000000700070227 */ /* 0x001fca00078e00ff */
[----:B--2---:R-:W-:Y:S02]  /*157b0*/  @P0 SHF.R.U32.HI R5, RZ, R8, R7 ;  /* 0x00000008ff050219 */ /* 0x004fe40000011607 */
[----:B------:R3:W5:Y:S01]  /*157c0*/  LDL R8, [R1+0x18] ;  /* 0x0000180001087983 */ /* 0x0007620000100800 */
[----:B------:R-:W0:Y:S01]  /*157d0*/  S2R R11, SR_TID.X ;  /* 0x00000000000b7919 */ /* 0x000e220000002100 */
[----:B------:R-:W1:Y:S01]  /*157e0*/  S2R R20, SR_TID.X ;  /* 0x0000000000147919 */ /* 0x000e620000002100 */
[----:B------:R-:W-:-:S04]  /*157f0*/  IMAD.MOV R7, RZ, RZ, -R5 ;  /* 0x000000ffff077224 */ /* 0x000fc800078e0a05 */
[----:B------:R-:W-:Y:S01]  /*15800*/  IMAD R0, R9, R7, R0 ;  /* 0x0000000709007224 */ /* 0x000fe200078e0200 */
[----:B------:R-:W-:Y:S01]  /*15810*/  SHF.R.S32.HI R7, RZ, 0x1f, R5 ;  /* 0x0000001fff077819 */ /* 0x000fe20000011405 */
[----:B------:R-:W-:-:S04]  /*15820*/  IMAD.WIDE.U32 R2, R5, UR4, R2 ;  /* 0x0000000405027c25 */ /* 0x000fc8000f8e0002 */
[----:B------:R-:W-:Y:S01]  /*15830*/  IMAD R7, R7, UR4, RZ ;  /* 0x0000000407077c24 */ /* 0x000fe2000f8e02ff */
[----:B------:R-:W-:-:S03]  /*15840*/  ULDC UR4, c[0x0][0x2b8] ;  /* 0x0000ae0000047ab9 */ /* 0x000fc60000000800 */
[----:B------:R-:W-:Y:S01]  /*15850*/  IMAD R7, R5, UR5, R7 ;  /* 0x0000000505077c24 */ /* 0x000fe2000f8e0207 */
[----:B------:R-:W-:-:S03]  /*15860*/  SHF.R.S32.HI R5, RZ, 0x1f, R0 ;  /* 0x0000001fff057819 */ /* 0x000fc60000011400 */
[----:B------:R-:W-:Y:S02]  /*15870*/  IMAD.IADD R3, R3, 0x1, R7 ;  /* 0x0000000103037824 */ /* 0x000fe400078e0207 */
[----:B0-----:R-:W-:Y:S02]  /*15880*/  IMAD.SHL.U32 R11, R11, 0x10, RZ ;  /* 0x000000100b0b7824 */ /* 0x001fe400078e00ff */
[----:B-1----:R-:W-:-:S03]  /*15890*/  IMAD.SHL.U32 R10, R20, 0x10, RZ ;  /* 0x00000010140a7824 */ /* 0x002fc600078e00ff */
[----:B------:R-:W-:Y:S01]  /*158a0*/  LOP3.LUT R11, R11, 0x10, RZ, 0xc0, !PT ;  /* 0x000000100b0b7812 */ /* 0x000fe200078ec0ff */
[----:B------:R-:W-:Y:S02]  /*158b0*/  IMAD R5, R5, UR6, RZ ;  /* 0x0000000605057c24 */ /* 0x000fe4000f8e02ff */
[----:B------:R-:W-:Y:S01]  /*158c0*/  IMAD.WIDE.U32 R2, R0, UR6, R2 ;  /* 0x0000000600027c25 */ /* 0x000fe2000f8e0002 */
[C---:B------:R-:W-:Y:S02]  /*158d0*/  LOP3.LUT R12, R11.reuse, 0x20, RZ, 0xfc, !PT ;  /* 0x000000200b0c7812 */ /* 0x040fe400078efcff */
[----:B------:R-:W-:Y:S02]  /*158e0*/  LOP3.LUT R10, R10, 0x10, RZ, 0xc0, !PT ;  /* 0x000000100a0a7812 */ /* 0x000fe400078ec0ff */
[----:B------:R-:W-:Y:S01]  /*158f0*/  LOP3.LUT R11, R11, 0x40, RZ, 0xfc, !PT ;  /* 0x000000400b0b7812 */ /* 0x000fe200078efcff */
[----:B------:R-:W-:Y:S01]  /*15900*/  IMAD R5, R0, UR7, R5 ;  /* 0x0000000700057c24 */ /* 0x000fe2000f8e0205 */
[----:B------:R-:W-:-:S02]  /*15910*/  IADD3 R7, P3, R2, UR8, RZ ;  /* 0x0000000802077c10 */ /* 0x000fc4000ff7e0ff */
[----:B------:R-:W-:Y:S02]  /*15920*/  ISETP.GE.AND P2, PT, R10, UR4, PT ;  /* 0x000000040a007c0c */ /* 0x000fe4000bf46270 */
[----:B------:R-:W-:Y:S02]  /*15930*/  ISETP.GE.AND P1, PT, R12, UR4, PT ;  /* 0x000000040c007c0c */ /* 0x000fe4000bf26270 */
[----:B------:R-:W-:Y:S01]  /*15940*/  ISETP.GE.AND P0, PT, R11, UR4, PT ;  /* 0x000000040b007c0c */ /* 0x000fe2000bf06270 */
[----:B------:R-:W-:Y:S01]  /*15950*/  UMOV UR4, 0xffffffff ;  /* 0xffffffff00047882 */ /* 0x000fe20000000000 */
[----:B------:R-:W-:Y:S02]  /*15960*/  LOP3.LUT R20, R20, 0x7f, RZ, 0xc0, !PT ;  /* 0x0000007f14147812 */ /* 0x000fe400078ec0ff */
[----:B------:R-:W-:Y:S02]  /*15970*/  IADD3.X R5, R3, UR9, R5, P3, !PT ;  /* 0x0000000903057c10 */ /* 0x000fe40009ffe405 */
[----:B------:R-:W-:Y:S01]  /*15980*/  SHF.R.U32.HI R20, RZ, 0x1, R20 ;  /* 0x00000001ff147819 */ /* 0x000fe20000011614 */
[----:B---3--:R-:W-:Y:S06]  /*15990*/  BRA.DIV UR4, `(.L_x_504) ;  /* 0x0000003204ec7947 */ /* 0x008fec000b800000 */
[----:B------:R-:W0:Y:S01]  /*159a0*/  SHFL.IDX PT, R3, R6, RZ, 0x1e1f ;  /* 0x001e1fff06037589 */ /* 0x000e2200000e0000 */
[----:B-----5:R-:W-:Y:S02]  /*159b0*/  IMAD R0, R21, R9, RZ ;  /* 0x0000000915007224 */ /* 0x020fe400078e02ff */
[----:B------:R-:W-:Y:S01]  /*159c0*/  IMAD R17, R17, 0xc0, R20 ;  /* 0x000000c011117824 */ /* 0x000fe200078e0214 */
[----:B------:R-:W1:Y:S04]  /*159d0*/  SHFL.IDX PT, R2, R4, RZ, 0x1e1f ;  /* 0x001e1fff04027589 */ /* 0x000e6800000e0000 */
[----:B------:R-:W-:Y:S01]  /*159e0*/  ISETP.GE.AND P4, PT, R17, R0, PT ;  /* 0x000000001100720c */ /* 0x000fe20003f86270 */
[----:B------:R-:W2:Y:S04]  /*159f0*/  SHFL.IDX PT, R6, R6, 0x1, 0x1e1f ;  /* 0x003e1f0006067f89 */ /* 0x000ea800000e0000 */
[----:B------:R-:W3:Y:S08]  /*15a00*/  SHFL.IDX PT, R4, R4, 0x1, 0x1e1f ;  /* 0x003e1f0004047f89 */ /* 0x000ef000000e0000 */
[----:B0-----:R-:W-:-:S05]  /*15a10*/  @!P4 IADD3 R3, P3, R10, R3, RZ ;  /* 0x000000030a03c210 */ /* 0x001fca0007f7e0ff */
[----:B-1----:R-:W-:-:S05]  /*15a20*/  @!P4 IMAD.X R2, RZ, RZ, R2, P3 ;  /* 0x000000ffff02c224 */ /* 0x002fca00018e0602 */
[----:B------:R-:W-:-:S04]  /*15a30*/  @!P4 LOP3.LUT R3, R3, R2, RZ, 0x3c, !PT ;  /* 0x000000020303c212 */ /* 0x000fc800078e3cff */
[----:B------:R-:W-:-:S04]  /*15a40*/  @!P4 LOP3.LUT R2, R3, R2, RZ, 0x3c, !PT ;  /* 0x000000020302c212 */ /* 0x000fc800078e3cff */
[----:B------:R-:W-:-:S05]  /*15a50*/  @!P4 LOP3.LUT R3, R3, R2, RZ, 0x3c, !PT ;  /* 0x000000020303c212 */ /* 0x000fca00078e3cff */
[----:B------:R-:W-:Y:S04]  /*15a60*/  @!P4 LDGSTS.E.BYPASS.LTC128B.128 [R8+0xf000], desc[UR42][R2.64], !P2 ;  /* 0x0f0000000208cfae */ /* 0x000fe8000d101d6a */
[----:B------:R-:W-:Y:S04]  /*15a70*/  @!P4 LDGSTS.E.BYPASS.LTC128B.128 [R8+0x10800], desc[UR42][R2.64+0x20], !P1 ;  /* 0x108000200208cfae */ /* 0x000fe8000c901d6a */
[----:B------:R0:W-:Y:S02]  /*15a80*/  @!P4 LDGSTS.E.BYPASS.LTC128B.128 [R8+0x12000], desc[UR42][R2.64+0x40], !P0 ;  /* 0x120000400208cfae */ /* 0x0001e4000c101d6a */
[----:B0-----:R-:W-:-:S05]  /*15a90*/  VIADD R2, R17, 0x40 ;  /* 0x0000004011027836 */ /* 0x001fca0000000000 */
[----:B------:R-:W-:-:S13]  /*15aa0*/  ISETP.GE.AND P4, PT, R2, R0, PT ;  /* 0x000000000200720c */ /* 0x000fda0003f86270 */
[----:B--2---:R-:W-:-:S05]  /*15ab0*/  @!P4 IADD3 R2, P3, R10, R6, RZ ;  /* 0x000000060a02c210 */ /* 0x004fca0007f7e0ff */
[----:B---3--:R-:W-:-:S05]  /*15ac0*/  @!P4 IMAD.X R3, RZ, RZ, R4, P3 ;  /* 0x000000ffff03c224 */ /* 0x008fca00018e0604 */
[----:B------:R-:W-:Y:S04]  /*15ad0*/  @!P4 LDGSTS.E.BYPASS.LTC128B.128 [R8+0xf800], desc[UR42][R2.64], !P2 ;  /* 0x0f8000000208cfae */ /* 0x000fe8000d101d6a */
[----:B------:R-:W-:Y:S04]  /*15ae0*/  @!P4 LDGSTS.E.BYPASS.LTC128B.128 [R8+0x11000], desc[UR42][R2.64+0x20], !P1 ;  /* 0x110000200208cfae */ /* 0x000fe8000c901d6a */
[----:B------:R0:W-:Y:S04]  /*15af0*/  @!P4 LDGSTS.E.BYPASS.LTC128B.128 [R8+0x12800], desc[UR42][R2.64+0x40], !P0 ;  /* 0x128000400208cfae */ /* 0x0001e8000c101d6a */
[----:B0-----:R0:W1:Y:S04]  /*15b00*/  SHFL.IDX PT, R3, R5, RZ, 0x1e1f ;  /* 0x001e1fff05037589 */ /* 0x00106800000e0000 */
[----:B------:R0:W2:Y:S02]  /*15b10*/  SHFL.IDX PT, R2, R7, RZ, 0x1e1f ;  /* 0x001e1fff07027589 */ /* 0x0000a400000e0000 */
.L_x_613:
[----:B------:R-:W-:Y:S01]  /*15b20*/  VIADD R17, R17, 0x80 ;  /* 0x0000008011117836 */ /* 0x000fe20000000000 */
[----:B------:R-:W-:Y:S04]  /*15b30*/  BSSY B0, `(.L_x_505) ;  /* 0x000000b000007945 */ /* 0x000fe80003800000 */
[----:B------:R-:W-:-:S13]  /*15b40*/  ISETP.GE.AND P3, PT, R17, R0, PT ;  /* 0x000000001100720c */ /* 0x000fda0003f66270 */
[----:B------:R-:W-:Y:S05]  /*15b50*/  @P3 BRA `(.L_x_506) ;  /* 0x0000000000203947 */ /* 0x000fea0003800000 */
[----:B--2---:R-:W-:-:S05]  /*15b60*/  IADD3 R2, P3, R10, R2, RZ ;  /* 0x000000020a027210 */ /* 0x004fca0007f7e0ff */
[----:B-1----:R-:W-:-:S05]  /*15b70*/  IMAD.X R3, RZ, RZ, R3, P3 ;  /* 0x000000ffff037224 */ /* 0x002fca00018e0603 */
[----:B------:R-:W-:Y:S01]  /*15b80*/  @!PT LDS RZ, [RZ] ;  /* 0x00000000fffff984 */ /* 0x000fe20000000800 */
[----:B------:R-:W-:Y:S01]  /*15b90*/  @!PT LDS RZ, [RZ] ;  /* 0x00000000fffff984 */ /* 0x000fe20000000800 */
[----:B------:R-:W-:Y:S01]  /*15ba0*/  @!PT LDS RZ, [RZ] ;  /* 0x00000000fffff984 */ /* 0x000fe20000000800 */
[----:B------:R3:W-:Y:S04]  /*15bb0*/  LDGSTS.E.BYPASS.LTC128B.128 [R8+0x10000], desc[UR42][R2.64], !P2 ;  /* 0x1000000002087fae */ /* 0x0007e8000d101d6a */
[----:B------:R3:W-:Y:S04]  /*15bc0*/  LDGSTS.E.BYPASS.LTC128B.128 [R8+0x11800], desc[UR42][R2.64+0x20], !P1 ;  /* 0x1180002002087fae */ /* 0x0007e8000c901d6a */
[----:B------:R3:W-:Y:S02]  /*15bd0*/  LDGSTS.E.BYPASS.LTC128B.128 [R8+0x13000], desc[UR42][R2.64+0x40], !P0 ;  /* 0x1300004002087fae */ /* 0x0007e4000c101d6a */
.L_x_506:
[----:B------:R-:W-:Y:S05]  /*15be0*/  BSYNC B0 ;  /* 0x0000000000007941 */ /* 0x000fea0003800000 */
.L_x_505:
[----:B------:R-:W-:Y:S01]  /*15bf0*/  NOP ;  /* 0x0000000000007918 */ /* 0x000fe20000000000 */
[----:B------:R-:W-:-:S13]  /*15c00*/  PLOP3.LUT P0, PT, PT, PT, PT, 0x80, 0x0 ;  /* 0x000000000000781c */ /* 0x000fda0003f0f070 */
.L_x_507:
[----:B------:R-:W-:Y:S02]  /*15c10*/  PLOP3.LUT P1, PT, P1, P0, PT, 0xa2, 0x0 ;  /* 0x000000000000781c */ /* 0x000fe40000f21472 */
[----:B------:R-:W-:-:S08]  /*15c20*/  @P0 R2UR P1, UR4, R22 ;  /* 0x00000000160402ca */ /* 0x000fd00000020000 */
[----:B------:R-:W-:-:S05]  /*15c30*/  @P0 PLOP3.LUT P0, PT, P1, PT, PT, 0x80, 0x0 ;  /* 0x000000000000081c */ /* 0x000fca0000f0f070 */
[----:B------:R-:W-:Y:S01]  /*15c40*/  @!P1 SYNCS.ARRIVE.TRANS64.RED.A0T1 RZ, [UR4+0x19c00], RZ ;  /* 0x019c00ffffff99a7 */ /* 0x000fe20008200404 */
[----:B------:R-:W-:Y:S07]  /*15c50*/  @!P1 ARRIVES.LDGSTSBAR.64.TRANSCNT [UR4+0x19c00] ;  /* 0x019c0000ff0099b0 */ /* 0x000fee0008000a84 */
[----:B------:R-:W-:Y:S05]  /*15c60*/  @P0 BRA.U.ANY `(.L_x_507) ;  /* 0xfffffffd00e80947 */ /* 0x000fea000393ffff */
[----:B--23--:R-:W2:Y:S02]  /*15c70*/  LDL.LU R2, [R1+0x3c] ;  /* 0x00003c0001027983 */ /* 0x00cea40000300800 */
[----:B--2---:R-:W-:-:S05]  /*15c80*/  VIADD R2, R2, 0x1 ;  /* 0x0000000102027836 */ /* 0x004fca0000000000 */
[----:B------:R2:W-:Y:S01]  /*15c90*/  STL [R1+0x3c], R2 ;  /* 0x00003c0201007387 */ /* 0x0005e20000100800 */
[----:B------:R-:W-:-:S04]  /*15ca0*/  LEA.HI R0, R2, R2, RZ, 0x1 ;  /* 0x0000000202007211 */ /* 0x000fc800078f08ff */
[----:B------:R-:W-:-:S05]  /*15cb0*/  LOP3.LUT R0, R0, 0xfffffffe, RZ, 0xc0, !PT ;  /* 0xfffffffe00007812 */ /* 0x000fca00078ec0ff */
[----:B------:R-:W-:-:S05]  /*15cc0*/  IMAD.IADD R0, R2, 0x1, -R0 ;  /* 0x0000000102007824 */ /* 0x000fca00078e0a00 */
[----:B-1----:R-:W-:Y:S01]  /*15cd0*/  SHF.L.U32 R3, R0, 0x1f, RZ ;  /* 0x0000001f00037819 */ /* 0x002fe200000006ff */
[----:B------:R-:W-:Y:S01]  /*15ce0*/  NOP ;  /* 0x0000000000007918 */ /* 0x000fe20000000000 */
[----:B------:R2:W-:Y:S01]  /*15cf0*/  SYNCS.ARRIVE.TRANS64.A1T0 RZ, [R22+URZ+0x19c00], RZ ;  /* 0x019c00ff16ff79a7 */ /* 0x0005e2000810003f */
[----:B------:R-:W-:Y:S01]  /*15d00*/  BSSY B0, `(.L_x_508) ;  /* 0x0000003000007945 */ /* 0x000fe20003800000 */
[----:B------:R-:W1:Y:S03]  /*15d10*/  SYNCS.PHASECHK.TRANS64.TRYWAIT P0, [R22+URZ+0x19c20], R3 ;  /* 0x019c2003160075a7 */ /* 0x000e66000800017f */
[----:B-12---:R-:W-:Y:S05]  /*15d20*/  @!P0 BRA `(.L_x_509) ;  /* 0x0000003000f88947 */ /* 0x006fea0003800000 */
.L_x_614:
[----:B------:R-:W-:Y:S05]  /*15d30*/  BSYNC B0 ;  /* 0x0000000000007941 */ /* 0x000fea0003800000 */
.L_x_508:
[----:B------:R-:W2:Y:S02]  /*15d40*/  LDL.LU R0, [R1+0x30] ;  /* 0x0000300001007983 */ /* 0x000ea40000300800 */
[----:B--2---:R-:W-:-:S13]  /*15d50*/  ISETP.GE.AND P0, PT, R0, 0x81, PT ;  /* 0x000000810000780c */ /* 0x004fda0003f06270 */
[----:B------:R-:W-:Y:S05]  /*15d60*/  @!P0 BRA `(.L_x_510) ;  /* 0x00000010000c8947 */ /* 0x000fea0003800000 */
[----:B------:R-:W2:Y:S01]  /*15d70*/  LDL.LU R0, [R1+0x34] ;  /* 0x0000340001007983 */ /* 0x000ea20000300800 */
[----:B------:R-:W-:Y:S01]  /*15d80*/  IMAD.MOV.U32 R8, RZ, RZ, R26 ;  /* 0x000000ffff087224 */ /* 0x000fe200078e001a */
[----:B--2---:R-:W-:Y:S01]  /*15d90*/  LEA.HI.SX32 R2, R0, 0xfffffffe, 0x19 ;  /* 0xfffffffe00027811 */ /* 0x004fe200078fcaff */
[----:B------:R-:W-:-:S07]  /*15da0*/  IMAD.MOV.U32 R0, RZ, RZ, R24 ;  /* 0x000000ffff007224 */ /* 0x000fce00078e0018 */
.L_x_534:
[----:B------:R-:W-:Y:S01]  /*15db0*/  LOP3.LUT P1, RZ, R29, 0x1, RZ, 0xc0, !PT ;  /* 0x000000011dff7812 */ /* 0x000fe2000782c0ff */
[----:B------:R-:W-:Y:S01]  /*15dc0*/  VIADD R24, R0, 0x1 ;  /* 0x0000000100187836 */ /* 0x000fe20000000000 */
[----:B------:R-:W-:Y:S05]  /*15dd0*/  YIELD ;  /* 0x0000000000007946 */ /* 0x000fea0003800000 */
[----:B------:R-:W-:Y:S01]  /*15de0*/  ISETP.NE.AND P0, PT, R24, 0x2, PT ;  /* 0x000000021800780c */ /* 0x000fe20003f05270 */
[----:B------:R-:W-:Y:S03]  /*15df0*/  BSSY B0, `(.L_x_511) ;  /* 0x00000a5000007945 */ /* 0x000fe60003800000 */
[----:B-1----:R-:W-:-:S02]  /*15e00*/  SEL R3, RZ, 0x1, P0 ;  /* 0x00000001ff037807 */ /* 0x002fc40000000000 */
[----:B------:R-:W-:Y:S02]  /*15e10*/  SEL R24, R24, RZ, P0 ;  /* 0x000000ff18187207 */ /* 0x000fe40000000000 */
[----:B------:R-:W-:Y:S01]  /*15e20*/  LOP3.LUT R26, R8, R3, RZ, 0x3c, !PT ;  /* 0x00000003081a7212 */ /* 0x000fe200078e3cff */
[----:B------:R-:W-:Y:S06]  /*15e30*/  @!P1 BRA `(.L_x_512) ;  /* 0x0000000800809947 */ /* 0x000fec0003800000 */
[----:B------:R-:W-:Y:S01]  /*15e40*/  ULDC.64 UR4, c[0x0][0x418] ;  /* 0x0001060000047ab9 */ /* 0x000fe20000000a00 */
[----:B------:R-:W-:Y:S01]  /*15e50*/  IMAD.MOV.U32 R3, RZ, RZ, R2 ;  /* 0x000000ffff037224 */ /* 0x000fe200078e0002 */
[----:B------:R-:W-:-:S04]  /*15e60*/  ISETP.NE.U32.AND P0, PT, RZ, UR4, PT ;  /* 0x00000004ff007c0c */ /* 0x000fc8000bf05070 */
[----:B------:R-:W-:-:S13]  /*15e70*/  ISETP.NE.AND.EX P0, PT, RZ, UR5, PT, P0 ;  /* 0x00000005ff007c0c */ /* 0x000fda000bf05300 */
[----:B------:R-:W-:Y:S05]  /*15e80*/  @!P0 BRA `(.L_x_513) ;  /* 0x0000000000488947 */ /* 0x000fea0003800000 */
[----:B0-----:R-:W2:Y:S01]  /*15e90*/  LDL R7, [R1] ;  /* 0x0000000001077983 */ /* 0x001ea20000100800 */
[----:B------:R-:W0:Y:S01]  /*15ea0*/  LDC R3, c[0x0][0x43c] ;  /* 0x00010f00ff037b82 */ /* 0x000e220000000800 */
[----:B------:R-:W-:Y:S01]  /*15eb0*/  ULDC.64 UR6, c[0x0][0x428] ;  /* 0x00010a0000067ab9 */ /* 0x000fe20000000a00 */
        /* <DEDUP_REMOVED lines=9> */
[----:B--2---:R-:W-:-:S04]  /*15f50*/  IMAD R6, R7, UR6, RZ ;  /* 0x0000000607067c24 */ /* 0x004fc8000f8e02ff */
[----:B------:R-:W-:-:S04]  /*15f60*/  IMAD R6, R28, UR7, R6 ;  /* 0x000000071c067c24 */ /* 0x000fc8000f8e0206 */
[----:B------:R-:W-:Y:S01]  /*15f70*/  IMAD.IADD R5, R6, 0x1, R5 ;  /* 0x0000000106057824 */ /* 0x000fe200078e0205 */
[----:B------:R-:W-:-:S04]  /*15f80*/  LEA R6, P0, R4, UR4, 0x2 ;  /* 0x0000000404067c11 */ /* 0x000fc8000f8010ff */
[----:B------:R-:W-:-:S05]  /*15f90*/  LEA.HI.X R7, R4, UR5, R5, 0x2, P0 ;  /* 0x0000000504077c11 */ /* 0x000fca00080f1405 */
[----:B------:R1:W5:Y:S04]  /*15fa0*/  LDG.E R23, desc[UR42][R6.64] ;  /* 0x0000002a06177981 */ /* 0x000368000c1e1900 */
.L_x_513:
[----:B------:R-:W0:Y:S01]  /*15fb0*/  S2R R4, SR_TID.X ;  /* 0x0000000000047919 */ /* 0x000e220000002100 */
[----:B-1----:R-:W-:Y:S01]  /*15fc0*/  IMAD R6, R24, 0x8, R22 ;  /* 0x0000000818067824 */ /* 0x002fe200078e0216 */
[----:B------:R-:W-:Y:S01]  /*15fd0*/  BSSY B1, `(.L_x_514) ;  /* 0x0000006000017945 */ /* 0x000fe20003800000 */
[----:B0-----:R-:W-:Y:S02]  /*15fe0*/  LOP3.LUT R5, R4, 0x7f, RZ, 0xc0, !PT ;  /* 0x0000007f04057812 */ /* 0x001fe400078ec0ff */
[----:B------:R-:W-:Y:S02]  /*15ff0*/  SHF.L.U32 R4, R26, 0x1f, RZ ;  /* 0x0000001f1a047819 */ /* 0x000fe400000006ff */
[----:B------:R-:W-:Y:S02]  /*16000*/  ISETP.NE.AND P1, PT, R5, RZ, PT ;  /* 0x000000ff0500720c */ /* 0x000fe40003f25270 */
[----:B------:R-:W0:Y:S02]  /*16010*/  SYNCS.PHASECHK.TRANS64.TRYWAIT P0, [R6+URZ+0x19c80], R4 ;  /* 0x019c8004060075a7 */ /* 0x000e24000800017f */
[----:B0-----:R-:W-:Y:S09]  /*16020*/  @!P0 BRA `(.L_x_515) ;  /* 0x00000030004c8947 */ /* 0x001ff20003800000 */
.L_x_615:
[----:B------:R-:W-:Y:S05]  /*16030*/  BSYNC B1 ;  /* 0x0000000000017941 */ /* 0x000fea0003800000 */
.L_x_514:
[----:B------:R-:W-:Y:S04]  /*16040*/  BSSY B1, `(.L_x_516) ;  /* 0x0000009000017945 */ /* 0x000fe80003800000 */
[----:B------:R-:W-:Y:S05]  /*16050*/  @P1 BRA `(.L_x_517) ;  /* 0x00000000001c1947 */ /* 0x000fea0003800000 */
[----:B------:R-:W1:Y:S02]  /*16060*/  S2R R5, SR_TID.X ;  /* 0x0000000000057919 */ /* 0x000e640000002100 */
[----:B-1----:R-:W-:Y:S01]  /*16070*/  LOP3.LUT R7, R5, 0x1f, RZ, 0xc0, !PT ;  /* 0x0000001f05077812 */ /* 0x002fe200078ec0ff */
[----:B------:R-:W-:-:S03]  /*16080*/  IMAD.MOV.U32 R5, RZ, RZ, 0x3000 ;  /* 0x00003000ff057424 */ /* 0x000fc600078e00ff */
[----:B------:R-:W-:Y:S01]  /*16090*/  ISETP.NE.AND P0, PT, R7, RZ, PT ;  /* 0x000000ff0700720c */ /* 0x000fe20003f05270 */
[----:B------:R1:W-:-:S12]  /*160a0*/  SYNCS.ARRIVE.TRANS64 RZ, [R6+URZ+0x19c70], R5 ;  /* 0x019c700506ff79a7 */ /* 0x0003d8000800003f */
[----:B-1----:R-:W-:Y:S05]  /*160b0*/  @!P0 BRA `(.L_x_517) ;  /* 0x0000000000048947 */ /* 0x002fea0003800000 */
[----:B------:R-:W-:Y:S01]  /*160c0*/  BPT.TRAP 0x1 ;  /* 0x000000040000795c */ /* 0x000fe20000300000 */
.L_x_517:
[----:B------:R-:W-:Y:S05]  /*160d0*/  BSYNC B1 ;  /* 0x0000000000017941 */ /* 0x000fea0003800000 */
.L_x_516:
[----:B------:R-:W2:Y:S01]  /*160e0*/  LDL R5, [R1+0x4] ;  /* 0x0000040001057983 */ /* 0x000ea20000100800 */
[----:B------:R-:W-:Y:S01]  /*160f0*/  IMAD.MOV.U32 R11, RZ, RZ, RZ ;  /* 0x000000ffff0b7224 */ /* 0x000fe200078e00ff */
[----:B------:R-:W-:Y:S01]  /*16100*/  UIADD3 UR4, UP0, UR40, 0x470, URZ ;  /* 0x0000047028047890 */ /* 0x000fe2000ff1e03f */
[----:B------:R-:W-:Y:S01]  /*16110*/  IMAD R7, R24, 0x3000, R22 ;  /* 0x0000300018077824 */ /* 0x000fe200078e0216 */
[----:B------:R-:W-:Y:S01]  /*16120*/  PLOP3.LUT P0, PT, PT, PT, PT, 0x80, 0x0 ;  /* 0x000000000000781c */ /* 0x000fe20003f0f070 */
[----:B------:R-:W-:Y:S01]  /*16130*/  UMOV UR6, 0x0 ;  /* 0x0000000000067882 */ /* 0x000fe20000000000 */
[----:B------:R-:W-:Y:S01]  /*16140*/  R2UR UR10, R11 ;  /* 0x000000000b0a72ca */ /* 0x000fe200000e0000 */
[----:B------:R-:W-:Y:S01]  /*16150*/  VIADD R9, R7, 0x9000 ;  /* 0x0000900007097836 */ /* 0x000fe20000000000 */
[----:B------:R-:W-:Y:S01]  /*16160*/  UIADD3.X UR5, URZ, UR41, URZ, UP0, !UPT ;  /* 0x000000293f057290 */ /* 0x000fe200087fe43f */
[----:B------:R-:W-:Y:S01]  /*16170*/  UMOV UR7, 0x14f00000 ;  /* 0x14f0000000077882 */ /* 0x000fe20000000000 */
[----:B--2---:R-:W-:-:S02]  /*16180*/  IMAD R3, R3, 0x80, R5 ;  /* 0x0000008003037824 */ /* 0x004fc400078e0205 */
[----:B------:R-:W-:-:S09]  /*16190*/  VIADD R5, R6, 0x19c70 ;  /* 0x00019c7006057836 */ /* 0x000fd20000000000 */
.L_x_518:
[----:B------:R-:W-:-:S13]  /*161a0*/  @P0 ELECT P2, URZ, PT ;  /* 0x00000000003f082f */ /* 0x000fda0003840000 */
[----:B-----5:R-:W-:Y:S02]  /*161b0*/  @P2 R2UR UR13, R23 ;  /* 0x00000000170d22ca */ /* 0x020fe400000e0000 */
        /* <DEDUP_REMOVED lines=14> */
.L_x_519:
        /* <DEDUP_REMOVED lines=16> */
.L_x_520:
        /* <DEDUP_REMOVED lines=13> */
.L_x_616:
[----:B------:R-:W-:Y:S05]  /*16470*/  BSYNC B1 ;  /* 0x0000000000017941 */ /* 0x000fea0003800000 */
.L_x_521:
[----:B------:R-:W-:Y:S01]  /*16480*/  BSSY B1, `(.L_x_523) ;  /* 0x000000b000017945 */ /* 0x000fe20003800000 */
[----:B01----:R-:W-:Y:S02]  /*16490*/  IMAD.MOV.U32 R4, RZ, RZ, 0x0 ;  /* 0x00000000ff047424 */ /* 0x003fe400078e00ff */
        /* <DEDUP_REMOVED lines=9> */
.L_x_524:
[----:B------:R-:W-:Y:S05]  /*16530*/  BSYNC B1 ;  /* 0x0000000000017941 */ /* 0x000fea0003800000 */
.L_x_523:
        /* <DEDUP_REMOVED lines=8> */
.L_x_525:
        /* <DEDUP_REMOVED lines=15> */
.L_x_526:
        /* <DEDUP_REMOVED lines=15> */
.L_x_527:
        /* <DEDUP_REMOVED lines=10> */
.L_x_512:
[----:B------:R-:W-:Y:S05]  /*16840*/  BSYNC B0 ;  /* 0x0000000000007941 */ /* 0x000fea0003800000 */
.L_x_511:
[----:B------:R-:W-:-:S06]  /*16850*/  UISETP.NE.AND UP0, UPT, UR36, 0x3, UPT ;  /* 0x000000032400788c */ /* 0x000fcc000bf05270 */
[----:B------:R-:W-:-:S13]  /*16860*/  PLOP3.LUT P0, PT, PT, PT, UP0, 0x80, 0x0 ;  /* 0x000000000000781c */ /* 0x000fda0003f0f008 */
[----:B------:R-:W-:Y:S05]  /*16870*/  @!P0 BRA `(.L_x_528) ;  /* 0x0000000000048947 */ /* 0x000fea0003800000 */
[----:B------:R-:W-:Y:S01]  /*16880*/  BPT.TRAP 0x1 ;  /* 0x000000040000795c */ /* 0x000fe20000300000 */
.L_x_528:
[----:B------:R-:W-:Y:S01]  /*16890*/  IMAD.U32 R3, RZ, RZ, UR39 ;  /* 0x00000027ff037e24 */ /* 0x000fe2000f8e00ff */
[----:B------:R-:W-:Y:S01]  /*168a0*/  LOP3.LUT R4, R8, 0x1, RZ, 0x3c, !PT ;  /* 0x0000000108047812 */ /* 0x000fe200078e3cff */
[----:B------:R-:W-:Y:S03]  /*168b0*/  BSSY B0, `(.L_x_529) ;  /* 0x0000006000007945 */ /* 0x000fe60003800000 */
[----:B------:R-:W-:Y:S01]  /*168c0*/  ISETP.NE.AND P1, PT, R3, 0x3, PT ;  /* 0x000000030300780c */ /* 0x000fe20003f25270 */
[----:B------:R-:W-:Y:S01]  /*168d0*/  IMAD R3, R0, 0x8, R22 ;  /* 0x0000000800037824 */ /* 0x000fe200078e0216 */
[----:B------:R-:W-:-:S04]  /*168e0*/  SHF.L.U32 R4, R4, 0x1f, RZ ;  /* 0x0000001f04047819 */ /* 0x000fc800000006ff */
[----:B------:R-:W1:Y:S02]  /*168f0*/  SYNCS.PHASECHK.TRANS64.TRYWAIT P0, [R3+URZ+0x19c70], R4 ;  /* 0x019c7004030075a7 */ /* 0x000e64000800017f */
[----:B-1----:R-:W-:Y:S05]  /*16900*/  @!P0 BRA `(.L_x_530) ;  /* 0x00000028003c8947 */ /* 0x002fea0003800000 */
.L_x_617:
[----:B------:R-:W-:Y:S05]  /*16910*/  BSYNC B0 ;  /* 0x0000000000007941 */ /* 0x000fea0003800000 */
.L_x_529:
[----:B------:R-:W-:Y:S05]  /*16920*/  @!P1 BRA `(.L_x_531) ;  /* 0x0000000000049947 */ /* 0x000fea0003800000 */
[----:B------:R-:W-:Y:S01]  /*16930*/  BPT.TRAP 0x1 ;  /* 0x000000040000795c */ /* 0x000fe20000300000 */
.L_x_531:
[----:B-1----:R-:W-:Y:S01]  /*16940*/  SHF.L.U32 R4, R8, 0x1f, RZ ;  /* 0x0000001f08047819 */ /* 0x002fe200000006ff */
[----:B------:R-:W-:-:S03]  /*16950*/  IMAD R10, R0, 0x3000, RZ ;  /* 0x00003000000a7824 */ /* 0x000fc600078e02ff */
[----:B------:R-:W1:Y:S02]  /*16960*/  SYNCS.PHASECHK.TRANS64.TRYWAIT P0, [R3+URZ+0x19c60], R4 ;  /* 0x019c6004030075a7 */ /* 0x000e64000800017f */
[----:B-1----:R-:W-:Y:S05]  /*16970*/  @!P0 BRA `(.L_x_532) ;  /* 0x0000002800348947 */ /* 0x002fea0003800000 */
.L_x_618:
[----:B------:R-:W2:Y:S04]  /*16980*/  LDL R0, [R1+0x10] ;  /* 0x0000100001007983 */ /* 0x000ea80000100800 */
[----:B------:R-:W3:Y:S04]  /*16990*/  LDL R11, [R1+0x8] ;  /* 0x00000800010b7983 */ /* 0x000ee80000100800 */
[----:B------:R-:W4:Y:S01]  /*169a0*/  LDL R13, [R1+0xc] ;  /* 0x00000c00010d7983 */ /* 0x000f220000100800 */
[----:B------:R-:W-:Y:S05]  /*169b0*/  WARPSYNC.ALL ;  /* 0x0000000000007948 */ /* 0x000fea0003800000 */
[----:B--2---:R-:W-:-:S02]  /*169c0*/  LOP3.LUT R0, R10, R0, RZ, 0xfc, !PT ;  /* 0x000000000a007212 */ /* 0x004fc400078efcff */
[----:B---3--:R-:W-:-:S03]  /*169d0*/  LOP3.LUT R12, R10, R11, RZ, 0xfc, !PT ;  /* 0x0000000b0a0c7212 */ /* 0x008fc600078efcff */
[C---:B------:R-:W-:Y:S02]  /*169e0*/  IMAD.IADD R0, R22.reuse, 0x1, R0 ;  /* 0x0000000116007824 */ /* 0x040fe400078e0200 */
[----:B------:R-:W-:-:S03]  /*169f0*/  IMAD.IADD R12, R22, 0x1, R12 ;  /* 0x00000001160c7824 */ /* 0x000fc600078e020c */
[----:B01----:R-:W0:Y:S02]  /*16a00*/  LDSM.16.MT88.4 R4, [R0+0x9000] ;  /* 0x009000000004783b */ /* 0x003e240000004200 */
        /* <DEDUP_REMOVED lines=17> */
[----:B------:R-:W0:Y:S01]  /*16b20*/  LDSM.16.MT88.4 R4, [R0+0x9800] ;  /* 0x009800000004783b */ /* 0x000e220000004200 */
[----:B----4-:R-:W-:Y:S02]  /*16b30*/  IADD3 R12, R13, 0x3000, R12 ;  /* 0x000030000d0c7810 */ /* 0x010fe40007ffe00c */
[C-C-:B0-----:R-:W-:Y:S02]  /*16b40*/  PRMT R8, R4.reuse, 0x6420, R5.reuse ;  /* 0x0000642004087816 */ /* 0x141fe40000000005 */
        /* <DEDUP_REMOVED lines=24> */
.L_x_533:
[----:B------:R-:W2:Y:S01]  /*16cd0*/  S2R R0, SR_TID.X ;  /* 0x0000000000007919 */ /* 0x000ea20000002100 */
[----:B-1----:R1:W-:Y:S01]  /*16ce0*/  SYNCS.ARRIVE.TRANS64.A1T0 RZ, [R3+URZ+0x19c50], RZ ;  /* 0x019c50ff03ff79a7 */ /* 0x0023e2000810003f */
[----:B0-----:R-:W-:Y:S01]  /*16cf0*/  IMAD.MOV.U32 R8, RZ, RZ, R26 ;  /* 0x000000ffff087224 */ /* 0x001fe200078e001a */
[----:B--2---:R-:W-:Y:S01]  /*16d00*/  LOP3.LUT R0, R0, 0x7f, RZ, 0xc0, !PT ;  /* 0x0000007f00007812 */ /* 0x004fe200078ec0ff */
[----:B------:R-:W-:Y:S03]  /*16d10*/  BAR.SYNC.DEFER_BLOCKING 0x2, 0x80 ;  /* 0x0082000000007b1d */ /* 0x000fe60000010000 */
[----:B------:R-:W-:Y:S01]  /*16d20*/  ISETP.NE.AND P0, PT, R0, RZ, PT ;  /* 0x000000ff0000720c */ /* 0x000fe20003f05270 */
[----:B------:R-:W-:-:S12]  /*16d30*/  IMAD.MOV.U32 R0, RZ, RZ, R24 ;  /* 0x000000ffff007224 */ /* 0x000fd800078e0018 */
[----:B-1----:R-:W-:-:S05]  /*16d40*/  @!P0 VIADD R3, R3, 0x19c80 ;  /* 0x00019c8003038836 */ /* 0x002fca0000000000 */
[----:B------:R-:W-:-:S04]  /*16d50*/  @!P0 PRMT R3, RZ, 0x654, R3 ;  /* 0x00000654ff038816 */ /* 0x000fc80000000003 */
[----:B------:R2:W-:Y:S01]  /*16d60*/  @!P0 SYNCS.ARRIVE.TRANS64.RED.A1T0 RZ, [R3+URZ], RZ ;  /* 0x000000ff03ff89a7 */ /* 0x0005e2000810043f */
[C---:B------:R-:W-:Y:S01]  /*16d70*/  ISETP.GT.AND P0, PT, R2.reuse, RZ, PT ;  /* 0x000000ff0200720c */ /* 0x040fe20003f04270 */
[----:B------:R-:W-:-:S12]  /*16d80*/  VIADD R2, R2, 0xffffffff ;  /* 0xffffffff02027836 */ /* 0x000fd80000000000 */
[----:B--2---:R-:W-:Y:S05]  /*16d90*/  @P0 BRA `(.L_x_534) ;  /* 0xfffffff000040947 */ /* 0x004fea000383ffff */
.L_x_510:
[----:B-1----:R-:W1:Y:S01]  /*16da0*/  S2R R3, SR_TID.X ;  /* 0x0000000000037919 */ /* 0x002e620000002100 */
[----:B------:R-:W-:Y:S01]  /*16db0*/  BSSY B0, `(.L_x_535) ;  /* 0x0000010000007945 */ /* 0x000fe20003800000 */
[----:B-1----:R-:W-:-:S04]  /*16dc0*/  LOP3.LUT R3, R3, 0x7f, RZ, 0xc0, !PT ;  /* 0x0000007f03037812 */ /* 0x002fc800078ec0ff */
[----:B------:R-:W-:-:S13]  /*16dd0*/  ISETP.NE.AND P0, PT, R3, RZ, PT ;  /* 0x000000ff0300720c */ /* 0x000fda0003f05270 */
[----:B------:R-:W-:Y:S05]  /*16de0*/  @P0 BRA `(.L_x_536) ;  /* 0x0000000000300947 */ /* 0x000fea0003800000 */
[----:B0-----:R-:W0:Y:S01]  /*16df0*/  S2R R5, SR_LANEID ;  /* 0x0000000000057919 */ /* 0x001e220000000000 */
        /* <DEDUP_REMOVED lines=10> */
[----:B0-----:R-:W-:-:S07]  /*16ea0*/  IADD3 R16, R0, UR38, R7 ;  /* 0x0000002600107c10 */ /* 0x001fce000fffe007 */
.L_x_536:
[----:B------:R-:W-:Y:S05]  /*16eb0*/  BSYNC B0 ;  /* 0x0000000000007941 */ /* 0x000fea0003800000 */
.L_x_535:
[----:B------:R-:W-:-:S06]  /*16ec0*/  UISETP.NE.AND UP0, UPT, UR36, 0x3, UPT ;  /* 0x000000032400788c */ /* 0x000fcc000bf05270 */
[----:B------:R-:W-:-:S13]  /*16ed0*/  PLOP3.LUT P1, PT, PT, PT, UP0, 0x80, 0x0 ;  /* 0x000000000000781c */ /* 0x000fda0003f2f008 */
[----:B------:R-:W-:Y:S05]  /*16ee0*/  @!P1 BRA `(.L_x_537) ;  /* 0x0000000000049947 */ /* 0x000fea0003800000 */
[----:B------:R-:W-:Y:S01]  /*16ef0*/  BPT.TRAP 0x1 ;  /* 0x000000040000795c */ /* 0x000fe20000300000 */
.L_x_537:
[----:B------:R-:W-:Y:S01]  /*16f00*/  LOP3.LUT R0, R26, 0x1, RZ, 0x3c, !PT ;  /* 0x000000011a007812 */ /* 0x000fe200078e3cff */
[----:B------:R-:W-:Y:S01]  /*16f10*/  IMAD R3, R24, 0x8, R22 ;  /* 0x0000000818037824 */ /* 0x000fe200078e0216 */
[----:B------:R-:W-:Y:S01]  /*16f20*/  BSSY B0, `(.L_x_538) ;  /* 0x0000006000007945 */ /* 0x000fe20003800000 */
[----:B------:R-:W-:Y:S01]  /*16f30*/  IMAD.U32 R2, RZ, RZ, UR39 ;  /* 0x00000027ff027e24 */ /* 0x000fe2000f8e00ff */
[----:B------:R-:W-:-:S04]  /*16f40*/  SHF.L.U32 R0, R0, 0x1f, RZ ;  /* 0x0000001f00007819 */ /* 0x000fc800000006ff */
[----:B------:R-:W1:Y:S01]  /*16f50*/  SYNCS.PHASECHK.TRANS64.TRYWAIT P1, [R3+URZ+0x19c70], R0 ;  /* 0x019c7000030075a7 */ /* 0x000e62000802017f */
[----:B------:R-:W-:Y:S01]  /*16f60*/  ISETP.NE.AND P2, PT, R2, 0x3, PT ;  /* 0x000000030200780c */ /* 0x000fe20003f45270 */
[----:B-1----:R-:W-:-:S12]  /*16f70*/  @!P1 BRA `(.L_x_539) ;  /* 0x0000002000c89947 */ /* 0x002fd80003800000 */
.L_x_619:
[----:B------:R-:W-:Y:S05]  /*16f80*/  BSYNC B0 ;  /* 0x0000000000007941 */ /* 0x000fea0003800000 */
.L_x_538:
[----:B------:R-:W-:Y:S05]  /*16f90*/  @!P2 BRA `(.L_x_540) ;  /* 0x000000000004a947 */ /* 0x000fea0003800000 */
[----:B------:R-:W-:Y:S01]  /*16fa0*/  BPT.TRAP 0x1 ;  /* 0x000000040000795c */ /* 0x000fe20000300000 */
.L_x_540:
[----:B-1----:R-:W-:-:S04]  /*16fb0*/  SHF.L.U32 R0, R26, 0x1f, RZ ;  /* 0x0000001f1a007819 */ /* 0x002fc800000006ff */
[----:B------:R-:W1:Y:S02]  /*16fc0*/  SYNCS.PHASECHK.TRANS64.TRYWAIT P1, [R3+URZ+0x19c60], R0 ;  /* 0x019c6000030075a7 */ /* 0x000e64000802017f */
[----:B-1----:R-:W-:Y:S05]  /*16fd0*/  @!P1 BRA `(.L_x_541) ;  /* 0x0000002000c49947 */ /* 0x002fea0003800000 */
.L_x_620:
[----:B------:R-:W0:Y:S04]  /*16fe0*/  LDL R4, [R1+0x10] ;  /* 0x0000100001047983 */ /* 0x000e280000100800 */
[----:B------:R-:W2:Y:S04]  /*16ff0*/  LDL R10, [R1+0x8] ;  /* 0x00000800010a7983 */ /* 0x000ea80000100800 */
[----:B------:R-:W3:Y:S01]  /*17000*/  LDL R12, [R1+0xc] ;  /* 0x00000c00010c7983 */ /* 0x000ee20000100800 */
[----:B------:R-:W-:Y:S01]  /*17010*/  IMAD R2, R24, 0x3000, RZ ;  /* 0x0000300018027824 */ /* 0x000fe200078e02ff */
[----:B------:R-:W-:Y:S05]  /*17020*/  WARPSYNC.ALL ;  /* 0x0000000000007948 */ /* 0x000fea0003800000 */
[----:B0-----:R-:W-:-:S02]  /*17030*/  LOP3.LUT R5, R2, R4, RZ, 0xfc, !PT ;  /* 0x0000000402057212 */ /* 0x001fc400078efcff */
[----:B--2---:R-:W-:-:S03]  /*17040*/  LOP3.LUT R2, R2, R10, RZ, 0xfc, !PT ;  /* 0x0000000a02027212 */ /* 0x004fc600078efcff */
[C---:B-1----:R-:W-:Y:S02]  /*17050*/  IMAD.IADD R0, R22.reuse, 0x1, R5 ;  /* 0x0000000116007824 */ /* 0x042fe400078e0205 */
        /* <DEDUP_REMOVED lines=20> */
[----:B---3--:R-:W-:Y:S02]  /*171a0*/  IADD3 R2, R12, 0x3000, R2 ;  /* 0x000030000c027810 */ /* 0x008fe40007ffe002 */
        /* <DEDUP_REMOVED lines=25> */
.L_x_542:
[----:B-1----:R1:W-:Y:S01]  /*17340*/  SYNCS.ARRIVE.TRANS64.A1T0 RZ, [R3+URZ+0x19c50], RZ ;  /* 0x019c50ff03ff79a7 */ /* 0x0023e2000810003f */
[----:B------:R-:W-:Y:S02]  /*17350*/  @!P0 VIADD R0, R3, 0x19c80 ;  /* 0x00019c8003008836 */ /* 0x000fe40000000000 */
[----:B------:R-:W-:-:S03]  /*17360*/  VIADD R24, R24, 0x1 ;  /* 0x0000000118187836 */ /* 0x000fc60000000000 */
[----:B------:R-:W-:Y:S01]  /*17370*/  @!P0 PRMT R0, RZ, 0x654, R0 ;  /* 0x00000654ff008816 */ /* 0x000fe20000000000 */
[----:B------:R-:W-:Y:S06]  /*17380*/  BAR.SYNC.DEFER_BLOCKING 0x2, 0x80 ;  /* 0x0082000000007b1d */ /* 0x000fec0000010000 */
[----:B------:R2:W-:Y:S01]  /*17390*/  @!P0 SYNCS.ARRIVE.TRANS64.RED.A1T0 RZ, [R0+URZ], RZ ;  /* 0x000000ff00ff89a7 */ /* 0x0005e2000810043f */
[----:B------:R-:W-:-:S04]  /*173a0*/  ISETP.NE.AND P0, PT, R24, 0x2, PT ;  /* 0x000000021800780c */ /* 0x000fc80003f05270 */
[----:B-1----:R-:W-:Y:S02]  /*173b0*/  SEL R3, RZ, 0x1, P0 ;  /* 0x00000001ff037807 */ /* 0x002fe40000000000 */
[----:B------:R-:W-:Y:S02]  /*173c0*/  SEL R24, R24, RZ, P0 ;  /* 0x000000ff18187207 */ /* 0x000fe40000000000 */
[----:B--2---:R-:W-:-:S07]  /*173d0*/  LOP3.LUT R26, R26, R3, RZ, 0x3c, !PT ;  /* 0x000000031a1a7212 */ /* 0x004fce00078e3cff */
.L_x_485:
[----:B------:R-:W-:-:S13]  /*173e0*/  LOP3.LUT P0, RZ, R29, 0x2, RZ, 0xc0, !PT ;  /* 0x000000021dff7812 */ /* 0x000fda000780c0ff */
[----:B------:R-:W-:Y:S05]  /*173f0*/  @!P0 BRA `(.L_x_543) ;  /* 0x0000000000248947 */ /* 0x000fea0003800000 */
[----:B------:R-:W-:Y:S05]  /*17400*/  WARPSYNC.ALL ;  /* 0x0000000000007948 */ /* 0x000fea0003800000 */
[----:B------:R-:W2:Y:S08]  /*17410*/  S2UR UR5, SR_CgaCtaId ;  /* 0x00000000000579c3 */ /* 0x000eb00000008800 */
[----:B------:R-:W-:Y:S06]  /*17420*/  BAR.SYNC.DEFER_BLOCKING 0x5, 0x200 ;  /* 0x0148000000007b1d */ /* 0x000fec0000010000 */
[----:B------:R-:W-:-:S02]  /*17430*/  UMOV UR4, 0x400 ;  /* 0x0000040000047882 */ /* 0x000fc40000000000 */
[----:B--2---:R-:W-:-:S06]  /*17440*/  ULEA UR4, UR5, UR4, 0x18 ;  /* 0x0000000405047291 */ /* 0x004fcc000f8ec03f */
[----:B-1----:R-:W-:-:S05]  /*17450*/  IMAD.U32 R22, RZ, RZ, UR4 ;  /* 0x00000004ff167e24 */ /* 0x002fca000f8e00ff */
[----:B------:R1:W2:Y:S01]  /*17460*/  LDS.128 R16, [R22+0x19cd0] ;  /* 0x019cd00016107984 */ /* 0x0002a20000000c00 */
[----:B------:R-:W-:Y:S06]  /*17470*/  BAR.ARV 0x4, 0x200 ;  /* 0x0108000000007b1d */ /* 0x000fec0000002000 */
[----:B------:R-:W-:Y:S05]  /*17480*/  BRA `(.L_x_544) ;  /* 0x0000000800407947 */ /* 0x000fea0003800000 */
.L_x_543:
[----:B------:R-:W0:Y:S01]  /*17490*/  S2R R0, SR_TID.X ;  /* 0x0000000000007919 */ /* 0x000e220000002100 */
[----:B------:R-:W-:Y:S01]  /*174a0*/  UMOV UR4, 0xffffffff ;  /* 0xffffffff00047882 */ /* 0x000fe20000000000 */
[----:B0-----:R-:W-:-:S04]  /*174b0*/  LOP3.LUT R8, R0, 0x1f, RZ, 0xc0, !PT ;  /* 0x0000001f00087812 */ /* 0x001fc800078ec0ff */
[----:B------:R-:W-:Y:S01]  /*174c0*/  ISETP.NE.AND P0, PT, R8, 0x1f, PT ;  /* 0x0000001f0800780c */ /* 0x000fe20003f05270 */
[----:B------:R-:W-:-:S12]  /*174d0*/  BRA.DIV UR4, `(.L_x_545) ;  /* 0x0000001e04987947 */ /* 0x000fd8000b800000 */
[----:B-1----:R-:W-:Y:S01]  /*174e0*/  IMAD.IADD R5, R19, 0x1, R8 ;  /* 0x0000000113057824 */ /* 0x002fe200078e0208 */
[----:B------:R-:W-:-:S04]  /*174f0*/  ULDC UR4, c[0x0][0xc3c] ;  /* 0x00030f0000047ab9 */ /* 0x000fc80000000800 */
[----:B------:R-:W-:-:S13]  /*17500*/  ISETP.GE.OR P1, PT, R5, UR4, !P0 ;  /* 0x0000000405007c0c */ /* 0x000fda000c726670 */
[----:B------:R-:W0:Y:S02]  /*17510*/  @!P1 LDC.64 R2, c[0x0][0xc80] ;  /* 0x00032000ff029b82 */ /* 0x000e240000000a00 */
[----:B0-----:R-:W-:-:S06]  /*17520*/  @!P1 IMAD.WIDE R2, R5, 0x4, R2 ;  /* 0x0000000405029825 */ /* 0x001fcc00078e0202 */
[----:B------:R0:W2:Y:S01]  /*17530*/  @!P1 LDG.E R3, desc[UR42][R2.64] ;  /* 0x0000002a02039981 */ /* 0x0000a2000c1e1900 */
[C---:B------:R-:W-:Y:S02]  /*17540*/  ISETP.GE.U32.AND P2, PT, R8.reuse, 0x2, PT ;  /* 0x000000020800780c */ /* 0x040fe40003f46070 */
[C---:B------:R-:W-:Y:S01]  /*17550*/  ISETP.GE.U32.AND P3, PT, R8.reuse, 0x4, PT ;  /* 0x000000040800780c */ /* 0x040fe20003f66070 */
[----:B------:R-:W-:Y:S01]  /*17560*/  SHFL.IDX PT, R0, R16, RZ, 0x1f ;  /* 0x00001fff10007589 */ /* 0x000fe200000e0000 */
[C---:B------:R-:W-:Y:S02]  /*17570*/  ISETP.GE.U32.AND P4, PT, R8.reuse, 0x8, PT ;  /* 0x000000080800780c */ /* 0x040fe40003f86070 */
[C---:B------:R-:W-:Y:S01]  /*17580*/  ISETP.GE.U32.AND P5, PT, R8.reuse, 0x10, PT ;  /* 0x000000100800780c */ /* 0x040fe20003fa6070 */
[----:B------:R-:W-:Y:S01]  /*17590*/  SHFL.IDX PT, R4, R16, 0x1, 0x1f ;  /* 0x00201f0010047f89 */ /* 0x000fe200000e0000 */
[----:B0-----:R-:W-:Y:S02]  /*175a0*/  IMAD.MOV.U32 R2, RZ, RZ, RZ ;  /* 0x000000ffff027224 */ /* 0x001fe400078e00ff */
[----:B--2---:R-:W-:Y:S01]  /*175b0*/  @!P1 IMAD.MOV.U32 R2, RZ, RZ, R3 ;  /* 0x000000ffff029224 */ /* 0x004fe200078e0003 */
[----:B------:R-:W-:-:S04]  /*175c0*/  ISETP.NE.AND P1, PT, R8, RZ, PT ;  /* 0x000000ff0800720c */ /* 0x000fc80003f25270 */
        /* <DEDUP_REMOVED lines=15> */
[----:B------:R0:W1:Y:S02]  /*176c0*/  SHFL.IDX PT, R14, R3, 0x1f, 0x1f ;  /* 0x03e01f00030e7f89 */ /* 0x00006400000e0000 */
.L_x_630:
[----:B------:R-:W-:Y:S02]  /*176d0*/  ULDC UR4, c[0x0][0xc38] ;  /* 0x00030e0000047ab9 */ /* 0x000fe40000000800 */
[----:B------:R-:W-:-:S04]  /*176e0*/  IMAD.U32 R16, RZ, RZ, UR4 ;  /* 0x00000004ff107e24 */ /* 0x000fc8000f8e00ff */
[----:B-1----:R-:W-:-:S04]  /*176f0*/  IMAD R5, R14, R16, RZ ;  /* 0x000000100e057224 */ /* 0x002fc800078e02ff */
[----:B------:R-:W-:-:S05]  /*17700*/  IMAD.IADD R4, R4, 0x1, R5 ;  /* 0x0000000104047824 */ /* 0x000fca00078e0205 */
[----:B------:R-:W-:-:S13]  /*17710*/  ISETP.GT.AND P6, PT, R4, R0, PT ;  /* 0x000000000400720c */ /* 0x000fda0003fc4270 */
[----:B------:R-:W-:Y:S05]  /*17720*/  @P6 BRA `(.L_x_546) ;  /* 0x00000000009c6947 */ /* 0x000fea0003800000 */
.L_x_551:
[----:B------:R-:W1:Y:S01]  /*17730*/  LDC R6, c[0x0][0xc3c] ;  /* 0x00030f00ff067b82 */ /* 0x000e620000000800 */
[----:B------:R-:W-:-:S05]  /*17740*/  VIADD R19, R19, 0x1f ;  /* 0x0000001f13137836 */ /* 0x000fca0000000000 */
[----:B-1----:R-:W-:-:S13]  /*17750*/  ISETP.GE.AND P6, PT, R19, R6, PT ;  /* 0x000000061300720c */ /* 0x002fda0003fc6270 */
[----:B------:R-:W-:Y:S05]  /*17760*/  @P6 BRA `(.L_x_547) ;  /* 0x0000000400446947 */ /* 0x000fea0003800000 */
[----:B------:R-:W1:Y:S01]  /*17770*/  S2R R2, SR_TID.X ;  /* 0x0000000000027919 */ /* 0x000e620000002100 */
[----:B------:R-:W-:Y:S01]  /*17780*/  BSSY B0, `(.L_x_548) ;  /* 0x0000009000007945 */ /* 0x000fe20003800000 */
[----:B-1----:R-:W-:-:S05]  /*17790*/  LOP3.LUT R2, R2, 0x1f, RZ, 0xc0, !PT ;  /* 0x0000001f02027812 */ /* 0x002fca00078ec0ff */
[----:B------:R-:W-:Y:S02]  /*177a0*/  IMAD.IADD R5, R19, 0x1, R2 ;  /* 0x0000000113057824 */ /* 0x000fe400078e0202 */
[----:B------:R-:W-:-:S03]  /*177b0*/  IMAD.MOV.U32 R2, RZ, RZ, RZ ;  /* 0x000000ffff027224 */ /* 0x000fc600078e00ff */
[----:B------:R-:W-:-:S13]  /*177c0*/  ISETP.GE.OR P6, PT, R5, R6, !P0 ;  /* 0x000000060500720c */ /* 0x000fda00047c6670 */
[----:B------:R-:W-:Y:S05]  /*177d0*/  @P6 BRA `(.L_x_549) ;  /* 0x00000000000c6947 */ /* 0x000fea0003800000 */
[----:B0-----:R-:W0:Y:S02]  /*177e0*/  LDC.64 R2, c[0x0][0xc80] ;  /* 0x00032000ff027b82 */ /* 0x001e240000000a00 */
[----:B0-----:R-:W-:-:S06]  /*177f0*/  IMAD.WIDE R2, R5, 0x4, R2 ;  /* 0x0000000405027825 */ /* 0x001fcc00078e0202 */
[----:B------:R1:W5:Y:S02]  /*17800*/  LDG.E R2, desc[UR42][R2.64] ;  /* 0x0000002a02027981 */ /* 0x000364000c1e1900 */
.L_x_549:
[----:B------:R-:W-:Y:S05]  /*17810*/  BSYNC B0 ;  /* 0x0000000000007941 */ /* 0x000fea0003800000 */
.L_x_548:
[----:B------:R-:W-:-:S03]  /*17820*/  UMOV UR4, 0xffffffff ;  /* 0xffffffff00047882 */ /* 0x000fc60000000000 */
[----:B------:R-:W-:Y:S05]  /*17830*/  BRA.DIV UR4, `(.L_x_550) ;  /* 0x0000001e04e47947 */ /* 0x000fea000b800000 */
[----:B-----5:R-:W2:Y:S02]  /*17840*/  SHFL.UP PT, R14, R2, 0x1, RZ ;  /* 0x04200000020e7989 */ /* 0x020ea400000e00ff */
[----:B--2---:R-:W-:-:S05]  /*17850*/  SEL R13, R14, RZ, P1 ;  /* 0x000000ff0e0d7207 */ /* 0x004fca0000800000 */
[----:B------:R-:W-:-:S05]  /*17860*/  IMAD.IADD R13, R2, 0x1, R13 ;  /* 0x00000001020d7824 */ /* 0x000fca00078e020d */
[----:B------:R-:W2:Y:S02]  /*17870*/  SHFL.UP PT, R14, R13, 0x2, RZ ;  /* 0x044000000d0e7989 */ /* 0x000ea400000e00ff */
        /* <DEDUP_REMOVED lines=10> */
[----:B01----:R-:W-:-:S05]  /*17920*/  IMAD.IADD R3, R7, 0x1, R14 ;  /* 0x0000000107037824 */ /* 0x003fca00078e020e */
[----:B------:R0:W1:Y:S02]  /*17930*/  SHFL.IDX PT, R14, R3, 0x1f, 0x1f ;  /* 0x03e01f00030e7f89 */ /* 0x00006400000e0000 */
.L_x_638:
[----:B------:R-:W-:Y:S02]  /*17940*/  ULDC UR4, c[0x0][0xc38] ;  /* 0x00030e0000047ab9 */ /* 0x000fe40000000800 */
[----:B------:R-:W-:-:S04]  /*17950*/  IMAD.U32 R16, RZ, RZ, UR4 ;  /* 0x00000004ff107e24 */ /* 0x000fc8000f8e00ff */
[----:B-1----:R-:W-:-:S04]  /*17960*/  IMAD R5, R14, R16, RZ ;  /* 0x000000100e057224 */ /* 0x002fc800078e02ff */
[----:B------:R-:W-:-:S05]  /*17970*/  IMAD.IADD R4, R5, 0x1, R4 ;  /* 0x0000000105047824 */ /* 0x000fca00078e0204 */
[----:B------:R-:W-:-:S13]  /*17980*/  ISETP.GT.AND P6, PT, R4, R0, PT ;  /* 0x000000000400720c */ /* 0x000fda0003fc4270 */
[----:B------:R-:W-:Y:S05]  /*17990*/  @!P6 BRA `(.L_x_551) ;  /* 0xfffffffc0064e947 */ /* 0x000fea000383ffff */
.L_x_546:
[----:B------:R-:W-:Y:S01]  /*179a0*/  IMAD.IADD R6, R4, 0x1, -R5 ;  /* 0x0000000104067824 */ /* 0x000fe200078e0a05 */
[----:B------:R-:W-:-:S03]  /*179b0*/  UMOV UR4, 0xffffffff ;  /* 0xffffffff00047882 */ /* 0x000fc60000000000 */
[----:B------:R-:W-:-:S05]  /*179c0*/  IMAD R5, R3, R16, R6 ;  /* 0x0000001003057224 */ /* 0x000fca00078e0206 */
[----:B------:R-:W-:Y:S01]  /*179d0*/  ISETP.GT.AND P6, PT, R5, R0, PT ;  /* 0x000000000500720c */ /* 0x000fe20003fc4270 */
[----:B------:R-:W-:-:S12]  /*179e0*/  BRA.DIV UR4, `(.L_x_552) ;  /* 0x0000002204347947 */ /* 0x000fd8000b800000 */
[----:B------:R-:W-:-:S04]  /*179f0*/  VOTE.ANY R5, PT, !P6 ;  /* 0x0000000000057806 */ /* 0x000fc800070e0100 */
[----:B------:R-:W1:Y:S02]  /*17a00*/  POPC R4, R5 ;  /* 0x0000000500047309 */ /* 0x000e640000000000 */
[----:B-1----:R1:W2:Y:S02]  /*17a10*/  SHFL.IDX PT, R17, R2, R4, 0x1f ;  /* 0x00001f0402117589 */ /* 0x0022a400000e0000 */
.L_x_642:
[----:B------:R-:W-:Y:S01]  /*17a20*/  ISETP.NE.AND P0, PT, R5, RZ, PT ;  /* 0x000000ff0500720c */ /* 0x000fe20003f05270 */
[----:B------:R-:W-:-:S12]  /*17a30*/  IMAD.MOV.U32 R14, RZ, RZ, RZ ;  /* 0x000000ffff0e7224 */ /* 0x000fd800078e00ff */
[----:B------:R-:W-:Y:S05]  /*17a40*/  @!P0 BRA `(.L_x_553) ;  /* 0x0000000000108947 */ /* 0x000fea0003800000 */
[----:B------:R-:W-:Y:S01]  /*17a50*/  UMOV UR4, 0xffffffff ;  /* 0xffffffff00047882 */ /* 0x000fe20000000000 */
[----:B------:R-:W-:Y:S02]  /*17a60*/  VIADD R12, R4, 0xffffffff ;  /* 0xffffffff040c7836 */ /* 0x000fe40000000000 */
[----:B------:R-:W-:Y:S05]  /*17a70*/  BRA.DIV UR4, `(.L_x_554) ;  /* 0x0000002204587947 */ /* 0x000fea000b800000 */
[----:B------:R3:W4:Y:S02]  /*17a80*/  SHFL.IDX PT, R14, R3, R12, 0x1f ;  /* 0x00001f0c030e7589 */ /* 0x00072400000e0000 */
.L_x_553:
[-C--:B--2---:R-:W-:Y:S01]  /*17a90*/  IABS R5, R17.reuse ;  /* 0x0000001100057213 */ /* 0x084fe20000000000 */
[----:B----4-:R-:W-:Y:S01]  /*17aa0*/  IMAD R16, R14, R16, R6 ;  /* 0x000000100e107224 */ /* 0x010fe200078e0206 */
[----:B------:R-:W-:Y:S01]  /*17ab0*/  IABS R8, R17 ;  /* 0x0000001100087213 */ /* 0x000fe20000000000 */
[----:B------:R-:W-:Y:S01]  /*17ac0*/  IMAD.IADD R19, R4, 0x1, R19 ;  /* 0x0000000104137824 */ /* 0x000fe200078e0213 */
[----:B------:R-:W2:Y:S01]  /*17ad0*/  I2F.RP R6, R5 ;  /* 0x0000000500067306 */ /* 0x000ea20000209400 */
[----:B------:R-:W-:-:S07]  /*17ae0*/  IMAD.IADD R0, R0, 0x1, -R16 ;  /* 0x0000000100007824 */ /* 0x000fce00078e0a10 */
[----:B--2---:R-:W2:Y:S02]  /*17af0*/  MUFU.RCP R6, R6 ;  /* 0x0000000600067308 */ /* 0x004ea40000001000 */
[----:B--2---:R-:W-:Y:S02]  /*17b00*/  VIADD R7, R6, 0xffffffe ;  /* 0x0ffffffe06077836 */ /* 0x004fe40000000000 */
[----:B------:R-:W-:-:S04]  /*17b10*/  IMAD.MOV R6, RZ, RZ, -R8 ;  /* 0x000000ffff067224 */ /* 0x000fc800078e0a08 */
[----:B0--3--:R-:W1:Y:S02]  /*17b20*/  F2I.FTZ.U32.TRUNC.NTZ R3, R7 ;  /* 0x0000000700037305 */ /* 0x009e64000021f000 */
[----:B-1----:R-:W-:-:S04]  /*17b30*/  IMAD.MOV R2, RZ, RZ, -R3 ;  /* 0x000000ffff027224 */ /* 0x002fc800078e0a03 */
[----:B------:R-:W-:Y:S02]  /*17b40*/  IMAD R9, R2, R5, RZ ;  /* 0x0000000502097224 */ /* 0x000fe400078e02ff */
[----:B------:R-:W-:-:S04]  /*17b50*/  IMAD.MOV.U32 R2, RZ, RZ, RZ ;  /* 0x000000ffff027224 */ /* 0x000fc800078e00ff */
[----:B------:R-:W-:Y:S01]  /*17b60*/  IMAD.HI.U32 R2, R3, R9, R2 ;  /* 0x0000000903027227 */ /* 0x000fe200078e0002 */
[----:B------:R-:W-:-:S05]  /*17b70*/  IABS R3, R0 ;  /* 0x0000000000037213 */ /* 0x000fca0000000000 */
        /* <DEDUP_REMOVED lines=11> */
[----:B------:R-:W-:-:S05]  /*17c30*/  @!P1 LOP3.LUT R2, RZ, R17, RZ, 0x33, !PT ;  /* 0x00000011ff029212 */ /* 0x000fca00078e33ff */
[--C-:B------:R-:W-:Y:S02]  /*17c40*/  IMAD.MOV R3, RZ, RZ, -R2.reuse ;  /* 0x000000ffff037224 */ /* 0x100fe400078e0a02 */
[----:B------:R-:W-:Y:S02]  /*17c50*/  IMAD.MOV.U32 R18, RZ, RZ, R2 ;  /* 0x000000ffff127224 */ /* 0x000fe400078e0002 */
[----:B------:R-:W-:Y:S01]  /*17c60*/  IMAD R17, R17, R3, R0 ;  /* 0x0000000311117224 */ /* 0x000fe200078e0200 */
[----:B------:R-:W-:Y:S06]  /*17c70*/  BRA `(.L_x_555) ;  /* 0x00000000001c7947 */ /* 0x000fec0003800000 */
.L_x_547:
[----:B------:R-:W-:Y:S01]  /*17c80*/  UMOV UR4, URZ ;  /* 0x0000003f00047c82 */ /* 0x000fe20008000000 */
[----:B------:R-:W-:Y:S01]  /*17c90*/  UMOV UR5, URZ ;  /* 0x0000003f00057c82 */ /* 0x000fe20008000000 */
[----:B------:R-:W-:Y:S01]  /*17ca0*/  ULDC UR6, c[0x0][0xc3c] ;  /* 0x00030f0000067ab9 */ /* 0x000fe20000000800 */
[----:B------:R-:W-:Y:S02]  /*17cb0*/  IMAD.MOV.U32 R16, RZ, RZ, R0 ;  /* 0x000000ffff107224 */ /* 0x000fe400078e0000 */
[----:B------:R-:W-:Y:S02]  /*17cc0*/  IMAD.U32 R17, RZ, RZ, UR4 ;  /* 0x00000004ff117e24 */ /* 0x000fe4000f8e00ff */
[----:B------:R-:W-:Y:S02]  /*17cd0*/  IMAD.U32 R18, RZ, RZ, UR5 ;  /* 0x00000005ff127e24 */ /* 0x000fe4000f8e00ff */
[----:B------:R-:W-:-:S07]  /*17ce0*/  IMAD.U32 R19, RZ, RZ, UR6 ;  /* 0x00000006ff137e24 */ /* 0x000fce000f8e00ff */
.L_x_555:
[----:B------:R-:W1:Y:S01]  /*17cf0*/  S2R R0, SR_TID.X ;  /* 0x0000000000007919 */ /* 0x000e620000002100 */
[----:B------:R-:W-:Y:S05]  /*17d00*/  WARPSYNC.ALL ;  /* 0x0000000000007948 */ /* 0x000fea0003800000 */
[----:B------:R-:W-:Y:S01]  /*17d10*/  BAR.SYNC.DEFER_BLOCKING 0x4, 0x200 ;  /* 0x0108000000007b1d */ /* 0x000fe20000010000 */
[----:B-1----:R-:W-:-:S04]  /*17d20*/  LOP3.LUT R0, R0, 0x1f, RZ, 0xc0, !PT ;  /* 0x0000001f00007812 */ /* 0x002fc800078ec0ff */
[----:B------:R-:W-:-:S13]  /*17d30*/  ISETP.NE.AND P0, PT, R0, RZ, PT ;  /* 0x000000ff0000720c */ /* 0x000fda0003f05270 */
[----:B0-----:R-:W0:Y:S01]  /*17d40*/  @!P0 S2R R3, SR_CgaCtaId ;  /* 0x0000000000038919 */ /* 0x001e220000008800 */
[----:B------:R-:W-:-:S04]  /*17d50*/  @!P0 MOV R0, 0x400 ;  /* 0x0000040000008802 */ /* 0x000fc80000000f00 */
[----:B0-----:R-:W-:-:S05]  /*17d60*/  @!P0 LEA R22, R3, R0, 0x18 ;  /* 0x0000000003168211 */ /* 0x001fca00078ec0ff */
[----:B------:R0:W-:Y:S01]  /*17d70*/  @!P0 STS.128 [R22+0x19cd0], R16 ;  /* 0x019cd01016008388 */ /* 0x0001e20000000c00 */
[----:B------:R-:W-:Y:S06]  /*17d80*/  BAR.ARV 0x5, 0x200 ;  /* 0x0148000000007b1d */ /* 0x000fec0000002000 */
.L_x_544:
[----:B------:R-:W-:Y:S02]  /*17d90*/  ULDC UR4, c[0x0][0xc3c] ;  /* 0x00030f0000047ab9 */ /* 0x000fe40000000800 */
[----:B--2---:R-:W-:-:S13]  /*17da0*/  ISETP.GE.AND P0, PT, R19, UR4, PT ;  /* 0x0000000413007c0c */ /* 0x004fda000bf06270 */
[----:B------:R-:W-:Y:S05]  /*17db0*/  @!P0 BRA `(.L_x_556) ;  /* 0xffffffa800b08947 */ /* 0x000fea000383ffff */
[----:B------:R-:W-:Y:S05]  /*17dc0*/  BSYNC B7 ;  /* 0x0000000000077941 */ /* 0x000fea0003800000 */
.L_x_440:
[----:B------:R-:W2:Y:S01]  /*17dd0*/  LDL.LU R0, [R1+0x3c] ;  /* 0x00003c0001007983 */ /* 0x000ea20000300800 */
[----:B------:R-:W-:Y:S01]  /*17de0*/  BSSY B0, `(.L_x_557) ;  /* 0x000000b000007945 */ /* 0x000fe20003800000 */
[----:B------:R-:W3:Y:S01]  /*17df0*/  S2R R5, SR_CgaCtaId ;  /* 0x0000000000057919 */ /* 0x000ee20000008800 */
[----:B--2---:R-:W-:-:S05]  /*17e00*/  VIADD R0, R0, 0x1 ;  /* 0x0000000100007836 */ /* 0x004fca0000000000 */
[----:B01----:R-:W-:-:S04]  /*17e10*/  LEA.HI R2, R0, R0, RZ, 0x1 ;  /* 0x0000000000027211 */ /* 0x003fc800078f08ff */
[----:B------:R-:W-:Y:S02]  /*17e20*/  LOP3.LUT R3, R2, 0xfffffffe, RZ, 0xc0, !PT ;  /* 0xfffffffe02037812 */ /* 0x000fe400078ec0ff */
[----:B------:R-:W-:-:S03]  /*17e30*/  MOV R2, 0x400 ;  /* 0x0000040000027802 */ /* 0x000fc60000000f00 */
[----:B------:R-:W-:Y:S01]  /*17e40*/  IMAD.IADD R0, R0, 0x1, -R3 ;  /* 0x0000000100007824 */ /* 0x000fe200078e0a03 */
[----:B---3--:R-:W-:-:S04]  /*17e50*/  LEA R9, R5, R2, 0x18 ;  /* 0x0000000205097211 */ /* 0x008fc800078ec0ff */
[----:B------:R-:W-:-:S04]  /*17e60*/  SHF.L.U32 R0, R0, 0x1f, RZ ;  /* 0x0000001f00007819 */ /* 0x000fc800000006ff */
[----:B------:R-:W0:Y:S02]  /*17e70*/  SYNCS.PHASECHK.TRANS64.TRYWAIT P0, [R9+URZ+0x19c20], R0 ;  /* 0x019c2000090075a7 */ /* 0x000e24000800017f */
[----:B0-----:R-:W-:Y:S05]  /*17e80*/  @!P0 BRA `(.L_x_558) ;  /* 0x0000001c00788947 */ /* 0x001fea0003800000 */
.L_x_645:
[----:B------:R-:W-:Y:S05]  /*17e90*/  BSYNC B0 ;  /* 0x0000000000007941 */ /* 0x000fea0003800000 */
.L_x_557:
[----:B------:R-:W-:-:S03]  /*17ea0*/  UMOV UR4, 0xffffffff ;  /* 0xffffffff00047882 */ /* 0x000fc60000000000 */
[----:B------:R-:W-:Y:S05]  /*17eb0*/  BRA.DIV UR4, `(.L_x_559) ;  /* 0x0000001e04807947 */ /* 0x000fea000b800000 */
[----:B0-----:R-:W0:Y:S02]  /*17ec0*/  S2R R0, SR_TID.X ;  /* 0x0000000000007919 */ /* 0x001e240000002100 */
[----:B0-----:R-:W-:-:S04]  /*17ed0*/  SHF.R.U32.HI R0, RZ, 0x5, R0 ;  /* 0x00000005ff007819 */ /* 0x001fc80000011600 */
[----:B------:R-:W-:-:S05]  /*17ee0*/  LOP3.LUT R0, R0, 0x3, RZ, 0xc0, !PT ;  /* 0x0000000300007812 */ /* 0x000fca00078ec0ff */
[----:B------:R0:W1:Y:S02]  /*17ef0*/  SHFL.IDX PT, R14, R0, RZ, 0x1f ;  /* 0x00001fff000e7589 */ /* 0x00006400000e0000 */
.L_x_648:
[----:B-1----:R-:W-:-:S13]  /*17f00*/  ISETP.NE.AND P0, PT, R14, RZ, PT ;  /* 0x000000ff0e00720c */ /* 0x002fda0003f05270 */
[----:B------:R-:W-:Y:S05]  /*17f10*/  @P0 BRA `(.L_x_315) ;  /* 0x0000000000a40947 */ /* 0x000fea0003800000 */
[----:B------:R-:W-:-:S03]  /*17f20*/  UMOV UR4, 0xffffffff ;  /* 0xffffffff00047882 */ /* 0x000fc60000000000 */
[----:B------:R-:W-:Y:S05]  /*17f30*/  BRA.DIV UR4, `(.L_x_560) ;  /* 0x0000001e04947947 */ /* 0x000fea000b800000 */
[----:B------:R-:W-:-:S13]  /*17f40*/  ELECT P6, URZ, PT ;  /* 0x00000000003f782f */ /* 0x000fda00038c0000 */
.L_x_651:
[----:B------:R-:W-:Y:S05]  /*17f50*/  @!P6 BRA `(.L_x_315) ;  /* 0x000000000094e947 */ /* 0x000fea0003800000 */
[----:B------:R-:W-:-:S06]  /*17f60*/  ULOP3.LUT UR4, UR37, 0x2, URZ, 0xfc, !UPT ;  /* 0x0000000225047892 */ /* 0x000fcc000f8efc3f */
[----:B0-----:R-:W-:-:S05]  /*17f70*/  IMAD.U32 R0, RZ, RZ, UR4 ;  /* 0x00000004ff007e24 */ /* 0x001fca000f8e00ff */
[----:B------:R-:W-:-:S13]  /*17f80*/  ISETP.NE.AND P0, PT, R0, 0x3, PT ;  /* 0x000000030000780c */ /* 0x000fda0003f05270 */
[----:B------:R-:W-:Y:S05]  /*17f90*/  @!P0 BRA `(.L_x_561) ;  /* 0x0000000000048947 */ /* 0x000fea0003800000 */
[----:B------:R-:W-:Y:S01]  /*17fa0*/  BPT.TRAP 0x1 ;  /* 0x000000040000795c */ /* 0x000fe20000300000 */
.L_x_561:
        /* <DEDUP_REMOVED lines=12> */
.L_x_652:
[----:B------:R-:W1:Y:S02]  /*18070*/  SYNCS.PHASECHK.TRANS64.TRYWAIT P1, [R3+URZ], R0 ;  /* 0x00000000030075a7 */ /* 0x000e64000802017f */
[----:B-1----:R-:W-:Y:S05]  /*18080*/  @!P1 BRA `(.L_x_563) ;  /* 0x0000001c00749947 */ /* 0x002fea0003800000 */
.L_x_653:
[----:B------:R-:W-:Y:S05]  /*18090*/  @!P0 BRA `(.L_x_564) ;  /* 0x0000000000048947 */ /* 0x000fea0003800000 */
[----:B------:R-:W-:Y:S01]  /*180a0*/  BPT.TRAP 0x1 ;  /* 0x000000040000795c */ /* 0x000fe20000300000 */
.L_x_564:
[----:B-1----:R-:W-:-:S04]  /*180b0*/  IMAD R3, R24, 0x8, R9 ;  /* 0x0000000818037824 */ /* 0x002fc800078e0209 */
[----:B------:R-:W1:Y:S02]  /*180c0*/  SYNCS.PHASECHK.TRANS64.TRYWAIT P1, [R3+URZ+0x19c60], R2 ;  /* 0x019c6002030075a7 */ /* 0x000e64000802017f */
[----:B-1----:R-:W-:Y:S05]  /*180d0*/  @!P1 BRA `(.L_x_565) ;  /* 0x0000001c00749947 */ /* 0x002fea0003800000 */
.L_x_654:
[----:B------:R-:W-:Y:S05]  /*180e0*/  @!P0 BRA `(.L_x_566) ;  /* 0x0000000000048947 */ /* 0x000fea0003800000 */
[----:B------:R-:W-:Y:S01]  /*180f0*/  BPT.TRAP 0x1 ;  /* 0x000000040000795c */ /* 0x000fe20000300000 */
.L_x_566:
[----:B------:R-:W-:-:S04]  /*18100*/  IMAD R5, R4, 0x8, R9 ;  /* 0x0000000804057824 */ /* 0x000fc800078e0209 */
[----:B------:R-:W2:Y:S02]  /*18110*/  SYNCS.PHASECHK.TRANS64.TRYWAIT P1, [R5+URZ+0x19c60], R0 ;  /* 0x019c6000050075a7 */ /* 0x000ea4000802017f */
[----:B--2---:R-:W-:Y:S05]  /*18120*/  @!P1 BRA `(.L_x_567) ;  /* 0x0000001c00749947 */ /* 0x004fea0003800000 */
.L_x_655:
[----:B------:R-:W-:Y:S05]  /*18130*/  @!P0 BRA `(.L_x_568) ;  /* 0x0000000000048947 */ /* 0x000fea0003800000 */
[----:B------:R-:W-:Y:S01]  /*18140*/  BPT.TRAP 0x1 ;  /* 0x000000040000795c */ /* 0x000fe20000300000 */
.L_x_568:
[----:B------:R-:W3:Y:S02]  /*18150*/  SYNCS.PHASECHK.TRANS64.TRYWAIT P0, [R3+URZ+0x19c80], R2 ;  /* 0x019c8002030075a7 */ /* 0x000ee4000800017f */
[----:B---3--:R-:W-:Y:S05]  /*18160*/  @!P0 BRA `(.L_x_569) ;  /* 0x0000001c00788947 */ /* 0x008fea0003800000 */
.L_x_570:
[----:B----4-:R4:W0:Y:S02]  /*18170*/  SYNCS.PHASECHK.TRANS64.TRYWAIT P0, [R5+URZ+0x19c80], R0 ;  /* 0x019c8000050075a7 */ /* 0x010824000800017f */
[----:B0-----:R-:W-:Y:S05]  /*18180*/  @!P0 NANOSLEEP.SYNCS 0x989680 ;  /* 0x009896800000895d */ /* 0x001fea0003900000 */
[----:B------:R-:W0:Y:S02]  /*18190*/  @!P0 SYNCS.PHASECHK.TRANS64 P0, [R5+URZ+0x19c80], R0 ;  /* 0x019c8000050085a7 */ /* 0x000e24000800007f */
[----:B0-----:R-:W-:Y:S05]  /*181a0*/  @!P0 BRA `(.L_x_570) ;  /* 0xfffffffc00f08947 */ /* 0x001fea000383ffff */
.L_x_315:
[----:B------:R-:W-:Y:S05]  /*181b0*/  BSYNC B8 ;  /* 0x0000000000087941 */ /* 0x000fea0003800000 */
.L_x_312:
[----:B------:R-:W-:Y:S05]  /*181c0*/  EXIT ;  /* 0x000000000000794d */ /* 0x000fea0003800000 */
.L_x_331:
[----:B0-----:R0:W1:Y:S02]  /*181d0*/  SYNCS.PHASECHK.TRANS64.TRYWAIT P5, [R83+URZ+0x19c90], R86 ;  /* 0x019c9056530075a7 */ /* 0x00106400080a017f */
[----:B-1----:R-:W-:Y:S05]  /*181e0*/  @!P5 NANOSLEEP.SYNCS 0x989680 ;  /* 0x009896800000d95d */ /* 0x002fea0003900000 */
[----:B------:R-:W1:Y:S02]  /*181f0*/  @!P5 SYNCS.PHASECHK.TRANS64 P5, [R83+URZ+0x19c90], R86 ;  /* 0x019c90565300d5a7 */ /* 0x000e6400080a007f */
[----:B-1----:R-:W-:Y:S05]  /*18200*/  @!P5 BRA `(.L_x_331) ;  /* 0xfffffffc00f0d947 */ /* 0x002fea000383ffff */
[----:B------:R-:W-:Y:S05]  /*18210*/  BRA `(.L_x_571) ;  /* 0xfffffea400747947 */ /* 0x000fea000383ffff */
.L_x_347:
[----:B-1----:R1:W2:Y:S02]  /*18220*/  SYNCS.PHASECHK.TRANS64.TRYWAIT P5, [R83+URZ+0x19c90], R86 ;  /* 0x019c9056530075a7 */ /* 0x0022a400080a017f */
[----:B--2---:R-:W-:Y:S05]  /*18230*/  @!P5 NANOSLEEP.SYNCS 0x989680 ;  /* 0x009896800000d95d */ /* 0x004fea0003900000 */
[----:B------:R-:W2:Y:S02]  /*18240*/  @!P5 SYNCS.PHASECHK.TRANS64 P5, [R83+URZ+0x19c90], R86 ;  /* 0x019c90565300d5a7 */ /* 0x000ea400080a007f */
[----:B--2---:R-:W-:Y:S05]  /*18250*/  @!P5 BRA `(.L_x_347) ;  /* 0xfffffffc00f0d947 */ /* 0x004fea000383ffff */
[----:B------:R-:W-:Y:S05]  /*18260*/  BRA `(.L_x_572) ;  /* 0xfffffebc00687947 */ /* 0x000fea000383ffff */
.L_x_356:
[----:B0-----:R0:W1:Y:S02]  /*18270*/  SYNCS.PHASECHK.TRANS64.TRYWAIT P5, [R83+URZ+0x19c90], R86 ;  /* 0x019c9056530075a7 */ /* 0x00106400080a017f */
[----:B-1----:R-:W-:Y:S05]  /*18280*/  @!P5 NANOSLEEP.SYNCS 0x989680 ;  /* 0x009896800000d95d */ /* 0x002fea0003900000 */
[----:B------:R-:W1:Y:S02]  /*18290*/  @!P5 SYNCS.PHASECHK.TRANS64 P5, [R83+URZ+0x19c90], R86 ;  /* 0x019c90565300d5a7 */ /* 0x000e6400080a007f */
[----:B-1----:R-:W-:Y:S05]  /*182a0*/  @!P5 BRA `(.L_x_356) ;  /* 0xfffffffc00f0d947 */ /* 0x002fea000383ffff */
[----:B------:R-:W-:Y:S05]  /*182b0*/  BRA `(.L_x_573) ;  /* 0xfffffedc006c7947 */ /* 0x000fea000383ffff */
.L_x_360:
[----:B--2---:R2:W3:Y:S02]  /*182c0*/  SYNCS.PHASECHK.TRANS64.TRYWAIT P5, [R83+URZ+0x19cb0], R86 ;  /* 0x019cb056530075a7 */ /* 0x0044e400080a017f */
[----:B---3--:R-:W-:Y:S05]  /*182d0*/  @!P5 NANOSLEEP.SYNCS 0x989680 ;  /* 0x009896800000d95d */ /* 0x008fea0003900000 */
[----:B------:R-:W3:Y:S02]  /*182e0*/  @!P5 SYNCS.PHASECHK.TRANS64 P5, [R83+URZ+0x19cb0], R86 ;  /* 0x019cb0565300d5a7 */ /* 0x000ee400080a007f */
[----:B---3--:R-:W-:Y:S05]  /*182f0*/  @!P5 BRA `(.L_x_360) ;  /* 0xfffffffc00f0d947 */ /* 0x008fea000383ffff */
[----:B------:R-:W-:Y:S05]  /*18300*/  BRA `(.L_x_574) ;  /* 0xfffffedc00dc7947 */ /* 0x000fea000383ffff */
.L_x_378:
[----:B------:R-:W-:Y:S01]  /*18310*/  BSSY B1, `(.L_x_575) ;  /* 0x0000008000017945 */ /* 0x000fe20003800000 */
[----:B------:R-:W-:Y:S02]  /*18320*/  IMAD.MOV.U32 R13, RZ, RZ, R24 ;  /* 0x000000ffff0d7224 */ /* 0x000fe400078e0018 */
[----:B------:R-:W-:Y:S02]  /*18330*/  IMAD.MOV.U32 R12, RZ, RZ, RZ ;  /* 0x000000ffff0c7224 */ /* 0x000fe400078e00ff */
[----:B------:R-:W-:Y:S02]  /*18340*/  IMAD.MOV.U32 R11, RZ, RZ, 0x1e1f ;  /* 0x00001e1fff0b7424 */ /* 0x000fe400078e00ff */
[----:B------:R-:W-:-:S07]  /*18350*/  IMAD.MOV.U32 R15, RZ, RZ, -0x1 ;  /* 0xffffffffff0f7424 */ /* 0x000fce00078e00ff */
[----:B------:R-:W-:Y:S05]  /*18360*/  WARPSYNC.COLLECTIVE R15, `(.L_x_576) ;  /* 0x000000000f087348 */ /* 0x000fea0003c00000 */
[----:B------:R0:W1:Y:S02]  /*18370*/  SHFL.IDX P6, R14, R13, R12, R11 ;  /* 0x0000000c0d0e7389 */ /* 0x00006400000c000b */
[----:B01----:R-:W-:Y:S01]  /*18380*/  ENDCOLLECTIVE ;  /* 0x000000000000791b */ /* 0x003fe20003800000 */
.L_x_576:
[----:B------:R-:W-:Y:S05]  /*18390*/  BSYNC B1 ;  /* 0x0000000000017941 */ /* 0x000fea0003800000 */
.L_x_575:
[----:B------:R-:W-:Y:S02]  /*183a0*/  IMAD.MOV.U32 R13, RZ, RZ, R28 ;  /* 0x000000ffff0d7224 */ /* 0x000fe400078e001c */
[----:B------:R-:W-:Y:S02]  /*183b0*/  IMAD.MOV.U32 R12, RZ, RZ, RZ ;  /* 0x000000ffff0c7224 */ /* 0x000fe400078e00ff */
[----:B------:R-:W-:Y:S02]  /*183c0*/  IMAD.MOV.U32 R11, RZ, RZ, 0x1e1f ;  /* 0x00001e1fff0b7424 */ /* 0x000fe400078e00ff */
[----:B------:R-:W-:Y:S02]  /*183d0*/  IMAD.MOV.U32 R15, RZ, RZ, -0x1 ;  /* 0xffffffffff0f7424 */ /* 0x000fe400078e00ff */
[----:B------:R-:W-:-:S07]  /*183e0*/  IMAD.MOV.U32 R0, RZ, RZ, R14 ;  /* 0x000000ffff007224 */ /* 0x000fce00078e000e */
[----:B------:R-:W-:Y:S05]  /*183f0*/  WARPSYNC.COLLECTIVE R15, `(.L_x_577) ;  /* 0x000000000f087348 */ /* 0x000fea0003c00000 */
[----:B------:R0:W1:Y:S02]  /*18400*/  SHFL.IDX P6, R14, R13, R12, R11 ;  /* 0x0000000c0d0e7389 */ /* 0x00006400000c000b */
[----:B01----:R-:W-:Y:S01]  /*18410*/  ENDCOLLECTIVE ;  /* 0x000000000000791b */ /* 0x003fe20003800000 */
.L_x_577:
[----:B------:R-:W-:Y:S02]  /*18420*/  IMAD.MOV.U32 R13, RZ, RZ, R30 ;  /* 0x000000ffff0d7224 */ /* 0x000fe400078e001e */
[----:B------:R-:W-:-:S07]  /*18430*/  IMAD.MOV.U32 R28, RZ, RZ, R14 ;  /* 0x000000ffff1c7224 */ /* 0x000fce00078e000e */
[----:B------:R-:W-:Y:S05]  /*18440*/  WARPSYNC.COLLECTIVE R15, `(.L_x_578) ;  /* 0x000000000f087348 */ /* 0x000fea0003c00000 */
[----:B------:R0:W1:Y:S02]  /*18450*/  SHFL.IDX P6, R14, R13, R12, R11 ;  /* 0x0000000c0d0e7389 */ /* 0x00006400000c000b */
[----:B01----:R-:W-:Y:S01]  /*18460*/  ENDCOLLECTIVE ;  /* 0x000000000000791b */ /* 0x003fe20003800000 */
.L_x_578:
[----:B------:R-:W-:Y:S02]  /*18470*/  IMAD.MOV.U32 R13, RZ, RZ, R26 ;  /* 0x000000ffff0d7224 */ /* 0x000fe400078e001a */
[----:B------:R-:W-:-:S07]  /*18480*/  IMAD.MOV.U32 R3, RZ, RZ, R14 ;  /* 0x000000ffff037224 */ /* 0x000fce00078e000e */
[----:B------:R-:W-:Y:S05]  /*18490*/  WARPSYNC.COLLECTIVE R15, `(.L_x_579) ;  /* 0x000000000f087348 */ /* 0x000fea0003c00000 */
[----:B------:R0:W1:Y:S02]  /*184a0*/  SHFL.IDX P6, R14, R13, R12, R11 ;  /* 0x0000000c0d0e7389 */ /* 0x00006400000c000b */
[----:B01----:R-:W-:Y:S01]  /*184b0*/  ENDCOLLECTIVE ;  /* 0x000000000000791b */ /* 0x003fe20003800000 */
.L_x_579:
[----:B------:R-:W-:Y:S05]  /*184c0*/  BRA `(.L_x_580) ;  /* 0xfffffee800d07947 */ /* 0x000fea000383ffff */
.L_x_382:
[----:B0-----:R0:W3:Y:S02]  /*184d0*/  SYNCS.PHASECHK.TRANS64.TRYWAIT P0, [R16+URZ+0x19c00], R21 ;  /* 0x019c0015100075a7 */ /* 0x0010e4000800017f */
[----:B---3--:R-:W-:Y:S05]  /*184e0*/  @!P0 NANOSLEEP.SYNCS 0x989680 ;  /* 0x009896800000895d */ /* 0x008fea0003900000 */
[----:B------:R-:W3:Y:S02]  /*184f0*/  @!P0 SYNCS.PHASECHK.TRANS64 P0, [R16+URZ+0x19c00], R21 ;  /* 0x019c0015100085a7 */ /* 0x000ee4000800007f */
[----:B---3--:R-:W-:Y:S05]  /*18500*/  @!P0 BRA `(.L_x_382) ;  /* 0xfffffffc00f08947 */ /* 0x008fea000383ffff */
[----:B------:R-:W-:Y:S05]  /*18510*/  BRA `(.L_x_581) ;  /* 0xfffffeec00987947 */ /* 0x000fea000383ffff */
.L_x_388:
        /* <DEDUP_REMOVED lines=8> */
.L_x_583:
[----:B------:R-:W-:Y:S05]  /*185a0*/  BSYNC B1 ;  /* 0x0000000000017941 */ /* 0x000fea0003800000 */
.L_x_582:
        /* <DEDUP_REMOVED lines=8> */
.L_x_584:
[----:B------:R-:W-:Y:S02]  /*18630*/  IMAD.MOV.U32 R13, RZ, RZ, R30 ;  /* 0x000000ffff0d7224 */ /* 0x000fe400078e001e */
[----:B------:R-:W-:-:S07]  /*18640*/  IMAD.MOV.U32 R29, RZ, RZ, R14 ;  /* 0x000000ffff1d7224 */ /* 0x000fce00078e000e */
[----:B------:R-:W-:Y:S05]  /*18650*/  WARPSYNC.COLLECTIVE R15, `(.L_x_585) ;  /* 0x000000000f087348 */ /* 0x000fea0003c00000 */
[----:B------:R0:W1:Y:S02]  /*18660*/  SHFL.IDX P6, R14, R13, R12, R11 ;  /* 0x0000000c0d0e7389 */ /* 0x00006400000c000b */
[----:B01----:R-:W-:Y:S01]  /*18670*/  ENDCOLLECTIVE ;  /* 0x000000000000791b */ /* 0x003fe20003800000 */
.L_x_585:
[----:B------:R-:W-:Y:S02]  /*18680*/  IMAD.MOV.U32 R13, RZ, RZ, R26 ;  /* 0x000000ffff0d7224 */ /* 0x000fe400078e001a */
[----:B------:R-:W-:-:S07]  /*18690*/  IMAD.MOV.U32 R3, RZ, RZ, R14 ;  /* 0x000000ffff037224 */ /* 0x000fce00078e000e */
[----:B------:R-:W-:Y:S05]  /*186a0*/  WARPSYNC.COLLECTIVE R15, `(.L_x_586) ;  /* 0x000000000f087348 */ /* 0x000fea0003c00000 */
[----:B------:R0:W1:Y:S02]  /*186b0*/  SHFL.IDX P6, R14, R13, R12, R11 ;  /* 0x0000000c0d0e7389 */ /* 0x00006400000c000b */
[----:B01----:R-:W-:Y:S01]  /*186c0*/  ENDCOLLECTIVE ;  /* 0x000000000000791b */ /* 0x003fe20003800000 */
.L_x_586:
[----:B------:R-:W-:Y:S01]  /*186d0*/  IMAD.MOV.U32 R21, RZ, RZ, R14 ;  /* 0x000000ffff157224 */ /* 0x000fe200078e000e */
[----:B------:R-:W-:Y:S06]  /*186e0*/  BRA `(.L_x_587) ;  /* 0xffffff0400107947 */ /* 0x000fec000383ffff */
.L_x_392:
[----:B-1----:R1:W3:Y:S02]  /*186f0*/  SYNCS.PHASECHK.TRANS64.TRYWAIT P0, [R16+URZ+0x19c00], R37 ;  /* 0x019c0025100075a7 */ /* 0x0022e4000800017f */
[----:B---3--:R-:W-:Y:S05]  /*18700*/  @!P0 NANOSLEEP.SYNCS 0x989680 ;  /* 0x009896800000895d */ /* 0x008fea0003900000 */
[----:B------:R-:W3:Y:S02]  /*18710*/  @!P0 SYNCS.PHASECHK.TRANS64 P0, [R16+URZ+0x19c00], R37 ;  /* 0x019c0025100085a7 */ /* 0x000ee4000800007f */
[----:B---3--:R-:W-:Y:S05]  /*18720*/  @!P0 BRA `(.L_x_392) ;  /* 0xfffffffc00f08947 */ /* 0x008fea000383ffff */
[----:B------:R-:W-:Y:S05]  /*18730*/  BRA `(.L_x_588) ;  /* 0xffffff0400d47947 */ /* 0x000fea000383ffff */
.L_x_398:
[----:B-1----:R1:W4:Y:S02]  /*18740*/  SYNCS.PHASECHK.TRANS64.TRYWAIT P1, [R3+URZ+0x19c30], R6 ;  /* 0x019c3006030075a7 */ /* 0x002324000802017f */
[----:B----4-:R-:W-:Y:S05]  /*18750*/  @!P1 NANOSLEEP.SYNCS 0x989680 ;  /* 0x009896800000995d */ /* 0x010fea0003900000 */
[----:B------:R-:W4:Y:S02]  /*18760*/  @!P1 SYNCS.PHASECHK.TRANS64 P1, [R3+URZ+0x19c30], R6 ;  /* 0x019c3006030095a7 */ /* 0x000f24000802007f */
[----:B----4-:R-:W-:Y:S05]  /*18770*/  @!P1 BRA `(.L_x_398) ;  /* 0xfffffffc00f09947 */ /* 0x010fea000383ffff */
[----:B------:R-:W-:Y:S05]  /*18780*/  BRA `(.L_x_397) ;  /* 0xffffff28003c7947 */ /* 0x000fea000383ffff */
.L_x_405:
[----:B-1----:R1:W2:Y:S02]  /*18790*/  SYNCS.PHASECHK.TRANS64.TRYWAIT P1, [R14+URZ+0x19c30], R11 ;  /* 0x019c300b0e0075a7 */ /* 0x0022a4000802017f */
[----:B--2---:R-:W-:Y:S05]  /*187a0*/  @!P1 NANOSLEEP.SYNCS 0x989680 ;  /* 0x009896800000995d */ /* 0x004fea0003900000 */
[----:B------:R-:W2:Y:S02]  /*187b0*/  @!P1 SYNCS.PHASECHK.TRANS64 P1, [R14+URZ+0x19c30], R11 ;  /* 0x019c300b0e0095a7 */ /* 0x000ea4000802007f */
[----:B--2---:R-:W-:Y:S05]  /*187c0*/  @!P1 BRA `(.L_x_405) ;  /* 0xfffffffc00f09947 */ /* 0x004fea000383ffff */
[----:B------:R-:W-:Y:S05]  /*187d0*/  BRA `(.L_x_404) ;  /* 0xffffff4800c87947 */ /* 0x000fea000383ffff */
.L_x_410:
[----:B---3--:R3:W4:Y:S02]  /*187e0*/  SYNCS.PHASECHK.TRANS64.TRYWAIT P1, [R15+URZ+0x19c50], R0 ;  /* 0x019c50000f0075a7 */ /* 0x008724000802017f */
[----:B----4-:R-:W-:Y:S05]  /*187f0*/  @!P1 NANOSLEEP.SYNCS 0x989680 ;  /* 0x009896800000995d */ /* 0x010fea0003900000 */
[----:B------:R-:W4:Y:S02]  /*18800*/  @!P1 SYNCS.PHASECHK.TRANS64 P1, [R15+URZ+0x19c50], R0 ;  /* 0x019c50000f0095a7 */ /* 0x000f24000802007f */
[----:B----4-:R-:W-:Y:S05]  /*18810*/  @!P1 BRA `(.L_x_410) ;  /* 0xfffffffc00f09947 */ /* 0x010fea000383ffff */
[----:B------:R-:W-:Y:S05]  /*18820*/  BRA `(.L_x_409) ;  /* 0xffffff4c00547947 */ /* 0x000fea000383ffff */
.L_x_417:
[----:B--2---:R2:W3:Y:S02]  /*18830*/  SYNCS.PHASECHK.TRANS64.TRYWAIT P1, [R7+URZ+0x19c50], R4 ;  /* 0x019c5004070075a7 */ /* 0x0044e4000802017f */
[----:B---3--:R-:W-:Y:S05]  /*18840*/  @!P1 NANOSLEEP.SYNCS 0x989680 ;  /* 0x009896800000995d */ /* 0x008fea0003900000 */
[----:B------:R-:W3:Y:S02]  /*18850*/  @!P1 SYNCS.PHASECHK.TRANS64 P1, [R7+URZ+0x19c50], R4 ;  /* 0x019c5004070095a7 */ /* 0x000ee4000802007f */
[----:B---3--:R-:W-:Y:S05]  /*18860*/  @!P1 BRA `(.L_x_417) ;  /* 0xfffffffc00f09947 */ /* 0x008fea000383ffff */
[----:B------:R-:W-:Y:S05]  /*18870*/  BRA `(.L_x_416) ;  /* 0xffffff6400d47947 */ /* 0x000fea000383ffff */
.L_x_446:
[----:B------:R-:W1:Y:S01]  /*18880*/  S2R R6, SR_TID.X ;  /* 0x0000000000067919 */ /* 0x000e620000002100 */
[----:B------:R-:W-:Y:S01]  /*18890*/  BSSY B1, `(.L_x_589) ;  /* 0x000000a000017945 */ /* 0x000fe20003800000 */
[----:B------:R-:W-:Y:S02]  /*188a0*/  IMAD.MOV.U32 R12, RZ, RZ, RZ ;  /* 0x000000ffff0c7224 */ /* 0x000fe400078e00ff */
[----:B0-----:R-:W-:Y:S02]  /*188b0*/  IMAD.MOV.U32 R11, RZ, RZ, 0x1f ;  /* 0x0000001fff0b7424 */ /* 0x001fe400078e00ff */
[----:B------:R-:W-:Y:S01]  /*188c0*/  IMAD.MOV.U32 R15, RZ, RZ, -0x1 ;  /* 0xffffffffff0f7424 */ /* 0x000fe200078e00ff */
[----:B-1----:R-:W-:-:S04]  /*188d0*/  SHF.R.U32.HI R6, RZ, 0x5, R6 ;  /* 0x00000005ff067819 */ /* 0x002fc80000011606 */
[----:B------:R-:W-:-:S05]  /*188e0*/  LOP3.LUT R6, R6, 0x3, RZ, 0xc0, !PT ;  /* 0x0000000306067812 */ /* 0x000fca00078ec0ff */
[----:B------:R-:W-:-:S07]  /*188f0*/  IMAD.MOV.U32 R13, RZ, RZ, R6 ;  /* 0x000000ffff0d7224 */ /* 0x000fce00078e0006 */
[----:B------:R-:W-:Y:S05]  /*18900*/  WARPSYNC.COLLECTIVE R15, `(.L_x_590) ;  /* 0x000000000f087348 */ /* 0x000fea0003c00000 */
[----:B------:R0:W1:Y:S02]  /*18910*/  SHFL.IDX P6, R14, R13, R12, R11 ;  /* 0x0000000c0d0e7389 */ /* 0x00006400000c000b */
[----:B01----:R-:W-:Y:S01]  /*18920*/  ENDCOLLECTIVE ;  /* 0x000000000000791b */ /* 0x003fe20003800000 */
.L_x_590:
[----:B------:R-:W-:Y:S05]  /*18930*/  BSYNC B1 ;  /* 0x0000000000017941 */ /* 0x000fea0003800000 */
.L_x_589:
[----:B------:R-:W-:Y:S05]  /*18940*/  BRA `(.L_x_591) ;  /* 0xffffffa400847947 */ /* 0x000fea000383ffff */
.L_x_448:
[----:B------:R-:W-:Y:S01]  /*18950*/  BSSY B1, `(.L_x_592) ;  /* 0x0000006000017945 */ /* 0x000fe20003800000 */
[----:B------:R-:W-:-:S07]  /*18960*/  IMAD.MOV.U32 R15, RZ, RZ, -0x1 ;  /* 0xffffffffff0f7424 */ /* 0x000fce00078e00ff */
[----:B01----:R-:W-:Y:S05]  /*18970*/  WARPSYNC.COLLECTIVE R15, `(.L_x_593) ;  /* 0x000000000f0c7348 */ /* 0x003fea0003c00000 */
[----:B------:R-:W-:Y:S02]  /*18980*/  ELECT P6, UR62, PT ;  /* 0x00000000003e782f */ /* 0x000fe400038c0000 */
[----:B------:R-:W-:Y:S01]  /*18990*/  MOV R14, UR62 ;  /* 0x0000003e000e7c02 */ /* 0x000fe20008000f00 */
[----:B01----:R-:W-:Y:S10]  /*189a0*/  ENDCOLLECTIVE ;  /* 0x000000000000791b */ /* 0x003ff40003800000 */
.L_x_593:
[----:B------:R-:W-:Y:S05]  /*189b0*/  BSYNC B1 ;  /* 0x0000000000017941 */ /* 0x000fea0003800000 */
.L_x_592:
[----:B------:R-:W-:Y:S05]  /*189c0*/  BRA `(.L_x_447) ;  /* 0xffffffa4007c7947 */ /* 0x000fea000383ffff */
.L_x_450:
[----:B-1----:R1:W2:Y:S02]  /*189d0*/  SYNCS.PHASECHK.TRANS64.TRYWAIT P0, [R22+URZ+0x19c20], R5 ;  /* 0x019c2005160075a7 */ /* 0x0022a4000800017f */
[----:B--2---:R-:W-:Y:S05]  /*189e0*/  @!P0 NANOSLEEP.SYNCS 0x989680 ;  /* 0x009896800000895d */ /* 0x004fea0003900000 */
[----:B------:R-:W2:Y:S02]  /*189f0*/  @!P0 SYNCS.PHASECHK.TRANS64 P0, [R22+URZ+0x19c20], R5 ;  /* 0x019c2005160085a7 */ /* 0x000ea4000800007f */
[----:B--2---:R-:W-:Y:S05]  /*18a00*/  @!P0 BRA `(.L_x_450) ;  /* 0xfffffffc00f08947 */ /* 0x004fea000383ffff */
[----:B------:R-:W-:Y:S05]  /*18a10*/  BRA `(.L_x_594) ;  /* 0xffffffa4008c7947 */ /* 0x000fea000383ffff */
.L_x_454:
[----:B--2---:R2:W3:Y:S02]  /*18a20*/  SYNCS.PHASECHK.TRANS64.TRYWAIT P0, [R8+URZ+0x19ca0], R10 ;  /* 0x019ca00a080075a7 */ /* 0x0044e4000800017f */
[----:B---3--:R-:W-:Y:S05]  /*18a30*/  @!P0 NANOSLEEP.SYNCS 0x989680 ;  /* 0x009896800000895d */ /* 0x008fea0003900000 */
[----:B------:R-:W3:Y:S02]  /*18a40*/  @!P0 SYNCS.PHASECHK.TRANS64 P0, [R8+URZ+0x19ca0], R10 ;  /* 0x019ca00a080085a7 */ /* 0x000ee4000800007f */
[----:B---3--:R-:W-:Y:S05]  /*18a50*/  @!P0 BRA `(.L_x_454) ;  /* 0xfffffffc00f08947 */ /* 0x008fea000383ffff */
[----:B------:R-:W-:Y:S05]  /*18a60*/  BRA `(.L_x_595) ;  /* 0xffffffa400a47947 */ /* 0x000fea000383ffff */
.L_x_461:
[----:B-1----:R1:W3:Y:S02]  /*18a70*/  SYNCS.PHASECHK.TRANS64.TRYWAIT P0, [R8+URZ+0x19cc0], R10 ;  /* 0x019cc00a080075a7 */ /* 0x0022e4000800017f */
[----:B---3--:R-:W-:Y:S05]  /*18a80*/  @!P0 NANOSLEEP.SYNCS 0x989680 ;  /* 0x009896800000895d */ /* 0x008fea0003900000 */
[----:B------:R-:W3:Y:S02]  /*18a90*/  @!P0 SYNCS.PHASECHK.TRANS64 P0, [R8+URZ+0x19cc0], R10 ;  /* 0x019cc00a080085a7 */ /* 0x000ee4000800007f */
[----:B---3--:R-:W-:Y:S05]  /*18aa0*/  @!P0 BRA `(.L_x_461) ;  /* 0xfffffffc00f08947 */ /* 0x008fea000383ffff */
[----:B------:R-:W-:Y:S05]  /*18ab0*/  BRA `(.L_x_596) ;  /* 0xffffffa800a07947 */ /* 0x000fea000383ffff */
.L_x_470:
[----:B--2---:R2:W3:Y:S02]  /*18ac0*/  SYNCS.PHASECHK.TRANS64.TRYWAIT P1, [R8+URZ+0x19ca0], R7 ;  /* 0x019ca007080075a7 */ /* 0x0044e4000802017f */
[----:B---3--:R-:W-:Y:S05]  /*18ad0*/  @!P1 NANOSLEEP.SYNCS 0x989680 ;  /* 0x009896800000995d */ /* 0x008fea0003900000 */
[----:B------:R-:W3:Y:S02]  /*18ae0*/  @!P1 SYNCS.PHASECHK.TRANS64 P1, [R8+URZ+0x19ca0], R7 ;  /* 0x019ca007080095a7 */ /* 0x000ee4000802007f */
[----:B---3--:R-:W-:Y:S05]  /*18af0*/  @!P1 BRA `(.L_x_470) ;  /* 0xfffffffc00f09947 */ /* 0x008fea000383ffff */
[----:B------:R-:W-:Y:S05]  /*18b00*/  BRA `(.L_x_597) ;  /* 0xffffffac00d47947 */ /* 0x000fea000383ffff */
.L_x_477:
[----:B-1----:R1:W3:Y:S02]  /*18b10*/  SYNCS.PHASECHK.TRANS64.TRYWAIT P1, [R8+URZ+0x19cc0], R7 ;  /* 0x019cc007080075a7 */ /* 0x0022e4000802017f */
[----:B---3--:R-:W-:Y:S05]  /*18b20*/  @!P1 NANOSLEEP.SYNCS 0x989680 ;  /* 0x009896800000995d */ /* 0x008fea0003900000 */
[----:B------:R-:W3:Y:S02]  /*18b30*/  @!P1 SYNCS.PHASECHK.TRANS64 P1, [R8+URZ+0x19cc0], R7 ;  /* 0x019cc007080095a7 */ /* 0x000ee4000802007f */
[----:B---3--:R-:W-:Y:S05]  /*18b40*/  @!P1 BRA `(.L_x_477) ;  /* 0xfffffffc00f09947 */ /* 0x008fea000383ffff */
[----:B------:R-:W-:Y:S05]  /*18b50*/  BRA `(.L_x_598) ;  /* 0xffffffb000cc7947 */ /* 0x000fea000383ffff */
.L_x_494:
[----:B------:R-:W3:Y:S01]  /*18b60*/  S2R R20, SR_TID.X ;  /* 0x0000000000147919 */ /* 0x000ee20000002100 */
[----:B------:R-:W-:Y:S01]  /*18b70*/  BSSY B0, `(.L_x_599) ;  /* 0x000000a000007945 */ /* 0x000fe20003800000 */
[----:B------:R-:W-:Y:S02]  /*18b80*/  IMAD.MOV.U32 R12, RZ, RZ, RZ ;  /* 0x000000ffff0c7224 */ /* 0x000fe400078e00ff */
[----:B0-----:R-:W-:Y:S02]  /*18b90*/  IMAD.MOV.U32 R11, RZ, RZ, 0x1f ;  /* 0x0000001fff0b7424 */ /* 0x001fe400078e00ff */
[----:B------:R-:W-:Y:S01]  /*18ba0*/  IMAD.MOV.U32 R15, RZ, RZ, -0x1 ;  /* 0xffffffffff0f7424 */ /* 0x000fe200078e00ff */
[----:B---3--:R-:W-:-:S04]  /*18bb0*/  SHF.R.U32.HI R20, RZ, 0x5, R20 ;  /* 0x00000005ff147819 */ /* 0x008fc80000011614 */
[----:B------:R-:W-:-:S05]  /*18bc0*/  LOP3.LUT R20, R20, 0x3, RZ, 0xc0, !PT ;  /* 0x0000000314147812 */ /* 0x000fca00078ec0ff */
[----:B------:R-:W-:-:S07]  /*18bd0*/  IMAD.MOV.U32 R13, RZ, RZ, R20 ;  /* 0x000000ffff0d7224 */ /* 0x000fce00078e0014 */
[----:B-12---:R-:W-:Y:S05]  /*18be0*/  WARPSYNC.COLLECTIVE R15, `(.L_x_600) ;  /* 0x000000000f087348 */ /* 0x006fea0003c00000 */
[----:B------:R0:W3:Y:S02]  /*18bf0*/  SHFL.IDX P6, R14, R13, R12, R11 ;  /* 0x0000000c0d0e7389 */ /* 0x0000e400000c000b */
[----:B0123--:R-:W-:Y:S01]  /*18c00*/  ENDCOLLECTIVE ;  /* 0x000000000000791b */ /* 0x00ffe20003800000 */
.L_x_600:
[----:B------:R-:W-:Y:S05]  /*18c10*/  BSYNC B0 ;  /* 0x0000000000007941 */ /* 0x000fea0003800000 */
.L_x_599:
[----:B------:R-:W-:Y:S05]  /*18c20*/  BRA `(.L_x_601) ;  /* 0xffffffbc00b07947 */ /* 0x000fea000383ffff */
.L_x_496:
[----:B------:R-:W-:Y:S01]  /*18c30*/  BSSY B0, `(.L_x_602) ;  /* 0x0000006000007945 */ /* 0x000fe20003800000 */
[----:B------:R-:W-:-:S07]  /*18c40*/  IMAD.MOV.U32 R15, RZ, RZ, -0x1 ;  /* 0xffffffffff0f7424 */ /* 0x000fce00078e00ff */
[----:B0123--:R-:W-:Y:S05]  /*18c50*/  WARPSYNC.COLLECTIVE R15, `(.L_x_603) ;  /* 0x000000000f0c7348 */ /* 0x00ffea0003c00000 */
[----:B------:R-:W-:Y:S02]  /*18c60*/  ELECT P6, UR62, PT ;  /* 0x00000000003e782f */ /* 0x000fe400038c0000 */
[----:B------:R-:W-:Y:S01]  /*18c70*/  MOV R14, UR62 ;  /* 0x0000003e000e7c02 */ /* 0x000fe20008000f00 */
[----:B0123--:R-:W-:Y:S10]  /*18c80*/  ENDCOLLECTIVE ;  /* 0x000000000000791b */ /* 0x00fff40003800000 */
.L_x_603:
[----:B------:R-:W-:Y:S05]  /*18c90*/  BSYNC B0 ;  /* 0x0000000000007941 */ /* 0x000fea0003800000 */
.L_x_602:
[----:B------:R-:W-:Y:S05]  /*18ca0*/  BRA `(.L_x_604) ;  /* 0xffffffbc00b07947 */ /* 0x000fea000383ffff */
.L_x_498:
[----:B---3--:R3:W4:Y:S02]  /*18cb0*/  SYNCS.PHASECHK.TRANS64.TRYWAIT P0, [R4+URZ+0x19c80], R3 ;  /* 0x019c8003040075a7 */ /* 0x008724000800017f */
[----:B----4-:R-:W-:Y:S05]  /*18cc0*/  @!P0 NANOSLEEP.SYNCS 0x989680 ;  /* 0x009896800000895d */ /* 0x010fea0003900000 */
[----:B------:R-:W4:Y:S02]  /*18cd0*/  @!P0 SYNCS.PHASECHK.TRANS64 P0, [R4+URZ+0x19c80], R3 ;  /* 0x019c8003040085a7 */ /* 0x000f24000800007f */
[----:B----4-:R-:W-:Y:S05]  /*18ce0*/  @!P0 BRA `(.L_x_498) ;  /* 0xfffffffc00f08947 */ /* 0x010fea000383ffff */
[----:B------:R-:W-:Y:S05]  /*18cf0*/  BRA `(.L_x_605) ;  /* 0xffffffc000147947 */ /* 0x000fea000383ffff */
.L_x_500:
[----:B-1----:R1:W4:Y:S02]  /*18d00*/  SYNCS.PHASECHK.TRANS64.TRYWAIT P0, [R4+URZ+0x19c40], R3 ;  /* 0x019c4003040075a7 */ /* 0x002324000800017f */
[----:B----4-:R-:W-:Y:S05]  /*18d10*/  @!P0 NANOSLEEP.SYNCS 0x989680 ;  /* 0x009896800000895d */ /* 0x010fea0003900000 */
[----:B------:R-:W4:Y:S02]  /*18d20*/  @!P0 SYNCS.PHASECHK.TRANS64 P0, [R4+URZ+0x19c40], R3 ;  /* 0x019c4003040085a7 */ /* 0x000f24000800007f */
[----:B----4-:R-:W-:Y:S05]  /*18d30*/  @!P0 BRA `(.L_x_500) ;  /* 0xfffffffc00f08947 */ /* 0x010fea000383ffff */
[----:B------:R-:W-:Y:S05]  /*18d40*/  BRA `(.L_x_606) ;  /* 0xffffffc000907947 */ /* 0x000fea000383ffff */
.L_x_504:
[----:B------:R-:W-:Y:S02]  /*18d50*/  IMAD.MOV.U32 R13, RZ, RZ, R4 ;  /* 0x000000ffff0d7224 */ /* 0x000fe400078e0004 */
[----:B------:R-:W-:Y:S02]  /*18d60*/  IMAD.MOV.U32 R12, RZ, RZ, RZ ;  /* 0x000000ffff0c7224 */ /* 0x000fe400078e00ff */
[----:B------:R-:W-:Y:S02]  /*18d70*/  IMAD.MOV.U32 R11, RZ, RZ, 0x1e1f ;  /* 0x00001e1fff0b7424 */ /* 0x000fe400078e00ff */
[----:B------:R-:W-:Y:S02]  /*18d80*/  IMAD.MOV.U32 R15, RZ, RZ, -0x1 ;  /* 0xffffffffff0f7424 */ /* 0x000fe400078e00ff */
[----:B-----5:R-:W-:Y:S02]  /*18d90*/  IMAD R0, R21, R9, RZ ;  /* 0x0000000915007224 */ /* 0x020fe400078e02ff */
[----:B------:R-:W-:-:S07]  /*18da0*/  IMAD R17, R17, 0xc0, R20 ;  /* 0x000000c011117824 */ /* 0x000fce00078e0214 */
[----:B------:R-:W-:Y:S05]  /*18db0*/  WARPSYNC.COLLECTIVE R15, `(.L_x_607) ;  /* 0x000000000f087348 */ /* 0x000fea0003c00000 */
[----:B------:R0:W1:Y:S02]  /*18dc0*/  SHFL.IDX P6, R14, R13, R12, R11 ;  /* 0x0000000c0d0e7389 */ /* 0x00006400000c000b */
[----:B01----:R-:W-:Y:S01]  /*18dd0*/  ENDCOLLECTIVE ;  /* 0x000000000000791b */ /* 0x003fe20003800000 */
.L_x_607:
[----:B------:R-:W-:Y:S01]  /*18de0*/  ISETP.GE.AND P4, PT, R17, R0, PT ;  /* 0x000000001100720c */ /* 0x000fe20003f86270 */
[----:B------:R-:W-:Y:S02]  /*18df0*/  IMAD.MOV.U32 R13, RZ, RZ, R6 ;  /* 0x000000ffff0d7224 */ /* 0x000fe400078e0006 */
[----:B------:R-:W-:-:S10]  /*18e00*/  IMAD.MOV.U32 R2, RZ, RZ, R14 ;  /* 0x000000ffff027224 */ /* 0x000fd400078e000e */
[----:B------:R-:W-:Y:S05]  /*18e10*/  WARPSYNC.COLLECTIVE R15, `(.L_x_608) ;  /* 0x000000000f087348 */ /* 0x000fea0003c00000 */
[----:B------:R0:W1:Y:S02]  /*18e20*/  SHFL.IDX P6, R14, R13, R12, R11 ;  /* 0x0000000c0d0e7389 */ /* 0x00006400000c000b */
[----:B01----:R-:W-:Y:S01]  /*18e30*/  ENDCOLLECTIVE ;  /* 0x000000000000791b */ /* 0x003fe20003800000 */
.L_x_608:
[----:B------:R-:W-:Y:S02]  /*18e40*/  IMAD.MOV.U32 R13, RZ, RZ, R4 ;  /* 0x000000ffff0d7224 */ /* 0x000fe400078e0004 */
[----:B------:R-:W-:Y:S02]  /*18e50*/  IMAD.MOV.U32 R12, RZ, RZ, 0x1 ;  /* 0x00000001ff0c7424 */ /* 0x000fe400078e00ff */
[----:B------:R-:W-:-:S07]  /*18e60*/  IMAD.MOV.U32 R3, RZ, RZ, R14 ;  /* 0x000000ffff037224 */ /* 0x000fce00078e000e */
[----:B------:R-:W-:Y:S05]  /*18e70*/  WARPSYNC.COLLECTIVE R15, `(.L_x_609) ;  /* 0x000000000f087348 */ /* 0x000fea0003c00000 */
[----:B------:R0:W1:Y:S02]  /*18e80*/  SHFL.IDX P6, R14, R13, R12, R11 ;  /* 0x0000000c0d0e7389 */ /* 0x00006400000c000b */
[----:B01----:R-:W-:Y:S01]  /*18e90*/  ENDCOLLECTIVE ;  /* 0x000000000000791b */ /* 0x003fe20003800000 */
.L_x_609:
[----:B------:R-:W-:-:S05]  /*18ea0*/  @!P4 IADD3 R3, P3, R10, R3, RZ ;  /* 0x000000030a03c210 */ /* 0x000fca0007f7e0ff */
[----:B------:R-:W-:-:S05]  /*18eb0*/  @!P4 IMAD.X R2, RZ, RZ, R2, P3 ;  /* 0x000000ffff02c224 */ /* 0x000fca00018e0602 */
[----:B------:R-:W-:Y:S01]  /*18ec0*/  @!P4 LOP3.LUT R3, R3, R2, RZ, 0x3c, !PT ;  /* 0x000000020303c212 */ /* 0x000fe200078e3cff */
[----:B------:R-:W-:-:S03]  /*18ed0*/  IMAD.MOV.U32 R13, RZ, RZ, R6 ;  /* 0x000000ffff0d7224 */ /* 0x000fc600078e0006 */
[----:B------:R-:W-:-:S04]  /*18ee0*/  @!P4 LOP3.LUT R2, R3, R2, RZ, 0x3c, !PT ;  /* 0x000000020302c212 */ /* 0x000fc800078e3cff */
[----:B------:R-:W-:Y:S01]  /*18ef0*/  @!P4 LOP3.LUT R3, R3, R2, RZ, 0x3c, !PT ;  /* 0x000000020303c212 */ /* 0x000fe200078e3cff */
[----:B------:R-:W-:-:S07]  /*18f00*/  IMAD.MOV.U32 R4, RZ, RZ, R14 ;  /* 0x000000ffff047224 */ /* 0x000fce00078e000e */
[----:B------:R-:W-:Y:S05]  /*18f10*/  WARPSYNC.COLLECTIVE R15, `(.L_x_610) ;  /* 0x000000000f087348 */ /* 0x000fea0003c00000 */
[----:B------:R0:W1:Y:S02]  /*18f20*/  SHFL.IDX P6, R14, R13, R12, R11 ;  /* 0x0000000c0d0e7389 */ /* 0x00006400000c000b */
[----:B01----:R-:W-:Y:S01]  /*18f30*/  ENDCOLLECTIVE ;  /* 0x000000000000791b */ /* 0x003fe20003800000 */
.L_x_610:
[----:B------:R-:W-:Y:S01]  /*18f40*/  @!PT LDS RZ, [RZ] ;  /* 0x00000000fffff984 */ /* 0x000fe20000000800 */
[----:B------:R-:W-:Y:S01]  /*18f50*/  @!PT LDS RZ, [RZ] ;  /* 0x00000000fffff984 */ /* 0x000fe20000000800 */
[----:B------:R-:W-:Y:S01]  /*18f60*/  @!PT LDS RZ, [RZ] ;  /* 0x00000000fffff984 */ /* 0x000fe20000000800 */
[----:B------:R-:W-:Y:S04]  /*18f70*/  @!P4 LDGSTS.E.BYPASS.LTC128B.128 [R8+0xf000], desc[UR42][R2.64], !P2 ;  /* 0x0f0000000208cfae */ /* 0x000fe8000d101d6a */
[----:B------:R-:W-:Y:S04]  /*18f80*/  @!P4 LDGSTS.E.BYPASS.LTC128B.128 [R8+0x10800], desc[UR42][R2.64+0x20], !P1 ;  /* 0x108000200208cfae */ /* 0x000fe8000c901d6a */
[----:B------:R0:W-:Y:S01]  /*18f90*/  @!P4 LDGSTS.E.BYPASS.LTC128B.128 [R8+0x12000], desc[UR42][R2.64+0x40], !P0 ;  /* 0x120000400208cfae */ /* 0x0001e2000c101d6a */
[----:B------:R-:W-:Y:S02]  /*18fa0*/  IMAD.MOV.U32 R13, RZ, RZ, R5 ;  /* 0x000000ffff0d7224 */ /* 0x000fe400078e0005 */
[----:B------:R-:W-:-:S02]  /*18fb0*/  IMAD.MOV.U32 R12, RZ, RZ, RZ ;  /* 0x000000ffff0c7224 */ /* 0x000fc400078e00ff */
[----:B0-----:R-:W-:Y:S02]  /*18fc0*/  VIADD R3, R17, 0x40 ;  /* 0x0000004011037836 */ /* 0x001fe40000000000 */
[----:B------:R-:W-:-:S07]  /*18fd0*/  IMAD.MOV.U32 R6, RZ, RZ, R14 ;  /* 0x000000ffff067224 */ /* 0x000fce00078e000e */
[----:B------:R-:W-:Y:S05]  /*18fe0*/  WARPSYNC.COLLECTIVE R15, `(.L_x_611) ;  /* 0x000000000f087348 */ /* 0x000fea0003c00000 */
[----:B------:R0:W1:Y:S02]  /*18ff0*/  SHFL.IDX P6, R14, R13, R12, R11 ;  /* 0x0000000c0d0e7389 */ /* 0x00006400000c000b */
[----:B01----:R-:W-:Y:S01]  /*19000*/  ENDCOLLECTIVE ;  /* 0x000000000000791b */ /* 0x003fe20003800000 */
.L_x_611:
[----:B------:R-:W-:-:S13]  /*19010*/  ISETP.GE.AND P4, PT, R3, R0, PT ;  /* 0x000000000300720c */ /* 0x000fda0003f86270 */
[----:B------:R-:W-:Y:S01]  /*19020*/  @!P4 IADD3 R2, P3, R10, R6, RZ ;  /* 0x000000060a02c210 */ /* 0x000fe20007f7e0ff */
[----:B------:R-:W-:-:S04]  /*19030*/  IMAD.MOV.U32 R13, RZ, RZ, R7 ;  /* 0x000000ffff0d7224 */ /* 0x000fc800078e0007 */
[----:B------:R-:W-:-:S05]  /*19040*/  @!P4 IMAD.X R3, RZ, RZ, R4, P3 ;  /* 0x000000ffff03c224 */ /* 0x000fca00018e0604 */
[----:B------:R-:W-:Y:S01]  /*19050*/  @!PT LDS RZ, [RZ] ;  /* 0x00000000fffff984 */ /* 0x000fe20000000800 */
[----:B------:R-:W-:Y:S01]  /*19060*/  @!PT LDS RZ, [RZ] ;  /* 0x00000000fffff984 */ /* 0x000fe20000000800 */
[----:B------:R-:W-:Y:S01]  /*19070*/  @!PT LDS RZ, [RZ] ;  /* 0x00000000fffff984 */ /* 0x000fe20000000800 */
[----:B------:R-:W-:Y:S04]  /*19080*/  @!P4 LDGSTS.E.BYPASS.LTC128B.128 [R8+0xf800], desc[UR42][R2.64], !P2 ;  /* 0x0f8000000208cfae */ /* 0x000fe8000d101d6a */
[----:B------:R-:W-:Y:S04]  /*19090*/  @!P4 LDGSTS.E.BYPASS.LTC128B.128 [R8+0x11000], desc[UR42][R2.64+0x20], !P1 ;  /* 0x110000200208cfae */ /* 0x000fe8000c901d6a */
[----:B------:R0:W-:Y:S02]  /*190a0*/  @!P4 LDGSTS.E.BYPASS.LTC128B.128 [R8+0x12800], desc[UR42][R2.64+0x40], !P0 ;  /* 0x128000400208cfae */ /* 0x0001e4000c101d6a */
[----:B0-----:R-:W-:-:S07]  /*190b0*/  IMAD.MOV.U32 R3, RZ, RZ, R14 ;  /* 0x000000ffff037224 */ /* 0x001fce00078e000e */
[----:B------:R-:W-:Y:S05]  /*190c0*/  WARPSYNC.COLLECTIVE R15, `(.L_x_612) ;  /* 0x000000000f087348 */ /* 0x000fea0003c00000 */
[----:B------:R0:W1:Y:S02]  /*190d0*/  SHFL.IDX P6, R14, R13, R12, R11 ;  /* 0x0000000c0d0e7389 */ /* 0x00006400000c000b */
[----:B01----:R-:W-:Y:S01]  /*190e0*/  ENDCOLLECTIVE ;  /* 0x000000000000791b */ /* 0x003fe20003800000 */
.L_x_612:
[----:B------:R-:W-:Y:S01]  /*190f0*/  IMAD.MOV.U32 R2, RZ, RZ, R14 ;  /* 0x000000ffff027224 */ /* 0x000fe200078e000e */
[----:B------:R-:W-:Y:S06]  /*19100*/  BRA `(.L_x_613) ;  /* 0xffffffc800847947 */ /* 0x000fec000383ffff */
.L_x_509:
[----:B-1----:R1:W2:Y:S02]  /*19110*/  SYNCS.PHASECHK.TRANS64.TRYWAIT P0, [R22+URZ+0x19c20], R3 ;  /* 0x019c2003160075a7 */ /* 0x0022a4000800017f */
[----:B--2---:R-:W-:Y:S05]  /*19120*/  @!P0 NANOSLEEP.SYNCS 0x989680 ;  /* 0x009896800000895d */ /* 0x004fea0003900000 */
[----:B------:R-:W2:Y:S02]  /*19130*/  @!P0 SYNCS.PHASECHK.TRANS64 P0, [R22+URZ+0x19c20], R3 ;  /* 0x019c2003160085a7 */ /* 0x000ea4000800007f */
[----:B--2---:R-:W-:Y:S05]  /*19140*/  @!P0 BRA `(.L_x_509) ;  /* 0xfffffffc00f08947 */ /* 0x004fea000383ffff */
[----:B------:R-:W-:Y:S05]  /*19150*/  BRA `(.L_x_614) ;  /* 0xffffffc800f47947 */ /* 0x000fea000383ffff */
.L_x_515:
[----:B0-----:R0:W1:Y:S02]  /*19160*/  SYNCS.PHASECHK.TRANS64.TRYWAIT P0, [R6+URZ+0x19c80], R4 ;  /* 0x019c8004060075a7 */ /* 0x001064000800017f */
[----:B-1----:R-:W-:Y:S05]  /*19170*/  @!P0 NANOSLEEP.SYNCS 0x989680 ;  /* 0x009896800000895d */ /* 0x002fea0003900000 */
[----:B------:R-:W1:Y:S02]  /*19180*/  @!P0 SYNCS.PHASECHK.TRANS64 P0, [R6+URZ+0x19c80], R4 ;  /* 0x019c8004060085a7 */ /* 0x000e64000800007f */
[----:B-1----:R-:W-:Y:S05]  /*19190*/  @!P0 BRA `(.L_x_515) ;  /* 0xfffffffc00f08947 */ /* 0x002fea000383ffff */
[----:B------:R-:W-:Y:S05]  /*191a0*/  BRA `(.L_x_615) ;  /* 0xffffffcc00a07947 */ /* 0x000fea000383ffff */
.L_x_522:
[----:B-1----:R1:W2:Y:S02]  /*191b0*/  SYNCS.PHASECHK.TRANS64.TRYWAIT P0, [R6+URZ+0x19c40], R4 ;  /* 0x019c4004060075a7 */ /* 0x0022a4000800017f */
[----:B--2---:R-:W-:Y:S05]  /*191c0*/  @!P0 NANOSLEEP.SYNCS 0x989680 ;  /* 0x009896800000895d */ /* 0x004fea0003900000 */
[----:B------:R-:W2:Y:S02]  /*191d0*/  @!P0 SYNCS.PHASECHK.TRANS64 P0, [R6+URZ+0x19c40], R4 ;  /* 0x019c4004060085a7 */ /* 0x000ea4000800007f */
[----:B--2---:R-:W-:Y:S05]  /*191e0*/  @!P0 BRA `(.L_x_522) ;  /* 0xfffffffc00f08947 */ /* 0x004fea000383ffff */
[----:B------:R-:W-:Y:S05]  /*191f0*/  BRA `(.L_x_616) ;  /* 0xffffffd0009c7947 */ /* 0x000fea000383ffff */
.L_x_530:
[----:B-1----:R1:W2:Y:S02]  /*19200*/  SYNCS.PHASECHK.TRANS64.TRYWAIT P0, [R3+URZ+0x19c70], R4 ;  /* 0x019c7004030075a7 */ /* 0x0022a4000800017f */
[----:B--2---:R-:W-:Y:S05]  /*19210*/  @!P0 NANOSLEEP.SYNCS 0x989680 ;  /* 0x009896800000895d */ /* 0x004fea0003900000 */
[----:B------:R-:W2:Y:S02]  /*19220*/  @!P0 SYNCS.PHASECHK.TRANS64 P0, [R3+URZ+0x19c70], R4 ;  /* 0x019c7004030085a7 */ /* 0x000ea4000800007f */
[----:B--2---:R-:W-:Y:S05]  /*19230*/  @!P0 BRA `(.L_x_530) ;  /* 0xfffffffc00f08947 */ /* 0x004fea000383ffff */
[----:B------:R-:W-:Y:S05]  /*19240*/  BRA `(.L_x_617) ;  /* 0xffffffd400b07947 */ /* 0x000fea000383ffff */
.L_x_532:
[----:B-1----:R1:W2:Y:S02]  /*19250*/  SYNCS.PHASECHK.TRANS64.TRYWAIT P0, [R3+URZ+0x19c60], R4 ;  /* 0x019c6004030075a7 */ /* 0x0022a4000800017f */
[----:B--2---:R-:W-:Y:S05]  /*19260*/  @!P0 NANOSLEEP.SYNCS 0x989680 ;  /* 0x009896800000895d */ /* 0x004fea0003900000 */
[----:B------:R-:W2:Y:S02]  /*19270*/  @!P0 SYNCS.PHASECHK.TRANS64 P0, [R3+URZ+0x19c60], R4 ;  /* 0x019c6004030085a7 */ /* 0x000ea4000800007f */
[----:B--2---:R-:W-:Y:S05]  /*19280*/  @!P0 BRA `(.L_x_532) ;  /* 0xfffffffc00f08947 */ /* 0x004fea000383ffff */
[----:B------:R-:W-:Y:S05]  /*19290*/  BRA `(.L_x_618) ;  /* 0xffffffd400b87947 */ /* 0x000fea000383ffff */
.L_x_539:
[----:B-1----:R1:W2:Y:S02]  /*192a0*/  SYNCS.PHASECHK.TRANS64.TRYWAIT P1, [R3+URZ+0x19c70], R0 ;  /* 0x019c7000030075a7 */ /* 0x0022a4000802017f */
[----:B--2---:R-:W-:Y:S05]  /*192b0*/  @!P1 NANOSLEEP.SYNCS 0x989680 ;  /* 0x009896800000995d */ /* 0x004fea0003900000 */
[----:B------:R-:W2:Y:S02]  /*192c0*/  @!P1 SYNCS.PHASECHK.TRANS64 P1, [R3+URZ+0x19c70], R0 ;  /* 0x019c7000030095a7 */ /* 0x000ea4000802007f */
[----:B--2---:R-:W-:Y:S05]  /*192d0*/  @!P1 BRA `(.L_x_539) ;  /* 0xfffffffc00f09947 */ /* 0x004fea000383ffff */
[----:B------:R-:W-:Y:S05]  /*192e0*/  BRA `(.L_x_619) ;  /* 0xffffffdc00247947 */ /* 0x000fea000383ffff */
.L_x_541:
[----:B-1----:R1:W2:Y:S02]  /*192f0*/  SYNCS.PHASECHK.TRANS64.TRYWAIT P1, [R3+URZ+0x19c60], R0 ;  /* 0x019c6000030075a7 */ /* 0x0022a4000802017f */
[----:B--2---:R-:W-:Y:S05]  /*19300*/  @!P1 NANOSLEEP.SYNCS 0x989680 ;  /* 0x009896800000995d */ /* 0x004fea0003900000 */
[----:B------:R-:W2:Y:S02]  /*19310*/  @!P1 SYNCS.PHASECHK.TRANS64 P1, [R3+URZ+0x19c60], R0 ;  /* 0x019c6000030095a7 */ /* 0x000ea4000802007f */
[----:B--2---:R-:W-:Y:S05]  /*19320*/  @!P1 BRA `(.L_x_541) ;  /* 0xfffffffc00f09947 */ /* 0x004fea000383ffff */
[----:B------:R-:W-:Y:S05]  /*19330*/  BRA `(.L_x_620) ;  /* 0xffffffdc00287947 */ /* 0x000fea000383ffff */
.L_x_545:
[----:B------:R-:W-:Y:S01]  /*19340*/  BSSY B0, `(.L_x_621) ;  /* 0x0000008000007945 */ /* 0x000fe20003800000 */
[----:B------:R-:W-:Y:S02]  /*19350*/  IMAD.MOV.U32 R13, RZ, RZ, R16 ;  /* 0x000000ffff0d7224 */ /* 0x000fe400078e0010 */
[----:B------:R-:W-:Y:S02]  /*19360*/  IMAD.MOV.U32 R12, RZ, RZ, RZ ;  /* 0x000000ffff0c7224 */ /* 0x000fe400078e00ff */
[----:B------:R-:W-:Y:S02]  /*19370*/  IMAD.MOV.U32 R11, RZ, RZ, 0x1f ;  /* 0x0000001fff0b7424 */ /* 0x000fe400078e00ff */
[----:B------:R-:W-:-:S07]  /*19380*/  IMAD.MOV.U32 R15, RZ, RZ, -0x1 ;  /* 0xffffffffff0f7424 */ /* 0x000fce00078e00ff */
[----:B-1----:R-:W-:Y:S05]  /*19390*/  WARPSYNC.COLLECTIVE R15, `(.L_x_622) ;  /* 0x000000000f087348 */ /* 0x002fea0003c00000 */
[----:B------:R0:W2:Y:S02]  /*193a0*/  SHFL.IDX P6, R14, R13, R12, R11 ;  /* 0x0000000c0d0e7389 */ /* 0x0000a400000c000b */
[----:B012---:R-:W-:Y:S01]  /*193b0*/  ENDCOLLECTIVE ;  /* 0x000000000000791b */ /* 0x007fe20003800000 */
.L_x_622:
[----:B------:R-:W-:Y:S05]  /*193c0*/  BSYNC B0 ;  /* 0x0000000000007941 */ /* 0x000fea0003800000 */
.L_x_621:
[----:B------:R-:W-:Y:S02]  /*193d0*/  IMAD.MOV.U32 R13, RZ, RZ, R16 ;  /* 0x000000ffff0d7224 */ /* 0x000fe400078e0010 */
[----:B------:R-:W-:Y:S02]  /*193e0*/  IMAD.MOV.U32 R12, RZ, RZ, 0x1 ;  /* 0x00000001ff0c7424 */ /* 0x000fe400078e00ff */
[----:B------:R-:W-:Y:S02]  /*193f0*/  IMAD.MOV.U32 R11, RZ, RZ, 0x1f ;  /* 0x0000001fff0b7424 */ /* 0x000fe400078e00ff */
[----:B------:R-:W-:Y:S02]  /*19400*/  IMAD.MOV.U32 R15, RZ, RZ, -0x1 ;  /* 0xffffffffff0f7424 */ /* 0x000fe400078e00ff */
[----:B------:R-:W-:Y:S02]  /*19410*/  IMAD.IADD R5, R19, 0x1, R8 ;  /* 0x0000000113057824 */ /* 0x000fe400078e0208 */
[----:B------:R-:W-:-:S07]  /*19420*/  IMAD.MOV.U32 R0, RZ, RZ, R14 ;  /* 0x000000ffff007224 */ /* 0x000fce00078e000e */
[----:B------:R-:W-:Y:S05]  /*19430*/  WARPSYNC.COLLECTIVE R15, `(.L_x_623) ;  /* 0x000000000f087348 */ /* 0x000fea0003c00000 */
[----:B------:R0:W1:Y:S02]  /*19440*/  SHFL.IDX P6, R14, R13, R12, R11 ;  /* 0x0000000c0d0e7389 */ /* 0x00006400000c000b */
[----:B01----:R-:W-:Y:S01]  /*19450*/  ENDCOLLECTIVE ;  /* 0x000000000000791b */ /* 0x003fe20003800000 */
.L_x_623:
[----:B------:R-:W-:Y:S02]  /*19460*/  ULDC UR4, c[0x0][0xc3c] ;  /* 0x00030f0000047ab9 */ /* 0x000fe40000000800 */
[----:B------:R-:W-:-:S13]  /*19470*/  ISETP.GE.OR P1, PT, R5, UR4, !P0 ;  /* 0x0000000405007c0c */ /* 0x000fda000c726670 */
[----:B------:R-:W0:Y:S01]  /*19480*/  @!P1 LDC.64 R2, c[0x0][0xc80] ;  /* 0x00032000ff029b82 */ /* 0x000e220000000a00 */
[----:B------:R-:W-:Y:S02]  /*19490*/  IMAD.MOV.U32 R11, RZ, RZ, RZ ;  /* 0x000000ffff0b7224 */ /* 0x000fe400078e00ff */
[----:B------:R-:W-:Y:S02]  /*194a0*/  IMAD.MOV.U32 R4, RZ, RZ, R14 ;  /* 0x000000ffff047224 */ /* 0x000fe400078e000e */
[----:B0-----:R-:W-:-:S06]  /*194b0*/  @!P1 IMAD.WIDE R2, R5, 0x4, R2 ;  /* 0x0000000405029825 */ /* 0x001fcc00078e0202 */
[----:B------:R0:W2:Y:S01]  /*194c0*/  @!P1 LDG.E R3, desc[UR42][R2.64] ;  /* 0x0000002a02039981 */ /* 0x0000a2000c1e1900 */
[C---:B------:R-:W-:Y:S02]  /*194d0*/  ISETP.GE.U32.AND P2, PT, R8.reuse, 0x2, PT ;  /* 0x000000020800780c */ /* 0x040fe40003f46070 */
[C---:B------:R-:W-:Y:S02]  /*194e0*/  ISETP.GE.U32.AND P3, PT, R8.reuse, 0x4, PT ;  /* 0x000000040800780c */ /* 0x040fe40003f66070 */
[C---:B------:R-:W-:Y:S02]  /*194f0*/  ISETP.GE.U32.AND P4, PT, R8.reuse, 0x8, PT ;  /* 0x000000080800780c */ /* 0x040fe40003f86070 */
[C---:B------:R-:W-:Y:S01]  /*19500*/  ISETP.GE.U32.AND P5, PT, R8.reuse, 0x10, PT ;  /* 0x000000100800780c */ /* 0x040fe20003fa6070 */
[----:B0-----:R-:W-:Y:S02]  /*19510*/  IMAD.MOV.U32 R2, RZ, RZ, RZ ;  /* 0x000000ffff027224 */ /* 0x001fe400078e00ff */
[----:B--2---:R-:W-:Y:S01]  /*19520*/  @!P1 IMAD.MOV.U32 R2, RZ, RZ, R3 ;  /* 0x000000ffff029224 */ /* 0x004fe200078e0003 */
[----:B------:R-:W-:-:S03]  /*19530*/  ISETP.NE.AND P1, PT, R8, RZ, PT ;  /* 0x000000ff0800720c */ /* 0x000fc60003f25270 */
[----:B------:R-:W-:-:S10]  /*19540*/  IMAD.MOV.U32 R13, RZ, RZ, R2 ;  /* 0x000000ffff0d7224 */ /* 0x000fd400078e0002 */
[----:B------:R-:W-:Y:S05]  /*19550*/  WARPSYNC.COLLECTIVE R15, `(.L_x_624) ;  /* 0x000000000f087348 */ /* 0x000fea0003c00000 */
[----:B------:R0:W1:Y:S02]  /*19560*/  SHFL.UP P6, R14, R13, R12, R11 ;  /* 0x0400000c0d0e7389 */ /* 0x00006400000c000b */
[----:B01----:R-:W-:Y:S01]  /*19570*/  ENDCOLLECTIVE ;  /* 0x000000000000791b */ /* 0x003fe20003800000 */
.L_x_624:
[----:B------:R-:W-:Y:S01]  /*19580*/  IMAD.MOV.U32 R12, RZ, RZ, 0x2 ;  /* 0x00000002ff0c7424 */ /* 0x000fe200078e00ff */
[----:B------:R-:W-:-:S05]  /*19590*/  SEL R5, R14, RZ, P1 ;  /* 0x000000ff0e057207 */ /* 0x000fca0000800000 */
[----:B------:R-:W-:-:S04]  /*195a0*/  IMAD.IADD R5, R2, 0x1, R5 ;  /* 0x0000000102057824 */ /* 0x000fc800078e0205 */
[----:B------:R-:W-:-:S07]  /*195b0*/  IMAD.MOV.U32 R13, RZ, RZ, R5 ;  /* 0x000000ffff0d7224 */ /* 0x000fce00078e0005 */
[----:B------:R-:W-:Y:S05]  /*195c0*/  WARPSYNC.COLLECTIVE R15, `(.L_x_625) ;  /* 0x000000000f087348 */ /* 0x000fea0003c00000 */
[----:B------:R0:W1:Y:S02]  /*195d0*/  SHFL.UP P6, R14, R13, R12, R11 ;  /* 0x0400000c0d0e7389 */ /* 0x00006400000c000b */
[----:B01----:R-:W-:Y:S01]  /*195e0*/  ENDCOLLECTIVE ;  /* 0x000000000000791b */ /* 0x003fe20003800000 */
.L_x_625:
[----:B------:R-:W-:Y:S01]  /*195f0*/  IMAD.MOV.U32 R12, RZ, RZ, 0x4 ;  /* 0x00000004ff0c7424 */ /* 0x000fe200078e00ff */
[----:B------:R-:W-:-:S05]  /*19600*/  SEL R6, R14, RZ, P2 ;  /* 0x000000ff0e067207 */ /* 0x000fca0001000000 */
[----:B------:R-:W-:-:S04]  /*19610*/  IMAD.IADD R6, R5, 0x1, R6 ;  /* 0x0000000105067824 */ /* 0x000fc800078e0206 */
[----:B------:R-:W-:-:S07]  /*19620*/  IMAD.MOV.U32 R13, RZ, RZ, R6 ;  /* 0x000000ffff0d7224 */ /* 0x000fce00078e0006 */
[----:B------:R-:W-:Y:S05]  /*19630*/  WARPSYNC.COLLECTIVE R15, `(.L_x_626) ;  /* 0x000000000f087348 */ /* 0x000fea0003c00000 */
[----:B------:R0:W1:Y:S02]  /*19640*/  SHFL.UP P6, R14, R13, R12, R11 ;  /* 0x0400000c0d0e7389 */ /* 0x00006400000c000b */
[----:B01----:R-:W-:Y:S01]  /*19650*/  ENDCOLLECTIVE ;  /* 0x000000000000791b */ /* 0x003fe20003800000 */
.L_x_626:
[----:B------:R-:W-:Y:S01]  /*19660*/  IMAD.MOV.U32 R12, RZ, RZ, 0x8 ;  /* 0x00000008ff0c7424 */ /* 0x000fe200078e00ff */
[----:B------:R-:W-:-:S05]  /*19670*/  SEL R7, R14, RZ, P3 ;  /* 0x000000ff0e077207 */ /* 0x000fca0001800000 */
[----:B------:R-:W-:-:S04]  /*19680*/  IMAD.IADD R7, R6, 0x1, R7 ;  /* 0x0000000106077824 */ /* 0x000fc800078e0207 */
[----:B------:R-:W-:-:S07]  /*19690*/  IMAD.MOV.U32 R13, RZ, RZ, R7 ;  /* 0x000000ffff0d7224 */ /* 0x000fce00078e0007 */
[----:B------:R-:W-:Y:S05]  /*196a0*/  WARPSYNC.COLLECTIVE R15, `(.L_x_627) ;  /* 0x000000000f087348 */ /* 0x000fea0003c00000 */
[----:B------:R0:W1:Y:S02]  /*196b0*/  SHFL.UP P6, R14, R13, R12, R11 ;  /* 0x0400000c0d0e7389 */ /* 0x00006400000c000b */
[----:B01----:R-:W-:Y:S01]  /*196c0*/  ENDCOLLECTIVE ;  /* 0x000000000000791b */ /* 0x003fe20003800000 */
.L_x_627:
[----:B------:R-:W-:Y:S01]  /*196d0*/  IMAD.MOV.U32 R12, RZ, RZ, 0x10 ;  /* 0x00000010ff0c7424 */ /* 0x000fe200078e00ff */
[----:B------:R-:W-:-:S05]  /*196e0*/  SEL R14, R14, RZ, P4 ;  /* 0x000000ff0e0e7207 */ /* 0x000fca0002000000 */
[----:B------:R-:W-:-:S04]  /*196f0*/  IMAD.IADD R5, R7, 0x1, R14 ;  /* 0x0000000107057824 */ /* 0x000fc800078e020e */
[----:B------:R-:W-:-:S07]  /*19700*/  IMAD.MOV.U32 R13, RZ, RZ, R5 ;  /* 0x000000ffff0d7224 */ /* 0x000fce00078e0005 */
[----:B------:R-:W-:Y:S05]  /*19710*/  WARPSYNC.COLLECTIVE R15, `(.L_x_628) ;  /* 0x000000000f087348 */ /* 0x000fea0003c00000 */
[----:B------:R0:W1:Y:S02]  /*19720*/  SHFL.UP P6, R14, R13, R12, R11 ;  /* 0x0400000c0d0e7389 */ /* 0x00006400000c000b */
[----:B01----:R-:W-:Y:S01]  /*19730*/  ENDCOLLECTIVE ;  /* 0x000000000000791b */ /* 0x003fe20003800000 */
.L_x_628:
[----:B------:R-:W-:Y:S02]  /*19740*/  IMAD.MOV.U32 R12, RZ, RZ, 0x1f ;  /* 0x0000001fff0c7424 */ /* 0x000fe400078e00ff */
[----:B------:R-:W-:Y:S01]  /*19750*/  IMAD.MOV.U32 R11, RZ, RZ, 0x1f ;  /* 0x0000001fff0b7424 */ /* 0x000fe200078e00ff */
[----:B------:R-:W-:-:S05]  /*19760*/  SEL R14, R14, RZ, P5 ;  /* 0x000000ff0e0e7207 */ /* 0x000fca0002800000 */
[----:B------:R-:W-:-:S04]  /*19770*/  IMAD.IADD R3, R5, 0x1, R14 ;  /* 0x0000000105037824 */ /* 0x000fc800078e020e */
[----:B------:R-:W-:-:S07]  /*19780*/  IMAD.MOV.U32 R13, RZ, RZ, R3 ;  /* 0x000000ffff0d7224 */ /* 0x000fce00078e0003 */
[----:B------:R-:W-:Y:S05]  /*19790*/  WARPSYNC.COLLECTIVE R15, `(.L_x_629) ;  /* 0x000000000f087348 */ /* 0x000fea0003c00000 */
[----:B------:R0:W1:Y:S02]  /*197a0*/  SHFL.IDX P6, R14, R13, R12, R11 ;  /* 0x0000000c0d0e7389 */ /* 0x00006400000c000b */
[----:B01----:R-:W-:Y:S01]  /*197b0*/  ENDCOLLECTIVE ;  /* 0x000000000000791b */ /* 0x003fe20003800000 */
.L_x_629:
[----:B------:R-:W-:Y:S05]  /*197c0*/  BRA `(.L_x_630) ;  /* 0xffffffdc00c07947 */ /* 0x000fea000383ffff */
.L_x_550:
[----:B------:R-:W-:Y:S01]  /*197d0*/  BSSY B0, `(.L_x_631) ;  /* 0x0000008000007945 */ /* 0x000fe20003800000 */
[----:B-----5:R-:W-:Y:S02]  /*197e0*/  IMAD.MOV.U32 R13, RZ, RZ, R2 ;  /* 0x000000ffff0d7224 */ /* 0x020fe400078e0002 */
[----:B------:R-:W-:Y:S02]  /*197f0*/  IMAD.MOV.U32 R12, RZ, RZ, 0x1 ;  /* 0x00000001ff0c7424 */ /* 0x000fe400078e00ff */
[----:B------:R-:W-:Y:S02]  /*19800*/  IMAD.MOV.U32 R11, RZ, RZ, RZ ;  /* 0x000000ffff0b7224 */ /* 0x000fe400078e00ff */
[----:B------:R-:W-:-:S07]  /*19810*/  IMAD.MOV.U32 R15, RZ, RZ, -0x1 ;  /* 0xffffffffff0f7424 */ /* 0x000fce00078e00ff */
[----:B01----:R-:W-:Y:S05]  /*19820*/  WARPSYNC.COLLECTIVE R15, `(.L_x_632) ;  /* 0x000000000f087348 */ /* 0x003fea0003c00000 */
[----:B------:R2:W3:Y:S02]  /*19830*/  SHFL.UP P6, R14, R13, R12, R11 ;  /* 0x0400000c0d0e7389 */ /* 0x0004e400000c000b */
[----:B0123--:R-:W-:Y:S01]  /*19840*/  ENDCOLLECTIVE ;  /* 0x000000000000791b */ /* 0x00ffe20003800000 */
.L_x_632:
[----:B------:R-:W-:Y:S05]  /*19850*/  BSYNC B0 ;  /* 0x0000000000007941 */ /* 0x000fea0003800000 */
.L_x_631:
[----:B------:R-:W-:Y:S01]  /*19860*/  SEL R13, R14, RZ, P1 ;  /* 0x000000ff0e0d7207 */ /* 0x000fe20000800000 */
[----:B------:R-:W-:Y:S02]  /*19870*/  IMAD.MOV.U32 R12, RZ, RZ, 0x2 ;  /* 0x00000002ff0c7424 */ /* 0x000fe400078e00ff */
[----:B------:R-:W-:Y:S02]  /*19880*/  IMAD.MOV.U32 R11, RZ, RZ, RZ ;  /* 0x000000ffff0b7224 */ /* 0x000fe400078e00ff */
[----:B------:R-:W-:Y:S02]  /*19890*/  IMAD.IADD R13, R2, 0x1, R13 ;  /* 0x00000001020d7824 */ /* 0x000fe400078e020d */
[----:B------:R-:W-:-:S07]  /*198a0*/  IMAD.MOV.U32 R15, RZ, RZ, -0x1 ;  /* 0xffffffffff0f7424 */ /* 0x000fce00078e00ff */
[----:B------:R-:W-:Y:S05]  /*198b0*/  WARPSYNC.COLLECTIVE R15, `(.L_x_633) ;  /* 0x000000000f087348 */ /* 0x000fea0003c00000 */
[----:B------:R0:W1:Y:S02]  /*198c0*/  SHFL.UP P6, R14, R13, R12, R11 ;  /* 0x0400000c0d0e7389 */ /* 0x00006400000c000b */
[----:B01----:R-:W-:Y:S01]  /*198d0*/  ENDCOLLECTIVE ;  /* 0x000000000000791b */ /* 0x003fe20003800000 */
.L_x_633:
[----:B------:R-:W-:Y:S01]  /*198e0*/  IMAD.MOV.U32 R12, RZ, RZ, 0x4 ;  /* 0x00000004ff0c7424 */ /* 0x000fe200078e00ff */
[----:B------:R-:W-:-:S05]  /*198f0*/  SEL R14, R14, RZ, P2 ;  /* 0x000000ff0e0e7207 */ /* 0x000fca0001000000 */
[----:B------:R-:W-:-:S04]  /*19900*/  IMAD.IADD R5, R13, 0x1, R14 ;  /* 0x000000010d057824 */ /* 0x000fc800078e020e */
[----:B------:R-:W-:-:S07]  /*19910*/  IMAD.MOV.U32 R13, RZ, RZ, R5 ;  /* 0x000000ffff0d7224 */ /* 0x000fce00078e0005 */
[----:B------:R-:W-:Y:S05]  /*19920*/  WARPSYNC.COLLECTIVE R15, `(.L_x_634) ;  /* 0x000000000f087348 */ /* 0x000fea0003c00000 */
[----:B------:R0:W1:Y:S02]  /*19930*/  SHFL.UP P6, R14, R13, R12, R11 ;  /* 0x0400000c0d0e7389 */ /* 0x00006400000c000b */
[----:B01----:R-:W-:Y:S01]  /*19940*/  ENDCOLLECTIVE ;  /* 0x000000000000791b */ /* 0x003fe20003800000 */
.L_x_634:
[----:B------:R-:W-:Y:S01]  /*19950*/  IMAD.MOV.U32 R12, RZ, RZ, 0x8 ;  /* 0x00000008ff0c7424 */ /* 0x000fe200078e00ff */
[----:B------:R-:W-:-:S05]  /*19960*/  SEL R6, R14, RZ, P3 ;  /* 0x000000ff0e067207 */ /* 0x000fca0001800000 */
[----:B------:R-:W-:-:S04]  /*19970*/  IMAD.IADD R6, R5, 0x1, R6 ;  /* 0x0000000105067824 */ /* 0x000fc800078e0206 */
[----:B------:R-:W-:-:S07]  /*19980*/  IMAD.MOV.U32 R13, RZ, RZ, R6 ;  /* 0x000000ffff0d7224 */ /* 0x000fce00078e0006 */
[----:B------:R-:W-:Y:S05]  /*19990*/  WARPSYNC.COLLECTIVE R15, `(.L_x_635) ;  /* 0x000000000f087348 */ /* 0x000fea0003c00000 */
[----:B------:R0:W1:Y:S02]  /*199a0*/  SHFL.UP P6, R14, R13, R12, R11 ;  /* 0x0400000c0d0e7389 */ /* 0x00006400000c000b */
[----:B01----:R-:W-:Y:S01]  /*199b0*/  ENDCOLLECTIVE ;  /* 0x000000000000791b */ /* 0x003fe20003800000 */
.L_x_635:
[----:B------:R-:W-:Y:S01]  /*199c0*/  IMAD.MOV.U32 R12, RZ, RZ, 0x10 ;  /* 0x00000010ff0c7424 */ /* 0x000fe200078e00ff */
[----:B------:R-:W-:-:S05]  /*199d0*/  SEL R7, R14, RZ, P4 ;  /* 0x000000ff0e077207 */ /* 0x000fca0002000000 */
[----:B------:R-:W-:-:S04]  /*199e0*/  IMAD.IADD R7, R6, 0x1, R7 ;  /* 0x0000000106077824 */ /* 0x000fc800078e0207 */
[----:B------:R-:W-:-:S07]  /*199f0*/  IMAD.MOV.U32 R13, RZ, RZ, R7 ;  /* 0x000000ffff0d7224 */ /* 0x000fce00078e0007 */
[----:B------:R-:W-:Y:S05]  /*19a00*/  WARPSYNC.COLLECTIVE R15, `(.L_x_636) ;  /* 0x000000000f087348 */ /* 0x000fea0003c00000 */
[----:B------:R0:W1:Y:S02]  /*19a10*/  SHFL.UP P6, R14, R13, R12, R11 ;  /* 0x0400000c0d0e7389 */ /* 0x00006400000c000b */
[----:B01----:R-:W-:Y:S01]  /*19a20*/  ENDCOLLECTIVE ;  /* 0x000000000000791b */ /* 0x003fe20003800000 */
.L_x_636:
        /* <DEDUP_REMOVED lines=8> */
.L_x_637:
[----:B------:R-:W-:Y:S05]  /*19ab0*/  BRA `(.L_x_638) ;  /* 0xffffffdc00a07947 */ /* 0x000fea000383ffff */
.L_x_552:
[----:B------:R-:W-:Y:S01]  /*19ac0*/  BSSY B0, `(.L_x_639) ;  /* 0x0000006000007945 */ /* 0x000fe20003800000 */
[----:B------:R-:W-:Y:S01]  /*19ad0*/  PLOP3.LUT P6, PT, P6, PT, PT, 0x8, 0x0 ;  /* 0x000000000000781c */ /* 0x000fe200037ce170 */
[----:B------:R-:W-:-:S12]  /*19ae0*/  IMAD.MOV.U32 R15, RZ, RZ, -0x1 ;  /* 0xffffffffff0f7424 */ /* 0x000fd800078e00ff */
[----:B0-----:R-:W-:Y:S05]  /*19af0*/  WARPSYNC.COLLECTIVE R15, `(.L_x_640) ;  /* 0x000000000f087348 */ /* 0x001fea0003c00000 */
[----:B------:R-:W-:Y:S01]  /*19b00*/  VOTE.ANY R14, PT, P6 ;  /* 0x00000000000e7806 */ /* 0x000fe200030e0100 */
[----:B0-----:R-:W-:Y:S06]  /*19b10*/  ENDCOLLECTIVE ;  /* 0x000000000000791b */ /* 0x001fec0003800000 */
.L_x_640:
[----:B------:R-:W-:Y:S05]  /*19b20*/  BSYNC B0 ;  /* 0x0000000000007941 */ /* 0x000fea0003800000 */
.L_x_639:
[----:B------:R-:W-:Y:S02]  /*19b30*/  IMAD.MOV.U32 R5, RZ, RZ, R14 ;  /* 0x000000ffff057224 */ /* 0x000fe400078e000e */
[----:B------:R-:W-:Y:S02]  /*19b40*/  IMAD.MOV.U32 R13, RZ, RZ, R2 ;  /* 0x000000ffff0d7224 */ /* 0x000fe400078e0002 */
[----:B------:R-:W0:Y:S01]  /*19b50*/  POPC R4, R5 ;  /* 0x0000000500047309 */ /* 0x000e220000000000 */
[----:B------:R-:W-:Y:S02]  /*19b60*/  IMAD.MOV.U32 R11, RZ, RZ, 0x1f ;  /* 0x0000001fff0b7424 */ /* 0x000fe400078e00ff */
[----:B------:R-:W-:Y:S02]  /*19b70*/  IMAD.MOV.U32 R15, RZ, RZ, -0x1 ;  /* 0xffffffffff0f7424 */ /* 0x000fe400078e00ff */
[----:B0-----:R-:W-:-:S07]  /*19b80*/  IMAD.MOV.U32 R12, RZ, RZ, R4 ;  /* 0x000000ffff0c7224 */ /* 0x001fce00078e0004 */
[----:B------:R-:W-:Y:S05]  /*19b90*/  WARPSYNC.COLLECTIVE R15, `(.L_x_641) ;  /* 0x000000000f087348 */ /* 0x000fea0003c00000 */
[----:B------:R0:W1:Y:S02]  /*19ba0*/  SHFL.IDX P6, R14, R13, R12, R11 ;  /* 0x0000000c0d0e7389 */ /* 0x00006400000c000b */
[----:B01----:R-:W-:Y:S01]  /*19bb0*/  ENDCOLLECTIVE ;  /* 0x000000000000791b */ /* 0x003fe20003800000 */
.L_x_641:
[----:B------:R-:W-:Y:S01]  /*19bc0*/  IMAD.MOV.U32 R17, RZ, RZ, R14 ;  /* 0x000000ffff117224 */ /* 0x000fe200078e000e */
[----:B------:R-:W-:Y:S06]  /*19bd0*/  BRA `(.L_x_642) ;  /* 0xffffffdc00907947 */ /* 0x000fec000383ffff */
.L_x_554:
[----:B------:R-:W-:Y:S01]  /*19be0*/  BSSY B0, `(.L_x_643) ;  /* 0x0000007000007945 */ /* 0x000fe20003800000 */
[----:B------:R-:W-:Y:S02]  /*19bf0*/  IMAD.MOV.U32 R13, RZ, RZ, R3 ;  /* 0x000000ffff0d7224 */ /* 0x000fe400078e0003 */
[----:B------:R-:W-:Y:S02]  /*19c00*/  IMAD.MOV.U32 R11, RZ, RZ, 0x1f ;  /* 0x0000001fff0b7424 */ /* 0x000fe400078e00ff */
[----:B------:R-:W-:-:S07]  /*19c10*/  IMAD.MOV.U32 R15, RZ, RZ, -0x1 ;  /* 0xffffffffff0f7424 */ /* 0x000fce00078e00ff */
[----:B012---:R-:W-:Y:S05]  /*19c20*/  WARPSYNC.COLLECTIVE R15, `(.L_x_644) ;  /* 0x000000000f087348 */ /* 0x007fea0003c00000 */
[----:B------:R3:W4:Y:S02]  /*19c30*/  SHFL.IDX P6, R14, R13, R12, R11 ;  /* 0x0000000c0d0e7389 */ /* 0x00072400000c000b */
[----:B01234-:R-:W-:Y:S01]  /*19c40*/  ENDCOLLECTIVE ;  /* 0x000000000000791b */ /* 0x01ffe20003800000 */
.L_x_644:
[----:B------:R-:W-:Y:S05]  /*19c50*/  BSYNC B0 ;  /* 0x0000000000007941 */ /* 0x000fea0003800000 */
.L_x_643:
[----:B------:R-:W-:Y:S05]  /*19c60*/  BRA `(.L_x_553) ;  /* 0xffffffdc00887947 */ /* 0x000fea000383ffff */
.L_x_558:
[----:B0-----:R0:W1:Y:S02]  /*19c70*/  SYNCS.PHASECHK.TRANS64.TRYWAIT P0, [R9+URZ+0x19c20], R0 ;  /* 0x019c2000090075a7 */ /* 0x001064000800017f */
[----:B-1----:R-:W-:Y:S05]  /*19c80*/  @!P0 NANOSLEEP.SYNCS 0x989680 ;  /* 0x009896800000895d */ /* 0x002fea0003900000 */
[----:B------:R-:W1:Y:S02]  /*19c90*/  @!P0 SYNCS.PHASECHK.TRANS64 P0, [R9+URZ+0x19c20], R0 ;  /* 0x019c2000090085a7 */ /* 0x000e64000800007f */
[----:B-1----:R-:W-:Y:S05]  /*19ca0*/  @!P0 BRA `(.L_x_558) ;  /* 0xfffffffc00f08947 */ /* 0x002fea000383ffff */
[----:B------:R-:W-:Y:S05]  /*19cb0*/  BRA `(.L_x_645) ;  /* 0xffffffe000747947 */ /* 0x000fea000383ffff */
.L_x_559:
        /* <DEDUP_REMOVED lines=11> */
.L_x_647:
[----:B------:R-:W-:Y:S05]  /*19d70*/  BSYNC B0 ;  /* 0x0000000000007941 */ /* 0x000fea0003800000 */
.L_x_646:
[----:B------:R-:W-:Y:S05]  /*19d80*/  BRA `(.L_x_648) ;  /* 0xffffffe0005c7947 */ /* 0x000fea000383ffff */
.L_x_560:
[----:B------:R-:W-:Y:S01]  /*19d90*/  BSSY B0, `(.L_x_649) ;  /* 0x0000006000007945 */ /* 0x000fe20003800000 */
[----:B------:R-:W-:-:S07]  /*19da0*/  IMAD.MOV.U32 R15, RZ, RZ, -0x1 ;  /* 0xffffffffff0f7424 */ /* 0x000fce00078e00ff */
[----:B0-----:R-:W-:Y:S05]  /*19db0*/  WARPSYNC.COLLECTIVE R15, `(.L_x_650) ;  /* 0x000000000f0c7348 */ /* 0x001fea0003c00000 */
[----:B------:R-:W-:Y:S02]  /*19dc0*/  ELECT P6, UR62, PT ;  /* 0x00000000003e782f */ /* 0x000fe400038c0000 */
[----:B------:R-:W-:Y:S01]  /*19dd0*/  MOV R14, UR62 ;  /* 0x0000003e000e7c02 */ /* 0x000fe20008000f00 */
[----:B0-----:R-:W-:Y:S10]  /*19de0*/  ENDCOLLECTIVE ;  /* 0x000000000000791b */ /* 0x001ff40003800000 */
.L_x_650:
[----:B------:R-:W-:Y:S05]  /*19df0*/  BSYNC B0 ;  /* 0x0000000000007941 */ /* 0x000fea0003800000 */
.L_x_649:
[----:B------:R-:W-:Y:S05]  /*19e00*/  BRA `(.L_x_651) ;  /* 0xffffffe000507947 */ /* 0x000fea000383ffff */
.L_x_562:
[----:B0-----:R0:W1:Y:S02]  /*19e10*/  SYNCS.PHASECHK.TRANS64.TRYWAIT P1, [R7+URZ], R2 ;  /* 0x00000002070075a7 */ /* 0x001064000802017f */
[----:B-1----:R-:W-:Y:S05]  /*19e20*/  @!P1 NANOSLEEP.SYNCS 0x989680 ;  /* 0x009896800000995d */ /* 0x002fea0003900000 */
[----:B------:R-:W1:Y:S02]  /*19e30*/  @!P1 SYNCS.PHASECHK.TRANS64 P1, [R7+URZ], R2 ;  /* 0x00000002070095a7 */ /* 0x000e64000802007f */
[----:B-1----:R-:W-:Y:S05]  /*19e40*/  @!P1 BRA `(.L_x_562) ;  /* 0xfffffffc00f09947 */ /* 0x002fea000383ffff */
[----:B------:R-:W-:Y:S05]  /*19e50*/  BRA `(.L_x_652) ;  /* 0xffffffe000847947 */ /* 0x000fea000383ffff */
.L_x_563:
[----:B-1----:R1:W2:Y:S02]  /*19e60*/  SYNCS.PHASECHK.TRANS64.TRYWAIT P1, [R3+URZ], R0 ;  /* 0x00000000030075a7 */ /* 0x0022a4000802017f */
[----:B--2---:R-:W-:Y:S05]  /*19e70*/  @!P1 NANOSLEEP.SYNCS 0x989680 ;  /* 0x009896800000995d */ /* 0x004fea0003900000 */
[----:B------:R-:W2:Y:S02]  /*19e80*/  @!P1 SYNCS.PHASECHK.TRANS64 P1, [R3+URZ], R0 ;  /* 0x00000000030095a7 */ /* 0x000ea4000802007f */
[----:B--2---:R-:W-:Y:S05]  /*19e90*/  @!P1 BRA `(.L_x_563) ;  /* 0xfffffffc00f09947 */ /* 0x004fea000383ffff */
[----:B------:R-:W-:Y:S05]  /*19ea0*/  BRA `(.L_x_653) ;  /* 0xffffffe000787947 */ /* 0x000fea000383ffff */
.L_x_565:
[----:B-1----:R1:W2:Y:S02]  /*19eb0*/  SYNCS.PHASECHK.TRANS64.TRYWAIT P1, [R3+URZ+0x19c60], R2 ;  /* 0x019c6002030075a7 */ /* 0x0022a4000802017f */
[----:B--2---:R-:W-:Y:S05]  /*19ec0*/  @!P1 NANOSLEEP.SYNCS 0x989680 ;  /* 0x009896800000995d */ /* 0x004fea0003900000 */
[----:B------:R-:W2:Y:S02]  /*19ed0*/  @!P1 SYNCS.PHASECHK.TRANS64 P1, [R3+URZ+0x19c60], R2 ;  /* 0x019c6002030095a7 */ /* 0x000ea4000802007f */
[----:B--2---:R-:W-:Y:S05]  /*19ee0*/  @!P1 BRA `(.L_x_565) ;  /* 0xfffffffc00f09947 */ /* 0x004fea000383ffff */
[----:B------:R-:W-:Y:S05]  /*19ef0*/  BRA `(.L_x_654) ;  /* 0xffffffe000787947 */ /* 0x000fea000383ffff */
.L_x_567:
[----:B--2---:R2:W3:Y:S02]  /*19f00*/  SYNCS.PHASECHK.TRANS64.TRYWAIT P1, [R5+URZ+0x19c60], R0 ;  /* 0x019c6000050075a7 */ /* 0x0044e4000802017f */
[----:B---3--:R-:W-:Y:S05]  /*19f10*/  @!P1 NANOSLEEP.SYNCS 0x989680 ;  /* 0x009896800000995d */ /* 0x008fea0003900000 */
[----:B------:R-:W3:Y:S02]  /*19f20*/  @!P1 SYNCS.PHASECHK.TRANS64 P1, [R5+URZ+0x19c60], R0 ;  /* 0x019c6000050095a7 */ /* 0x000ee4000802007f */
[----:B---3--:R-:W-:Y:S05]  /*19f30*/  @!P1 BRA `(.L_x_567) ;  /* 0xfffffffc00f09947 */ /* 0x008fea000383ffff */
[----:B------:R-:W-:Y:S05]  /*19f40*/  BRA `(.L_x_655) ;  /* 0xffffffe000787947 */ /* 0x000fea000383ffff */
.L_x_569:
[----:B---3--:R3:W4:Y:S02]  /*19f50*/  SYNCS.PHASECHK.TRANS64.TRYWAIT P0, [R3+URZ+0x19c80], R2 ;  /* 0x019c8002030075a7 */ /* 0x008724000800017f */
[----:B----4-:R-:W-:Y:S05]  /*19f60*/  @!P0 NANOSLEEP.SYNCS 0x989680 ;  /* 0x009896800000895d */ /* 0x010fea0003900000 */
[----:B------:R-:W4:Y:S02]  /*19f70*/  @!P0 SYNCS.PHASECHK.TRANS64 P0, [R3+URZ+0x19c80], R2 ;  /* 0x019c8002030085a7 */ /* 0x000f24000800007f */
[----:B----4-:R-:W-:Y:S05]  /*19f80*/  @!P0 BRA `(.L_x_569) ;  /* 0xfffffffc00f08947 */ /* 0x010fea000383ffff */
[----:B------:R-:W-:Y:S05]  /*19f90*/  BRA `(.L_x_570) ;  /* 0xffffffe000747947 */ /* 0x000fea000383ffff */
.L_x_656:
        /* <DEDUP_REMOVED lines=14> */
.L_x_2300:


//--------------------- .text._ZN7cutlass13device_kernelIN5flash11enable_sm90INS1_16FlashAttnFwdSm90INS1_25CollectiveMainloopFwdSm90ILi2EN4cute5tupleIJNS5_1CILi1EEES8_S8_EEENS6_IJNS7_ILi192EEENS7_ILi128EEENS7_ILi96EEEEEELi96ENS_12float_e4m3_tEfNS_4arch4Sm90ELb0ELb1ELb0ELb0ELb0ELb0ELb0ELb1ELb1ELb1ELb0ELb0EEENS1_21CollectiveEpilogueFwdINS6_IJSA_SC_SB_EEES9_NS_10bfloat16_tESG_Li384ELb0ELb1ELb0ELb1EEENS1_30DynamicPersistentTileSchedulerILi384ELi128ELb0ELb1ELb1EEEEEEEEEvNT_6ParamsE --------------------------
	.section	.text._ZN7cutlass13device_kernelIN5flash11enable_sm90INS1_16FlashAttnFwdSm90INS1_25CollectiveMainloopFwdSm90ILi2EN4cute5tupleIJNS5_1CILi1EEES8_S8_EEENS6_IJNS7_ILi192EEENS7_ILi128EEENS7_ILi96EEEEEELi96ENS_12float_e4m3_tEfNS_4arch4Sm90ELb0ELb1ELb0ELb0ELb0ELb0ELb0ELb1ELb1ELb1ELb0ELb0EEENS1_21CollectiveEpilogueFwdINS6_IJSA_SC_SB_EEES9_NS_10bfloat16_tESG_Li384ELb0ELb1ELb0ELb1EEENS1_30DynamicPersistentTileSchedulerILi384ELi128ELb0ELb1ELb1EEEEEEEEEvNT_6ParamsE,"ax",@progbits
	.align	128
.text._ZN7cutlass13device_kernelIN5flash11enable_sm90INS1_16FlashAttnFwdSm90INS1_25CollectiveMainloopFwdSm90ILi2EN4cute5tupleIJNS5_1CILi1EEES8_S8_EEENS6_IJNS7_ILi192EEENS7_ILi128EEENS7_ILi96EEEEEELi96ENS_12float_e4m3_tEfNS_4arch4Sm90ELb0ELb1ELb0ELb0ELb0ELb0ELb0ELb1ELb1ELb1ELb0ELb0EEENS1_21CollectiveEpilogueFwdINS6_IJSA_SC_SB_EEES9_NS_10bfloat16_tESG_Li384ELb0ELb1ELb0ELb1EEENS1_30DynamicPersistentTileSchedulerILi384ELi128ELb0ELb1ELb1EEEEEEEEEvNT_6ParamsE:
        .type           _ZN7cutlass13device_kernelIN5flash11enable_sm90INS1_16FlashAttnFwdSm90INS1_25CollectiveMainloopFwdSm90ILi2EN4cute5tupleIJNS5_1CILi1EEES8_S8_EEENS6_IJNS7_ILi192EEENS7_ILi128EEENS7_ILi96EEEEEELi96ENS_12float_e4m3_tEfNS_4arch4Sm90ELb0ELb1ELb0ELb0ELb0ELb0ELb0ELb1ELb1ELb1ELb0ELb0EEENS1_21CollectiveEpilogueFwdINS6_IJSA_SC_SB_EEES9_NS_10bfloat16_tESG_Li384ELb0ELb1ELb0ELb1EEENS1_30DynamicPersistentTileSchedulerILi384ELi128ELb0ELb1ELb1EEEEEEEEEvNT_6ParamsE,@function
        .size           _ZN7cutlass13device_kernelIN5flash11enable_sm90INS1_16FlashAttnFwdSm90INS1_25CollectiveMainloopFwdSm90ILi2EN4cute5tupleIJNS5_1CILi1EEES8_S8_EEENS6_IJNS7_ILi192EEENS7_ILi128EEENS7_ILi96EEEEEELi96ENS_12float_e4m3_tEfNS_4arch4Sm90ELb0ELb1ELb0ELb0ELb0ELb0ELb0ELb1ELb1ELb1ELb0ELb0EEENS1_21CollectiveEpilogueFwdINS6_IJSA_SC_SB_EEES9_NS_10bfloat16_tESG_Li384ELb0ELb1ELb0ELb1EEENS1_30DynamicPersistentTileSchedulerILi384ELi128ELb0ELb1ELb1EEEEEEEEEvNT_6ParamsE,(.L_x_2301 - _ZN7cutlass13device_kernelIN5flash11enable_sm90INS1_16FlashAttnFwdSm90INS1_25CollectiveMainloopFwdSm90ILi2EN4cute5tupleIJNS5_1CILi1EEES8_S8_EEENS6_IJNS7_ILi192EEENS7_ILi128EEENS7_ILi96EEEEEELi96ENS_12float_e4m3_tEfNS_4arch4Sm90ELb0ELb1ELb0ELb0ELb0ELb0ELb0ELb1ELb1ELb1ELb0ELb0EEENS1_21CollectiveEpilogueFwdINS6_IJSA_SC_SB_EEES9_NS_10bfloat16_tESG_Li384ELb0ELb1ELb0ELb1EEENS1_30DynamicPersistentTileSchedulerILi384ELi128ELb0ELb1ELb1EEEEEEEEEvNT_6ParamsE)
        .other          _ZN7cutlass13device_kernelIN5flash11enable_sm90INS1_16FlashAttnFwdSm90INS1_25CollectiveMainloopFwdSm90ILi2EN4cute5tupleIJNS5_1CILi1EEES8_S8_EEENS6_IJNS7_ILi192EEENS7_ILi128EEENS7_ILi96EEEEEELi96ENS_12float_e4m3_tEfNS_4arch4Sm90ELb0ELb1ELb0ELb0ELb0ELb0ELb0ELb1ELb1ELb1ELb0ELb0EEENS1_21CollectiveEpilogueFwdINS6_IJSA_SC_SB_EEES9_NS_10bfloat16_tESG_Li384ELb0ELb1ELb0ELb1EEENS1_30DynamicPersistentTileSchedulerILi384ELi128ELb0ELb1ELb1EEEEEEEEEvNT_6ParamsE,@"STO_CUDA_ENTRY STV_DEFAULT"
_ZN7cutlass13device_kernelIN5flash11enable_sm90INS1_16FlashAttnFwdSm90INS1_25CollectiveMainloopFwdSm90ILi2EN4cute5tupleIJNS5_1CILi1EEES8_S8_EEENS6_IJNS7_ILi192EEENS7_ILi128EEENS7_ILi96EEEEEELi96ENS_12float_e4m3_tEfNS_4arch4Sm90ELb0ELb1ELb0ELb0ELb0ELb0ELb0ELb1ELb1ELb1ELb0ELb0EEENS1_21CollectiveEpilogueFwdINS6_IJSA_SC_SB_EEES9_NS_10bfloat16_tESG_Li384ELb0ELb1ELb0ELb1EEENS1_30DynamicPersistentTileSchedulerILi384ELi128ELb0ELb1ELb1EEEEEEEEEvNT_6ParamsE:
        /* <DEDUP_REMOVED lines=18> */
.L_x_658:
[----:B------:R-:W-:Y:S05]  /*0120*/  BSYNC B0 ;  /* 0x0000000000007941 */ /* 0x000fea0003800000 */
.L_x_657:
        /* <DEDUP_REMOVED lines=41> */
.L_x_659:
        /* <DEDUP_REMOVED lines=22> */
.L_x_660:
        /* <DEDUP_REMOVED lines=18> */
.L_x_661:
        /* <DEDUP_REMOVED lines=22> */
.L_x_662:
        /* <DEDUP_REMOVED lines=22> */
.L_x_663:
[----:B------:R-:W-:Y:S01]  /*0900*/  PLOP3.LUT P0, PT, PT, PT, UP0, 0x80, 0x0 ;  /* 0x000000000000781c */ /* 0x000fe20003f0f008 */
[----:B------:R-:W-:Y:S01]  /*0910*/  UMOV UR42, 0x1 ;  /* 0x00000001002a7882 */ /* 0x000fe20000000000 */
[----:B------:R-:W-:Y:S01]  /*0920*/  NOP ;  /* 0x0000000000007918 */ /* 0x000fe20000000000 */
[----:B------:R-:W-:Y:S01]  /*0930*/  USEL UR42, UR42, 0x2, !UP0 ;  /* 0x000000022a2a7887 */ /* 0x000fe2000c000000 */
[----:B------:R-:W-:Y:S01]  /*0940*/  ULDC.64 UR46, c[0x0][0x208] ;  /* 0x00008200002e7ab9 */ /* 0x000fe20000000a00 */
[----:B012-4-:R-:W-:Y:S08]  /*0950*/  BAR.SYNC.DEFER_BLOCKING 0x0 ;  /* 0x0000000000007b1d */ /* 0x017ff00000010000 */
[----:B------:R-:W-:Y:S05]  /*0960*/  @!P0 BRA `(.L_x_664) ;  /* 0x000000e000a08947 */ /* 0x000fea0003800000 */
.L_x_665:
[----:B------:R-:W-:-:S08]  /*0970*/  NOP ;  /* 0x0000000000007918 */ /* 0x000fd00000000000 */
[----:B------:R-:W0:Y:S02]  /*0980*/  USETMAXREG.TRY_ALLOC.CTAPOOL UP0, 0xa0 ;  /* 0x000000a0000079c8 */ /* 0x000e240008000600 */
[----:B0-----:R-:W-:-:S13]  /*0990*/  PLOP3.LUT P0, PT, PT, PT, UP0, 0x80, 0x0 ;  /* 0x000000000000781c */ /* 0x001fda0003f0f008 */
[----:B------:R-:W-:Y:S05]  /*09a0*/  @!P0 BRA `(.L_x_665) ;  /* 0xfffffffc00f08947 */ /* 0x000fea000383ffff */
[----:B------:R-:W0:Y:S08]  /*09b0*/  S2UR UR4, SR_CTAID.X ;  /* 0x00000000000479c3 */ /* 0x000e300000002500 */
[----:B------:R-:W-:Y:S08]  /*09c0*/  BAR.ARV 0x4, 0x200 ;  /* 0x0108000000007b1d */ /* 0x000ff00000002000 */
[----:B------:R-:W0:Y:S08]  /*09d0*/  LDC R0, c[0x0][0xc38] ;  /* 0x00030e00ff007b82 */ /* 0x000e300000000800 */
[----:B------:R-:W-:Y:S06]  /*09e0*/  BAR.ARV 0x8, 0x200 ;  /* 0x0208000000007b1d */ /* 0x000fec0000002000 */
[----:B0-----:R-:W-:-:S13]  /*09f0*/  ISETP.LE.AND P0, PT, R0, UR4, PT ;  /* 0x0000000400007c0c */ /* 0x001fda000bf03270 */
[----:B------:R-:W-:Y:S05]  /*0a00*/  @P0 EXIT ;  /* 0x000000000000094d */ /* 0x000fea0003800000 */
[----:B------:R-:W0:Y:S01]  /*0a10*/  S2R R2, SR_TID.X ;  /* 0x0000000000027919 */ /* 0x000e220000002100 */
        /* <DEDUP_REMOVED lines=45> */
[----:B------:R-:W-:Y:S01]  /*0cf0*/  IMAD R156, R4, 0x40, R7 ;  /* 0x00000040049c7824 */ /* 0x000fe200078e0207 */
[----:B------:R-:W-:Y:S01]  /*0d00*/  SHF.R.S32.HI R2, RZ, 0x1f, R22 ;  /* 0x0000001fff027819 */ /* 0x000fe20000011416 */
[----:B------:R-:W-:Y:S01]  /*0d10*/  IMAD.IADD R3, R152, 0x1, -R3 ;  /* 0x0000000198037824 */ /* 0x000fe200078e0a03 */
[----:B------:R-:W-:Y:S01]  /*0d20*/  SHF.R.S32.HI R0, RZ, 0x1f, R23 ;  /* 0x0000001fff007819 */ /* 0x000fe20000011417 */
[----:B------:R-:W-:Y:S02]  /*0d30*/  IMAD.IADD R16, R154, 0x1, -R5 ;  /* 0x000000019a107824 */ /* 0x000fe400078e0a05 */
[----:B------:R-:W-:-:S07]  /*0d40*/  IMAD R17, R3, 0x8, R156 ;  /* 0x0000000803117824 */ /* 0x000fce00078e029c */
.L_x_758:
[----:B------:R-:W-:Y:S01]  /*0d50*/  ULDC UR5, c[0x0][0xc60] ;  /* 0x0003180000057ab9 */ /* 0x000fe20000000800 */
[----:B------:R-:W-:Y:S01]  /*0d60*/  UMOV UR9, UR4 ;  /* 0x0000000400097c82 */ /* 0x000fe20008000000 */
[----:B------:R-:W-:-:S11]  /*0d70*/  UISETP.NE.AND UP0, UPT, UR5, 0x1, UPT ;  /* 0x000000010500788c */ /* 0x000fd6000bf05270 */
[----:B------:R-:W-:Y:S01]  /*0d80*/  @UP0 ULDC UR6, c[0x0][0xc64] ;  /* 0x0003190000060ab9 */ /* 0x000fe20000000800 */
[----:B------:R-:W-:Y:S01]  /*0d90*/  @UP0 ULDC UR8, c[0x0][0xc68] ;  /* 0x00031a0000080ab9 */ /* 0x000fe20000000800 */
[----:B------:R-:W-:-:S04]  /*0da0*/  UIMAD.WIDE.U32 UR6, UR4, UR6, URZ ;  /* 0x00000006040672a5 */ /* 0x000fc8000f8e003f */
[----:B------:R-:W-:-:S03]  /*0db0*/  @UP0 USHF.R.U32.HI UR9, URZ, UR8, UR7 ;  /* 0x000000083f090299 */ /* 0x000fc60008011607 */
[----:B------:R-:W-:Y:S02]  /*0dc0*/  ULDC UR6, c[0x0][0xc78] ;  /* 0x00031e0000067ab9 */ /* 0x000fe40000000800 */
[----:B------:R-:W-:Y:S02]  /*0dd0*/  UISETP.GE.AND UP0, UPT, UR9, UR6, UPT ;  /* 0x000000060900728c */ /* 0x000fe4000bf06270 */
[----:B------:R-:W-:-:S04]  /*0de0*/  UIADD3 UR6, -UR9, URZ, URZ ;  /* 0x0000003f09067290 */ /* 0x000fc8000fffe13f */
[----:B------:R-:W-:Y:S01]  /*0df0*/  PLOP3.LUT P0, PT, PT, PT, UP0, 0x80, 0x0 ;  /* 0x000000000000781c */ /* 0x000fe20003f0f008 */
[----:B------:R-:W-:-:S12]  /*0e00*/  UIMAD UR7, UR5, UR6, UR4 ;  /* 0x00000006050772a4 */ /* 0x000fd8000f8e0204 */
[----:B01234-:R-:W-:Y:S05]  /*0e10*/  @!P0 BRA `(.L_x_666) ;  /* 0x0000000000208947 */ /* 0x01ffea0003800000 */
[----:B------:R-:W-:Y:S01]  /*0e20*/  ULDC UR6, c[0x0][0xc6c] ;  /* 0x00031b0000067ab9 */ /* 0x000fe20000000800 */
[----:B------:R-:W-:Y:S01]  /*0e30*/  UMOV UR8, UR7 ;  /* 0x0000000700087c82 */ /* 0x000fe20008000000 */
[----:B------:R-:W-:-:S11]  /*0e40*/  UISETP.NE.AND UP0, UPT, UR6, 0x1, UPT ;  /* 0x000000010600788c */ /* 0x000fd6000bf05270 */
[----:B------:R-:W-:Y:S02]  /*0e50*/  @UP0 ULDC.64 UR10, c[0x0][0xc70] ;  /* 0x00031c00000a0ab9 */ /* 0x000fe40000000a00 */
[----:B------:R-:W-:-:S04]  /*0e60*/  UIMAD.WIDE.U32 UR4, UR7, UR10, URZ ;  /* 0x0000000a070472a5 */ /* 0x000fc8000f8e003f */
[----:B------:R-:W-:-:S04]  /*0e70*/  @UP0 USHF.R.U32.HI UR8, URZ, UR11, UR5 ;  /* 0x0000000b3f080299 */ /* 0x000fc80008011605 */
[----:B------:R-:W-:Y:S01]  /*0e80*/  UIMAD UR4, UR8, UR6, URZ ;  /* 0x00000006080472a4 */ /* 0x000fe2000f8e023f */
[----:B------:R-:W-:Y:S11]  /*0e90*/  BRA `(.L_x_667) ;  /* 0x00000000001c7947 */ /* 0x000ff60003800000 */
.L_x_666:
[----:B------:R-:W-:Y:S01]  /*0ea0*/  ULDC UR6, c[0x0][0xc54] ;  /* 0x0003150000067ab9 */ /* 0x000fe20000000800 */
[----:B------:R-:W-:Y:S01]  /*0eb0*/  UMOV UR8, UR7 ;  /* 0x0000000700087c82 */ /* 0x000fe20008000000 */
[----:B------:R-:W-:-:S11]  /*0ec0*/  UISETP.NE.AND UP0, UPT, UR6, 0x1, UPT ;  /* 0x000000010600788c */ /* 0x000fd6000bf05270 */
[----:B------:R-:W-:Y:S02]  /*0ed0*/  @UP0 ULDC.64 UR10, c[0x0][0xc58] ;  /* 0x00031600000a0ab9 */ /* 0x000fe40000000a00 */
[----:B------:R-:W-:-:S04]  /*0ee0*/  UIMAD.WIDE.U32 UR4, UR7, UR10, URZ ;  /* 0x0000000a070472a5 */ /* 0x000fc8000f8e003f */
[----:B------:R-:W-:-:S04]  /*0ef0*/  @UP0 USHF.R.U32.HI UR8, URZ, UR11, UR5 ;  /* 0x0000000b3f080299 */ /* 0x000fc80008011605 */
[----:B------:R-:W-:-:S12]  /*0f00*/  UIMAD UR4, UR8, UR6, URZ ;  /* 0x00000006080472a4 */ /* 0x000fd8000f8e023f */
.L_x_667:
[----:B------:R-:W-:Y:S01]  /*0f10*/  ULDC UR38, c[0x0][0xc48] ;  /* 0x0003120000267ab9 */ /* 0x000fe20000000800 */
[----:B------:R-:W-:Y:S01]  /*0f20*/  UIADD3 UR6, UR7, -UR4, URZ ;  /* 0x8000000407067290 */ /* 0x000fe2000fffe03f */
[----:B------:R-:W-:Y:S01]  /*0f30*/  IMAD.MOV.U32 R5, RZ, RZ, 0x3f800000 ;  /* 0x3f800000ff057424 */ /* 0x000fe200078e00ff */
[----:B------:R-:W-:Y:S01]  /*0f40*/  UISETP.NE.AND UP2, UPT, UR38, 0x1, UPT ;  /* 0x000000012600788c */ /* 0x000fe2000bf45270 */
[----:B------:R-:W-:Y:S01]  /*0f50*/  IMAD.MOV.U32 R0, RZ, RZ, 0x3f800000 ;  /* 0x3f800000ff007424 */ /* 0x000fe200078e00ff */
[----:B------:R-:W-:Y:S01]  /*0f60*/  ULDC.64 UR4, c[0x0][0x990] ;  /* 0x0002640000047ab9 */ /* 0x000fe20000000a00 */
[----:B------:R-:W-:Y:S01]  /*0f70*/  ULDC UR18, c[0x0][0xc54] ;  /* 0x0003150000127ab9 */ /* 0x000fe20000000800 */
[----:B------:R-:W-:Y:S02]  /*0f80*/  UISETP.NE.U32.AND UP0, UPT, UR4, URZ, UPT ;  /* 0x0000003f0400728c */ /* 0x000fe4000bf05070 */
[----:B------:R-:W-:Y:S02]  /*0f90*/  UIMAD UR18, UR9, UR18, UR6 ;  /* 0x00000012091272a4 */ /* 0x000fe4000f8e0206 */
[----:B------:R-:W-:Y:S01]  /*0fa0*/  UISETP.NE.AND.EX UP0, UPT, UR5, URZ, UPT, UP0 ;  /* 0x0000003f0500728c */ /* 0x000fe2000bf05300 */
[----:B------:R-:W-:-:S02]  /*0fb0*/  ULDC.64 UR6, c[0x0][0x998] ;  /* 0x0002660000067ab9 */ /* 0x000fc40000000a00 */
[----:B------:R-:W-:Y:S01]  /*0fc0*/  @UP2 ULDC UR10, c[0x0][0xc4c] ;  /* 0x00031300000a2ab9 */ /* 0x000fe20000000800 */
[----:B------:R-:W-:Y:S02]  /*0fd0*/  UISETP.NE.U32.AND UP1, UPT, UR6, URZ, UPT ;  /* 0x0000003f0600728c */ /* 0x000fe4000bf25070 */
[----:B------:R-:W-:Y:S01]  /*0fe0*/  UIMAD.WIDE.U32 UR10, UR18, UR10, URZ ;  /* 0x0000000a120a72a5 */ /* 0x000fe2000f8e003f */
[----:B------:R-:W-:Y:S01]  /*0ff0*/  PLOP3.LUT P0, PT, PT, PT, UP0, 0x80, 0x0 ;  /* 0x000000000000781c */ /* 0x000fe20003f0f008 */
[----:B------:R-:W-:Y:S01]  /*1000*/  @UP2 ULDC UR9, c[0x0][0xc50] ;  /* 0x0003140000092ab9 */ /* 0x000fe20000000800 */
[----:B------:R-:W-:Y:S01]  /*1010*/  UISETP.NE.AND.EX UP1, UPT, UR7, URZ, UPT, UP1 ;  /* 0x0000003f0700728c */ /* 0x000fe2000bf25310 */
[----:B------:R-:W-:Y:S01]  /*1020*/  UMOV UR37, UR18 ;  /* 0x0000001200257c82 */ /* 0x000fe20008000000 */
[----:B------:R-:W-:Y:S02]  /*1030*/  @UP2 USHF.R.U32.HI UR37, URZ, UR9, UR11 ;  /* 0x000000093f252299 */ /* 0x000fe4000801160b */
[----:B------:R-:W-:-:S02]  /*1040*/  ULOP3.LUT UR8, URZ, UR8, URZ, 0x33, !UPT ;  /* 0x000000083f087292 */ /* 0x000fc4000f8e333f */
[----:B------:R-:W-:Y:S01]  /*1050*/  PLOP3.LUT P1, PT, PT, PT, UP1, 0x80, 0x0 ;  /* 0x000000000000781c */ /* 0x000fe20003f2f018 */
[----:B------:R-:W-:Y:S01]  /*1060*/  @UP0 USHF.R.S32.HI UR9, URZ, 0x1f, UR37 ;  /* 0x0000001f3f090899 */ /* 0x000fe20008011425 */
[----:B------:R-:W-:Y:S01]  /*1070*/  @UP0 ULDC.64 UR10, c[0x0][0x9a8] ;  /* 0x00026a00000a0ab9 */ /* 0x000fe20000000a00 */
[----:B------:R-:W-:Y:S02]  /*1080*/  UIADD3 UR15, -UR37, URZ, URZ ;  /* 0x0000003f250f7290 */ /* 0x000fe4000fffe13f */
[----:B------:R-:W-:Y:S02]  /*1090*/  @UP0 UIMAD UR9, UR9, UR10, URZ ;  /* 0x0000000a090902a4 */ /* 0x000fe4000f8e023f */
[----:B------:R-:W-:Y:S02]  /*10a0*/  @UP0 UIMAD.WIDE.U32 UR12, UR37, UR10, URZ ;  /* 0x0000000a250c02a5 */ /* 0x000fe4000f8e003f */
[----:B------:R-:W-:Y:S01]  /*10b0*/  @UP1 USHF.R.S32.HI UR10, URZ, 0x1f, UR37 ;  /* 0x0000001f3f0a1899 */ /* 0x000fe20008011425 */
[----:B------:R-:W-:Y:S01]  /*10c0*/  @UP1 ULDC.64 UR16, c[0x0][0x9b8] ;  /* 0x00026e0000101ab9 */ /* 0x000fe20000000a00 */
[----:B------:R-:W-:-:S02]  /*10d0*/  @UP0 UIMAD UR14, UR37, UR11, UR9 ;  /* 0x0000000b250e02a4 */ /* 0x000fc4000f8e0209 */
[----:B------:R-:W-:Y:S02]  /*10e0*/  @UP1 UIMAD UR9, UR10, UR16, URZ ;  /* 0x000000100a0912a4 */ /* 0x000fe4000f8e023f */
[----:B------:R-:W-:Y:S02]  /*10f0*/  UIMAD UR38, UR38, UR15, UR18 ;  /* 0x0000000f262672a4 */ /* 0x000fe4000f8e0212 */
[----:B------:R-:W-:Y:S02]  /*1100*/  @UP1 UIMAD UR15, UR37, UR17, UR9 ;  /* 0x00000011250f12a4 */ /* 0x000fe4000f8e0209 */
[----:B------:R-:W-:Y:S02]  /*1110*/  @UP0 USHF.R.S32.HI UR9, URZ, 0x1f, UR38 ;  /* 0x0000001f3f090899 */ /* 0x000fe40008011426 */
[----:B------:R-:W-:Y:S02]  /*1120*/  @UP1 UIMAD.WIDE.U32 UR10, UR37, UR16, URZ ;  /* 0x00000010250a12a5 */ /* 0x000fe4000f8e003f */
[----:B------:R-:W-:Y:S01]  /*1130*/  @UP1 USHF.R.S32.HI UR20, URZ, 0x1f, UR38 ;  /* 0x0000001f3f141899 */ /* 0x000fe20008011426 */
[----:B------:R-:W-:Y:S01]  /*1140*/  @UP0 ULDC.64 UR16, c[0x0][0x9b0] ;  /* 0x00026c0000100ab9 */ /* 0x000fe20000000a00 */
[----:B------:R-:W-:Y:S01]  /*1150*/  @UP1 ULDC.64 UR18, c[0x0][0x9c0] ;  /* 0x0002700000121ab9 */ /* 0x000fe20000000a00 */
[----:B------:R-:W-:-:S02]  /*1160*/  @UP0 UIADD3 UR13, UR13, UR14, URZ ;  /* 0x0000000e0d0d0290 */ /* 0x000fc4000fffe03f */
[----:B------:R-:W-:Y:S02]  /*1170*/  @UP0 UIMAD UR9, UR9, UR16, URZ ;  /* 0x00000010090902a4 */ /* 0x000fe4000f8e023f */
[----:B------:R-:W-:Y:S02]  /*1180*/  @UP1 UIADD3 UR11, UR11, UR15, URZ ;  /* 0x0000000f0b0b1290 */ /* 0x000fe4000fffe03f */
[----:B------:R-:W-:Y:S02]  /*1190*/  @UP1 UIMAD UR14, UR20, UR18, URZ ;  /* 0x00000012140e12a4 */ /* 0x000fe4000f8e023f */
[----:B------:R-:W-:Y:S02]  /*11a0*/  @UP0 UIMAD UR9, UR38, UR17, UR9 ;  /* 0x00000011260902a4 */ /* 0x000fe4000f8e0209 */
[----:B------:R-:W-:Y:S02]  /*11b0*/  @UP0 UIMAD.WIDE.U32 UR12, UR38, UR16, UR12 ;  /* 0x00000010260c02a5 */ /* 0x000fe4000f8e000c */
[----:B------:R-:W-:-:S02]  /*11c0*/  @UP1 UIMAD UR14, UR38, UR19, UR14 ;  /* 0x00000013260e12a4 */ /* 0x000fc4000f8e020e */
[----:B------:R-:W-:Y:S02]  /*11d0*/  @UP1 UIMAD.WIDE.U32 UR10, UR38, UR18, UR10 ;  /* 0x00000012260a12a5 */ /* 0x000fe4000f8e000a */
[----:B------:R-:W-:Y:S02]  /*11e0*/  @UP0 UIADD3 UR13, UR13, UR9, URZ ;  /* 0x000000090d0d0290 */ /* 0x000fe4000fffe03f */
[----:B------:R-:W-:Y:S02]  /*11f0*/  @UP0 ULEA UR4, UP2, UR12, UR4, 0x2 ;  /* 0x000000040c040291 */ /* 0x000fe4000f84103f */
[----:B------:R-:W-:Y:S02]  /*1200*/  @UP1 UIADD3 UR9, UR11, UR14, URZ ;  /* 0x0000000e0b091290 */ /* 0x000fe4000fffe03f */
[----:B------:R-:W-:Y:S02]  /*1210*/  @UP1 ULEA UR6, UP3, UR10, UR6, 0x2 ;  /* 0x000000060a061291 */ /* 0x000fe4000f86103f */
[----:B------:R-:W-:Y:S01]  /*1220*/  @UP0 ULEA.HI.X UR5, UR12, UR5, UR13, 0x2, UP2 ;  /* 0x000000050c050291 */ /* 0x000fe200090f140d */
[----:B------:R-:W-:Y:S01]  /*1230*/  IMAD.U32 R2, RZ, RZ, UR4 ;  /* 0x00000004ff027e24 */ /* 0x000fe2000f8e00ff */
[----:B------:R-:W-:-:S02]  /*1240*/  @UP1 ULEA.HI.X UR7, UR10, UR7, UR9, 0x2, UP3 ;  /* 0x000000070a071291 */ /* 0x000fc400098f1409 */
[----:B------:R-:W-:Y:S01]  /*1250*/  IMAD.U32 R6, RZ, RZ, UR6 ;  /* 0x00000006ff067e24 */ /* 0x000fe2000f8e00ff */
[----:B------:R-:W-:Y:S01]  /*1260*/  ULDC UR40, c[0x0][0x424] ;  /* 0x0001090000287ab9 */ /* 0x000fe20000000800 */
[----:B------:R-:W-:Y:S01]  /*1270*/  IMAD.U32 R3, RZ, RZ, UR5 ;  /* 0x00000005ff037e24 */ /* 0x000fe2000f8e00ff */
[----:B------:R-:W-:Y:S01]  /*1280*/  ULDC.64 UR4, c[0x0][0x418] ;  /* 0x0001060000047ab9 */ /* 0x000fe20000000a00 */
[----:B------:R-:W-:Y:S01]  /*1290*/  IMAD.U32 R7, RZ, RZ, UR7 ;  /* 0x00000007ff077e24 */ /* 0x000fe2000f8e00ff */
[----:B------:R-:W-:Y:S01]  /*12a0*/  ULDC UR51, c[0x0][0x288] ;  /* 0x0000a20000337ab9 */ /* 0x000fe20000000800 */
[----:B------:R-:W-:Y:S01]  /*12b0*/  ULDC UR10, c[0x0][0x2f0] ;  /* 0x0000bc00000a7ab9 */ /* 0x000fe20000000800 */
[----:B------:R-:W2:Y:S01]  /*12c0*/  @P0 LDG.E R5, desc[UR46][R2.64] ;  /* 0x0000002e02050981 */ /* 0x000ea2000c1e1900 */
[----:B------:R-:W-:-:S03]  /*12d0*/  ULDC UR11, c[0x0][0x988] ;  /* 0x00026200000b7ab9 */ /* 0x000fc60000000800 */
[----:B------:R-:W2:Y:S01]  /*12e0*/  @P1 LDG.E R0, desc[UR46][R6.64] ;  /* 0x0000002e06001981 */ /* 0x000ea2000c1e1900 */
[----:B------:R-:W-:Y:S02]  /*12f0*/  UISETP.NE.U32.AND UP0, UPT, UR4, URZ, UPT ;  /* 0x0000003f0400728c */ /* 0x000fe4000bf05070 */
[----:B------:R-:W-:Y:S02]  /*1300*/  UIADD3 UR9, -UR51, 0x1, URZ ;  /* 0x0000000133097890 */ /* 0x000fe4000fffe13f */
[----:B------:R-:W-:Y:S01]  /*1310*/  UISETP.NE.AND.EX UP0, UPT, UR5, URZ, UPT, UP0 ;  /* 0x0000003f0500728c */ /* 0x000fe2000bf05300 */
[----:B------:R-:W-:Y:S02]  /*1320*/  ULDC UR4, c[0x0][0xc3c] ;  /* 0x00030f0000047ab9 */ /* 0x000fe40000000800 */
[----:B------:R-:W-:Y:S01]  /*1330*/  ULDC UR5, c[0x0][0x448] ;  /* 0x0001120000057ab9 */ /* 0x000fe20000000800 */
[----:B------:R-:W-:Y:S02]  /*1340*/  UIADD3 UR4, UR8, UR4, URZ ;  /* 0x0000000408047290 */ /* 0x000fe4000fffe03f */
[----:B------:R-:W-:-:S02]  /*1350*/  UISETP.NE.AND UP1, UPT, UR5, 0x1, UPT ;  /* 0x000000010500788c */ /* 0x000fc4000bf25270 */
[----:B------:R-:W-:Y:S02]  /*1360*/  UIMAD UR39, UR4, 0xc0, URZ ;  /* 0x000000c0042778a4 */ /* 0x000fe4000f8e023f */
[----:B------:R-:W-:Y:S02]  /*1370*/  USEL UR40, UR40, 0x1, UP0 ;  /* 0x0000000128287887 */ /* 0x000fe40008000000 */
[----:B------:R-:W-:Y:S01]  /*1380*/  UIADD3 UR8, UR39, 0xbf, URZ ;  /* 0x000000bf27087890 */ /* 0x000fe2000fffe03f */
[----:B------:R-:W-:Y:S01]  /*1390*/  ULDC.64 UR4, c[0x0][0x9e0] ;  /* 0x0002780000047ab9 */ /* 0x000fe20000000a00 */
[----:B------:R-:W-:-:S03]  /*13a0*/  UIMAD UR9, UR40, UR10, UR9 ;  /* 0x0000000a280972a4 */ /* 0x000fc6000f8e0209 */
[----:B------:R-:W-:Y:S01]  /*13b0*/  @UP1 ULDC UR6, c[0x0][0x44c] ;  /* 0x0001130000061ab9 */ /* 0x000fe20000000800 */
[----:B------:R-:W-:Y:S02]  /*13c0*/  UISETP.GE.AND UP2, UPT, UR5, 0x1, UPT ;  /* 0x000000010500788c */ /* 0x000fe4000bf46270 */
[----:B------:R-:W-:Y:S01]  /*13d0*/  UIMAD.WIDE.U32 UR6, UR8, UR6, URZ ;  /* 0x00000006080672a5 */ /* 0x000fe2000f8e003f */
[----:B------:R-:W-:-:S03]  /*13e0*/  @UP1 ULDC UR12, c[0x0][0x450] ;  /* 0x00011400000c1ab9 */ /* 0x000fc60000000800 */
[----:B------:R-:W-:Y:S01]  /*13f0*/  @UP1 USHF.R.U32.HI UR8, URZ, UR12, UR7 ;  /* 0x0000000c3f081299 */ /* 0x000fe20008011607 */
[----:B------:R-:W-:-:S03]  /*1400*/  PLOP3.LUT P1, PT, PT, PT, UP2, 0x80, 0x0 ;  /* 0x000000000000781c */ /* 0x000fc60003f2f028 */
[----:B------:R-:W-:-:S04]  /*1410*/  UIADD3 UR8, UR9, UR8, URZ ;  /* 0x0000000809087290 */ /* 0x000fc8000fffe03f */
[----:B------:R-:W-:Y:S01]  /*1420*/  UIADD3 UR4, UR8, UR4, URZ ;  /* 0x0000000408047290 */ /* 0x000fe2000fffe03f */
[----:B--2---:R-:W-:-:S04]  /*1430*/  FMUL.FTZ R0, R5, R0 ;  /* 0x0000000005007220 */ /* 0x004fc80000410000 */
[----:B------:R-:W-:-:S05]  /*1440*/  FMUL.FTZ R0, R0, UR11 ;  /* 0x0000000b00007c20 */ /* 0x000fca0008410000 */
[----:B------:R-:W-:Y:S01]  /*1450*/  R2UR UR41, R0 ;  /* 0x00000000002972ca */ /* 0x000fe200000e0000 */
[----:B------:R-:W-:Y:S01]  /*1460*/  IMAD.U32 R0, RZ, RZ, UR4 ;  /* 0x00000004ff007e24 */ /* 0x000fe2000f8e00ff */
[----:B------:R-:W-:-:S13]  /*1470*/  @!P1 BRA `(.L_x_668) ;  /* 0x0000000000409947 */ /* 0x000fda0003800000 */
[----:B------:R-:W-:Y:S01]  /*1480*/  ISETP.LT.AND P0, PT, RZ, UR8, PT ;  /* 0x00000008ff007c0c */ /* 0x000fe2000bf01270 */
[----:B------:R-:W-:-:S12]  /*1490*/  UIADD3 UR4, UR8, -0x1, URZ ;  /* 0xffffffff08047890 */ /* 0x000fd8000fffe03f */
[----:B------:R-:W-:Y:S05]  /*14a0*/  @P0 BRA `(.L_x_669) ;  /* 0x00000000001c0947 */ /* 0x000fea0003800000 */
[----:B------:R-:W-:Y:S02]  /*14b0*/  UISETP.NE.AND UP0, UPT, UR5, 0x1, UPT ;  /* 0x000000010500788c */ /* 0x000fe4000bf05270 */
[----:B------:R-:W-:-:S09]  /*14c0*/  UIADD3 UR4, -UR8, URZ, URZ ;  /* 0x0000003f08047290 */ /* 0x000fd2000fffe13f */
[----:B------:R-:W-:Y:S02]  /*14d0*/  @UP0 ULDC.64 UR8, c[0x0][0x9e8] ;  /* 0x00027a0000080ab9 */ /* 0x000fe40000000a00 */
[----:B------:R-:W-:-:S04]  /*14e0*/  UIMAD.WIDE.U32 UR6, UR4, UR8, URZ ;  /* 0x00000008040672a5 */ /* 0x000fc8000f8e003f */
[----:B------:R-:W-:-:S04]  /*14f0*/  @UP0 USHF.R.U32.HI UR4, URZ, UR9, UR7 ;  /* 0x000000093f040299 */ /* 0x000fc80008011607 */
[----:B------:R-:W-:Y:S01]  /*1500*/  ULOP3.LUT UR4, URZ, UR4, URZ, 0x33, !UPT ;  /* 0x000000043f047292 */ /* 0x000fe2000f8e333f */
[----:B------:R-:W-:Y:S11]  /*1510*/  BRA `(.L_x_670) ;  /* 0x0000000000107947 */ /* 0x000ff60003800000 */
.L_x_669:
[----:B------:R-:W-:-:S11]  /*1520*/  UISETP.NE.AND UP0, UPT, UR5, 0x1, UPT ;  /* 0x000000010500788c */ /* 0x000fd6000bf05270 */
[----:B------:R-:W-:Y:S02]  /*1530*/  @UP0 ULDC.64 UR8, c[0x0][0x9e8] ;  /* 0x00027a0000080ab9 */ /* 0x000fe40000000a00 */
[----:B------:R-:W-:-:S04]  /*1540*/  UIMAD.WIDE.U32 UR6, UR4, UR8, URZ ;  /* 0x00000008040672a5 */ /* 0x000fc8000f8e003f */
[----:B------:R-:W-:-:S12]  /*1550*/  @UP0 USHF.R.U32.HI UR4, URZ, UR9, UR7 ;  /* 0x000000093f040299 */ /* 0x000fd80008011607 */
.L_x_670:
[----:B------:R-:W-:-:S06]  /*1560*/  UIMAD UR4, UR4, UR5, UR5 ;  /* 0x00000005040472a4 */ /* 0x000fcc000f8e0205 */
[----:B------:R-:W-:-:S07]  /*1570*/  VIMNMX R0, R0, UR4, PT ;  /* 0x0000000400007c48 */ /* 0x000fce000bfe0100 */
.L_x_668:
[----:B------:R-:W-:Y:S01]  /*1580*/  UIMAD UR4, UR40, UR10, 0x7f ;  /* 0x0000007f280474a4 */ /* 0x000fe2000f8e020a */
[----:B------:R-:W-:Y:S01]  /*1590*/  VIADD R0, R0, 0x7f ;  /* 0x0000007f00007836 */ /* 0x000fe20000000000 */
[----:B------:R-:W-:Y:S01]  /*15a0*/  @UP1 ULDC UR6, c[0x0][0x44c] ;  /* 0x0001130000061ab9 */ /* 0x000fe20000000800 */
[----:B------:R-:W-:Y:S01]  /*15b0*/  @UP1 ULDC UR11, c[0x0][0x450] ;  /* 0x00011400000b1ab9 */ /* 0x000fe20000000800 */
[----:B------:R-:W-:Y:S02]  /*15c0*/  USHF.R.S32.HI UR8, URZ, 0x1f, UR4 ;  /* 0x0000001f3f087899 */ /* 0x000fe40008011404 */
[----:B------:R-:W-:Y:S01]  /*15d0*/  UIMAD.WIDE.U32 UR6, UR39, UR6, URZ ;  /* 0x00000006270672a5 */ /* 0x000fe2000f8e003f */
[----:B------:R-:W-:Y:S01]  /*15e0*/  SHF.R.S32.HI R3, RZ, 0x1f, R0 ;  /* 0x0000001fff037819 */ /* 0x000fe20000011400 */
[----:B------:R-:W-:Y:S01]  /*15f0*/  UMOV UR9, UR39 ;  /* 0x0000002700097c82 */ /* 0x000fe20008000000 */
[----:B------:R-:W-:Y:S02]  /*1600*/  ULEA.HI UR8, UR8, UR4, URZ, 0x7 ;  /* 0x0000000408087291 */ /* 0x000fe4000f8f383f */
[----:B------:R-:W-:Y:S01]  /*1610*/  @UP1 USHF.R.U32.HI UR9, URZ, UR11, UR7 ;  /* 0x0000000b3f091299 */ /* 0x000fe20008011607 */
[----:B------:R-:W-:Y:S01]  /*1620*/  LEA.HI R3, R3, R0, RZ, 0x7 ;  /* 0x0000000003037211 */ /* 0x000fe200078f38ff */
[----:B------:R-:W-:-:S02]  /*1630*/  UIMAD UR51, UR40, UR10, -UR51 ;  /* 0x0000000a283372a4 */ /* 0x000fc4000f8e0a33 */
[----:B------:R-:W-:Y:S01]  /*1640*/  USHF.R.S32.HI UR8, URZ, 0x7, UR8 ;  /* 0x000000073f087899 */ /* 0x000fe20008011408 */
[----:B------:R-:W-:Y:S01]  /*1650*/  SHF.R.S32.HI R3, RZ, 0x7, R3 ;  /* 0x00000007ff037819 */ /* 0x000fe20000011403 */
[----:B------:R-:W-:-:S03]  /*1660*/  UIADD3 UR4, UR51, UR9, URZ ;  /* 0x0000000933047290 */ /* 0x000fc6000fffe03f */
[----:B------:R-:W-:Y:S01]  /*1670*/  ULDC UR9, c[0x0][0x9dc] ;  /* 0x0002770000097ab9 */ /* 0x000fe20000000800 */
[----:B------:R-:W-:Y:S01]  /*1680*/  VIMNMX R88, R3, UR8, PT ;  /* 0x0000000803587c48 */ /* 0x000fe2000bfe0100 */
[----:B------:R-:W-:Y:S01]  /*1690*/  UIADD3 UR9, UR4, -UR9, URZ ;  /* 0x8000000904097290 */ /* 0x000fe2000fffe03f */
[----:B------:R-:W-:Y:S11]  /*16a0*/  @!P1 BRA `(.L_x_671) ;  /* 0x0000000000449947 */ /* 0x000ff60003800000 */
[----:B------:R-:W-:-:S06]  /*16b0*/  UISETP.GT.AND UP0, UPT, UR4, -0x1, UPT ;  /* 0xffffffff0400788c */ /* 0x000fcc000bf04270 */
[----:B------:R-:W-:-:S13]  /*16c0*/  PLOP3.LUT P0, PT, PT, PT, UP0, 0x80, 0x0 ;  /* 0x000000000000781c */ /* 0x000fda0003f0f008 */
[----:B------:R-:W-:Y:S05]  /*16d0*/  @P0 BRA `(.L_x_672) ;  /* 0x00000000001c0947 */ /* 0x000fea0003800000 */
[----:B------:R-:W-:Y:S02]  /*16e0*/  UISETP.NE.AND UP0, UPT, UR5, 0x1, UPT ;  /* 0x000000010500788c */ /* 0x000fe4000bf05270 */
[----:B------:R-:W-:-:S09]  /*16f0*/  ULOP3.LUT UR4, URZ, UR4, URZ, 0x33, !UPT ;  /* 0x000000043f047292 */ /* 0x000fd2000f8e333f */
[----:B------:R-:W-:Y:S02]  /*1700*/  @UP0 ULDC.64 UR10, c[0x0][0x9e8] ;  /* 0x00027a00000a0ab9 */ /* 0x000fe40000000a00 */
[----:B------:R-:W-:-:S04]  /*1710*/  UIMAD.WIDE.U32 UR6, UR4, UR10, URZ ;  /* 0x0000000a040672a5 */ /* 0x000fc8000f8e003f */
[----:B------:R-:W-:-:S04]  /*1720*/  @UP0 USHF.R.U32.HI UR4, URZ, UR11, UR7 ;  /* 0x0000000b3f040299 */ /* 0x000fc80008011607 */
[----:B------:R-:W-:Y:S01]  /*1730*/  ULOP3.LUT UR4, URZ, UR4, URZ, 0x33, !UPT ;  /* 0x000000043f047292 */ /* 0x000fe2000f8e333f */
[----:B------:R-:W-:Y:S11]  /*1740*/  BRA `(.L_x_673) ;  /* 0x0000000000107947 */ /* 0x000ff60003800000 */
.L_x_672:
[----:B------:R-:W-:-:S11]  /*1750*/  UISETP.NE.AND UP0, UPT, UR5, 0x1, UPT ;  /* 0x000000010500788c */ /* 0x000fd6000bf05270 */
[----:B------:R-:W-:Y:S02]  /*1760*/  @UP0 ULDC.64 UR10, c[0x0][0x9e8] ;  /* 0x00027a00000a0ab9 */ /* 0x000fe40000000a00 */
[----:B------:R-:W-:-:S04]  /*1770*/  UIMAD.WIDE.U32 UR6, UR4, UR10, URZ ;  /* 0x0000000a040672a5 */ /* 0x000fc8000f8e003f */
[----:B------:R-:W-:-:S12]  /*1780*/  @UP0 USHF.R.U32.HI UR4, URZ, UR11, UR7 ;  /* 0x0000000b3f040299 */ /* 0x000fd80008011607 */
.L_x_673:
[----:B------:R-:W-:-:S04]  /*1790*/  UIMAD UR4, UR4, UR5, URZ ;  /* 0x00000005040472a4 */ /* 0x000fc8000f8e023f */
[----:B------:R-:W-:-:S04]  /*17a0*/  UISETP.LT.AND UP0, UPT, UR9, UR4, UPT ;  /* 0x000000040900728c */ /* 0x000fc8000bf01270 */
[----:B------:R-:W-:-:S12]  /*17b0*/  USEL UR9, UR9, UR4, !UP0 ;  /* 0x0000000409097287 */ /* 0x000fd8000c000000 */
.L_x_671:
[----:B------:R-:W-:Y:S01]  /*17c0*/  USHF.R.S32.HI UR4, URZ, 0x1f, UR9 ;  /* 0x0000001f3f047899 */ /* 0x000fe20008011409 */
[----:B------:R-:W-:Y:S02]  /*17d0*/  PLOP3.LUT P0, PT, PT, PT, PT, 0x80, 0x0 ;  /* 0x000000000000781c */ /* 0x000fe40003f0f070 */
[----:B------:R-:W-:Y:S01]  /*17e0*/  CS2R R20, SRZ ;  /* 0x0000000000147805 */ /* 0x000fe2000001ff00 */
[----:B------:R-:W-:Y:S01]  /*17f0*/  IMAD.MOV.U32 R3, RZ, RZ, RZ ;  /* 0x000000ffff037224 */ /* 0x000fe200078e00ff */
[----:B------:R-:W-:Y:S01]  /*1800*/  ULEA.HI UR4, UR4, UR9, URZ, 0x7 ;  /* 0x0000000904047291 */ /* 0x000fe2000f8f383f */
[----:B------:R-:W-:Y:S02]  /*1810*/  CS2R R134, SRZ ;  /* 0x0000000000867805 */ /* 0x000fe4000001ff00 */
[----:B------:R-:W-:Y:S02]  /*1820*/  CS2R R6, SRZ ;  /* 0x0000000000067805 */ /* 0x000fe4000001ff00 */
[----:B------:R-:W-:Y:S01]  /*1830*/  CS2R R132, SRZ ;  /* 0x0000000000847805 */ /* 0x000fe2000001ff00 */
[----:B------:R-:W-:Y:S01]  /*1840*/  USHF.R.S32.HI UR4, URZ, 0x7, UR4 ;  /* 0x000000073f047899 */ /* 0x000fe20008011404 */
[----:B------:R-:W-:-:S02]  /*1850*/  CS2R R8, SRZ ;  /* 0x0000000000087805 */ /* 0x000fc4000001ff00 */
[----:B------:R-:W-:Y:S02]  /*1860*/  CS2R R126, SRZ ;  /* 0x00000000007e7805 */ /* 0x000fe4000001ff00 */
[----:B------:R-:W-:Y:S01]  /*1870*/  CS2R R10, SRZ ;  /* 0x00000000000a7805 */ /* 0x000fe2000001ff00 */
[----:B------:R-:W-:Y:S01]  /*1880*/  UISETP.LT.AND UP0, UPT, URZ, UR4, UPT ;  /* 0x000000043f00728c */ /* 0x000fe2000bf01270 */
[----:B------:R-:W-:Y:S02]  /*1890*/  CS2R R124, SRZ ;  /* 0x00000000007c7805 */ /* 0x000fe4000001ff00 */
[----:B------:R-:W-:Y:S02]  /*18a0*/  CS2R R12, SRZ ;  /* 0x00000000000c7805 */ /* 0x000fe4000001ff00 */
[----:B------:R-:W-:Y:S01]  /*18b0*/  CS2R R118, SRZ ;  /* 0x0000000000767805 */ /* 0x000fe2000001ff00 */
[----:B------:R-:W-:Y:S01]  /*18c0*/  USEL UR43, URZ, UR4, !UP0 ;  /* 0x000000043f2b7287 */ /* 0x000fe2000c000000 */
[----:B------:R-:W-:-:S02]  /*18d0*/  CS2R R14, SRZ ;  /* 0x00000000000e7805 */ /* 0x000fc4000001ff00 */
[----:B------:R-:W-:Y:S02]  /*18e0*/  CS2R R116, SRZ ;  /* 0x0000000000747805 */ /* 0x000fe4000001ff00 */
[----:B------:R-:W-:Y:S02]  /*18f0*/  CS2R R24, SRZ ;  /* 0x0000000000187805 */ /* 0x000fe4000001ff00 */
[----:B------:R-:W-:Y:S02]  /*1900*/  CS2R R110, SRZ ;  /* 0x00000000006e7805 */ /* 0x000fe4000001ff00 */
[----:B------:R-:W-:Y:S02]  /*1910*/  CS2R R26, SRZ ;  /* 0x00000000001a7805 */ /* 0x000fe4000001ff00 */
[----:B------:R-:W-:Y:S02]  /*1920*/  ISETP.GT.AND P1, PT, R88, UR43, PT ;  /* 0x0000002b58007c0c */ /* 0x000fe4000bf24270 */
        /* <DEDUP_REMOVED lines=9> */
[----:B------:R-:W-:Y:S01]  /*19c0*/  IMAD.MOV.U32 R36, RZ, RZ, RZ ;  /* 0x000000ffff247224 */ /* 0x000fe200078e00ff */
[----:B------:R-:W-:Y:S06]  /*19d0*/  @!P1 BRA `(.L_x_674) ;  /* 0x000000b400489947 */ /* 0x000fec0003800000 */
[----:B------:R-:W0:Y:S01]  /*19e0*/  SHFL.IDX PT, R0, R155, RZ, 0x1f ;  /* 0x00001fff9b007589 */ /* 0x000e2200000e0000 */
[----:B------:R-:W1:Y:S01]  /*19f0*/  S2UR UR44, SR_CgaCtaId ;  /* 0x00000000002c79c3 */ /* 0x000e620000008800 */
[----:B------:R-:W-:Y:S01]  /*1a00*/  UMOV UR45, 0x400 ;  /* 0x00000400002d7882 */ /* 0x000fe20000000000 */
        /* <DEDUP_REMOVED lines=28> */
.L_x_675:
[----:B------:R-:W-:Y:S01]  /*1bd0*/  ULEA.HI UR4, UR49, UR49, URZ, 0x1 ;  /* 0x0000003131047291 */ /* 0x000fe2000f8f083f */
[----:B------:R-:W-:-:S03]  /*1be0*/  IMAD.U32 R2, RZ, RZ, UR50 ;  /* 0x00000032ff027e24 */ /* 0x000fc6000f8e00ff */
[----:B------:R-:W-:Y:S02]  /*1bf0*/  ULOP3.LUT UR4, UR4, 0xfffffffe, URZ, 0xc0, !UPT ;  /* 0xfffffffe04047892 */ /* 0x000fe4000f8ec03f */
[----:B------:R-:W-:Y:S02]  /*1c00*/  ISETP.NE.AND P0, PT, R2, 0x3, PT ;  /* 0x000000030200780c */ /* 0x000fe40003f05270 */
[----:B------:R-:W-:-:S06]  /*1c10*/  UIADD3 UR4, UR49, -UR4, URZ ;  /* 0x8000000431047290 */ /* 0x000fcc000fffe03f */
[----:B------:R-:W-:-:S05]  /*1c20*/  IMAD.U32 R0, RZ, RZ, UR4 ;  /* 0x00000004ff007e24 */ /* 0x000fca000f8e00ff */
[----:B------:R-:W-:-:S04]  /*1c30*/  SHF.L.U32 R0, R0, 0x1f, RZ ;  /* 0x0000001f00007819 */ /* 0x000fc800000006ff */
[----:B------:R-:W0:Y:S02]  /*1c40*/  SYNCS.PHASECHK.TRANS64.TRYWAIT P1, [UR45+0x19c00], R0 ;  /* 0x019c0000ff0075a7 */ /* 0x000e24000802016d */
[----:B0-----:R-:W-:Y:S05]  /*1c50*/  @!P1 BRA `(.L_x_676) ;  /* 0x0000011000189947 */ /* 0x001fea0003800000 */
.L_x_847:
[----:B------:R-:W-:Y:S05]  /*1c60*/  @!P0 BRA `(.L_x_677) ;  /* 0x0000000000048947 */ /* 0x000fea0003800000 */
[----:B------:R-:W-:Y:S01]  /*1c70*/  BPT.TRAP 0x1 ;  /* 0x000000040000795c */ /* 0x000fe20000300000 */
.L_x_677:
[----:B------:R-:W-:Y:S02]  /*1c80*/  IMAD.U32 R5, RZ, RZ, UR36 ;  /* 0x00000024ff057e24 */ /* 0x000fe4000f8e00ff */
[----:B0-----:R-:W-:-:S03]  /*1c90*/  IMAD.U32 R0, RZ, RZ, UR48 ;  /* 0x00000030ff007e24 */ /* 0x001fc6000f8e00ff */
[----:B------:R-:W-:Y:S02]  /*1ca0*/  LEA R5, R5, UR45, 0x3 ;  /* 0x0000002d05057c11 */ /* 0x000fe4000f8e18ff */
[----:B------:R-:W-:-:S04]  /*1cb0*/  SHF.L.U32 R0, R0, 0x1f, RZ ;  /* 0x0000001f00007819 */ /* 0x000fc800000006ff */
[----:B------:R0:W1:Y:S01]  /*1cc0*/  SYNCS.PHASECHK.TRANS64.TRYWAIT P2, [R5+URZ+0x19c30], R0 ;  /* 0x019c3000050075a7 */ /* 0x000062000804017f */
[----:B------:R-:W-:Y:S05]  /*1cd0*/  @!P0 BRA `(.L_x_678) ;  /* 0x0000000000048947 */ /* 0x000fea0003800000 */
[----:B------:R-:W-:Y:S01]  /*1ce0*/  BPT.TRAP 0x1 ;  /* 0x000000040000795c */ /* 0x000fe20000300000 */
.L_x_678:
[----:B------:R-:W2:Y:S02]  /*1cf0*/  S2R R2, SR_TID.X ;  /* 0x0000000000027919 */ /* 0x000ea40000002100 */
[----:B--2---:R-:W-:Y:S01]  /*1d00*/  LOP3.LUT P1, RZ, R2, 0x7f, RZ, 0xc0, !PT ;  /* 0x0000007f02ff7812 */ /* 0x004fe2000782c0ff */
[----:B-1----:R-:W-:-:S12]  /*1d10*/  @P2 BRA `(.L_x_679) ;  /* 0x0000000000082947 */ /* 0x002fd80003800000 */
[----:B------:R-:W1:Y:S02]  /*1d20*/  SYNCS.PHASECHK.TRANS64.TRYWAIT P2, [R5+URZ+0x19c30], R0 ;  /* 0x019c3000050075a7 */ /* 0x000e64000804017f */
[----:B-1----:R-:W-:Y:S05]  /*1d30*/  @!P2 BRA `(.L_x_680) ;  /* 0x0000010c00f8a947 */ /* 0x002fea0003800000 */
.L_x_679:
[----:B------:R-:W-:Y:S05]  /*1d40*/  WARPSYNC.ALL ;  /* 0x0000000000007948 */ /* 0x000fea0003800000 */
[----:B------:R-:W-:Y:S01]  /*1d50*/  UIADD3 UR4, UR45, 0x13800, URZ ;  /* 0x000138002d047890 */ /* 0x000fe2000fffe03f */
[----:B------:R-:W-:Y:S01]  /*1d60*/  WARPGROUP.ARRIVE ;  /* 0x00000000000079c5 */ /* 0x000fe20000000000 */
[----:B------:R-:W-:Y:S01]  /*1d70*/  ULOP3.LUT UR12, UR52, 0x10000, URZ, 0xfc, !UPT ;  /* 0x00010000340c7892 */ /* 0x000fe2000f8efc3f */
[----:B01----:R-:W-:Y:S01]  /*1d80*/  VIADD R0, R17, UR39 ;  /* 0x0000002711007c36 */ /* 0x003fe20008000000 */
[----:B------:R-:W-:Y:S01]  /*1d90*/  USHF.R.U32.HI UR4, URZ, 0x4, UR4 ;  /* 0x000000043f047899 */ /* 0x000fe20008011604 */
[----:B------:R-:W0:Y:S01]  /*1da0*/  LDC R6, c[0x0][0x2f0] ;  /* 0x0000bc00ff067b82 */ /* 0x000e220000000800 */
[----:B------:R-:W-:Y:S01]  /*1db0*/  UMOV UR13, 0xc0000010 ;  /* 0xc0000010000d7882 */ /* 0x000fe20000000000 */
[----:B------:R-:W-:Y:S01]  /*1dc0*/  UMOV UR15, 0xc0000010 ;  /* 0xc0000010000f7882 */ /* 0x000fe20000000000 */
[----:B------:R-:W-:Y:S01]  /*1dd0*/  ULOP3.LUT UR4, UR4, 0x3fff, URZ, 0xc0, !UPT ;  /* 0x00003fff04047892 */ /* 0x000fe2000f8ec03f */
[----:B------:R-:W-:Y:S01]  /*1de0*/  IMAD.MOV.U32 R2, RZ, RZ, R0 ;  /* 0x000000ffff027224 */ /* 0x000fe200078e0000 */
[----:B------:R-:W-:Y:S01]  /*1df0*/  UMOV UR5, 0xc0000010 ;  /* 0xc000001000057882 */ /* 0x000fe20000000000 */
[----:B------:R-:W-:Y:S01]  /*1e00*/  UMOV UR7, 0xc0000010 ;  /* 0xc000001000077882 */ /* 0x000fe20000000000 */
[----:B------:R-:W-:Y:S01]  /*1e10*/  ULOP3.LUT UR16, UR4, 0x10000, URZ, 0xfc, !UPT ;  /* 0x0001000004107892 */ /* 0x000fe2000f8efc3f */
[----:B------:R-:W1:Y:S01]  /*1e20*/  LDC R7, c[0x0][0x288] ;  /* 0x0000a200ff077b82 */ /* 0x000e620000000800 */
[----:B------:R-:W-:Y:S01]  /*1e30*/  UIADD3 UR4, UR12, 0x180, URZ ;  /* 0x000001800c047890 */ /* 0x000fe2000fffe03f */
[----:B------:R-:W-:Y:S01]  /*1e40*/  IMAD.MOV.U32 R3, RZ, RZ, -0x80 ;  /* 0xffffff80ff037424 */ /* 0x000fe200078e00ff */
[----:B------:R-:W-:-:S02]  /*1e50*/  UIMAD UR14, UR36, 0x300, UR16 ;  /* 0x00000300240e78a4 */ /* 0x000fc4000f8e0210 */
[----:B------:R-:W-:Y:S01]  /*1e60*/  UIADD3 UR8, UR12, 0x300, URZ ;  /* 0x000003000c087890 */ /* 0x000fe2000fffe03f */
[----:B------:R-:W-:Y:S01]  /*1e70*/  IMAD R9, R88, R3, 0x80 ;  /* 0x0000008058097424 */ /* 0x000fe200078e0203 */
[----:B------:R-:W-:Y:S02]  /*1e80*/  UIADD3 UR6, UR14, 0x100, URZ ;  /* 0x000001000e067890 */ /* 0x000fe4000fffe03f */
[----:B------:R-:W-:Y:S01]  /*1e90*/  UIADD3 UR10, UR14, 0x200, URZ ;  /* 0x000002000e0a7890 */ /* 0x000fe2000fffe03f */
[----:B------:R-:W-:Y:S01]  /*1ea0*/  VIADD R3, R9, 0x1 ;  /* 0x0000000109037836 */ /* 0x000fe20000000000 */
[----:B------:R-:W-:Y:S01]  /*1eb0*/  UMOV UR9, 0xc0000010 ;  /* 0xc000001000097882 */ /* 0x000fe20000000000 */
[----:B------:R-:W-:Y:S01]  /*1ec0*/  QGMMA.64x128x32.F32.E4M3.E4M3 R24, gdesc[UR12], RZ, !UPT, gsb0 ;  /* 0x01e000000c1879f3 */ /* 0x000fe2000c0008ff */
[----:B------:R-:W-:Y:S01]  /*1ed0*/  UMOV UR11, 0xc0000010 ;  /* 0xc0000010000b7882 */ /* 0x000fe20000000000 */
[----:B------:R-:W-:Y:S01]  /*1ee0*/  IMAD R3, R16, -0x2, R3 ;  /* 0xfffffffe10037824 */ /* 0x000fe200078e0203 */
[----:B------:R-:W-:Y:S01]  /*1ef0*/  ULDC UR18, c[0x0][0x9dc] ;  /* 0x0002770000127ab9 */ /* 0x000fe20000000800 */
[----:B------:R-:W-:-:S02]  /*1f00*/  WARPGROUP.DEPBAR.LE gsb0, 0x0 ;  /* 0x00008000000079c5 */ /* 0x000fc40000010000 */
[----:B------:R-:W-:-:S06]  /*1f10*/  WARPGROUP.ARRIVE ;  /* 0x00000000000079c5 */ /* 0x000fcc0000000000 */
[----:B------:R-:W-:Y:S01]  /*1f20*/  QGMMA.64x128x32.F32.E4M3.E4M3 R24, gdesc[UR4], R24, gsb0 ;  /* 0x01e00000041879f3 */ /* 0x000fe20008000818 */
[----:B------:R-:W-:Y:S02]  /*1f30*/  ULDC UR6, c[0x0][0x448] ;  /* 0x0001120000067ab9 */ /* 0x000fe40000000800 */
[----:B------:R-:W-:-:S06]  /*1f40*/  UISETP.NE.AND UP0, UPT, UR6, 0x1, UPT ;  /* 0x000000010600788c */ /* 0x000fcc000bf05270 */
[----:B------:R-:W-:Y:S02]  /*1f50*/  PLOP3.LUT P2, PT, PT, PT, UP0, 0x80, 0x0 ;  /* 0x000000000000781c */ /* 0x000fe40003f4f008 */
[----:B------:R-:W-:-:S03]  /*1f60*/  PLOP3.LUT P3, PT, PT, PT, UP0, 0x80, 0x0 ;  /* 0x000000000000781c */ /* 0x000fc60003f6f008 */
[----:B------:R-:W-:-:S08]  /*1f70*/  @UP0 ULDC UR6, c[0x0][0x44c] ;  /* 0x0001130000060ab9 */ /* 0x000fd00000000800 */
[----:B------:R-:W-:Y:S01]  /*1f80*/  @P2 IMAD.HI.U32 R4, R0, UR6, RZ ;  /* 0x0000000600042c27 */ /* 0x000fe2000f8e00ff */
[----:B------:R-:W-:-:S03]  /*1f90*/  @UP0 ULDC UR6, c[0x0][0x450] ;  /* 0x0001140000060ab9 */ /* 0x000fc60000000800 */
[----:B------:R-:W-:Y:S01]  /*1fa0*/  @!P1 VIADD R0, R5, 0x19c40 ;  /* 0x00019c4005009836 */ /* 0x000fe20000000000 */
[----:B------:R-:W-:Y:S01]  /*1fb0*/  @P3 SHF.R.U32.HI R2, RZ, UR6, R4 ;  /* 0x00000006ff023c19 */ /* 0x000fe20008011604 */
[----:B------:R-:W-:Y:S01]  /*1fc0*/  ULDC.64 UR6, c[0x0][0x9e0] ;  /* 0x0002780000067ab9 */ /* 0x000fe20000000a00 */
[----:B------:R-:W-:Y:S01]  /*1fd0*/  LEA R5, R88, 0xffffff80, 0x7 ;  /* 0xffffff8058057811 */ /* 0x000fe200078e38ff */
[----:B------:R-:W-:Y:S01]  /*1fe0*/  UISETP.GE.AND UP1, UPT, UR7, 0x1, UPT ;  /* 0x000000010700788c */ /* 0x000fe2000bf26270 */
[----:B------:R-:W-:Y:S01]  /*1ff0*/  @!P1 PRMT R0, RZ, 0x654, R0 ;  /* 0x00000654ff009816 */ /* 0x000fe20000000000 */
[----:B------:R-:W2:Y:S04]  /*2000*/  SHFL.IDX PT, R13, R2, RZ, 0x1c1f ;  /* 0x001c1fff020d7589 */ /* 0x000ea800000e0000 */
[----:B------:R-:W-:Y:S01]  /*2010*/  PLOP3.LUT P2, PT, PT, PT, UP1, 0x40, 0x0 ;  /* 0x000000000000781c */ /* 0x000fe20003f4e818 */
[----:B------:R-:W-:-:S02]  /*2020*/  WARPGROUP.DEPBAR.LE gsb0, 0x0 ;  /* 0x00008000000079c5 */ /* 0x000fc40000010000 */
[----:B------:R-:W-:-:S06]  /*2030*/  WARPGROUP.ARRIVE ;  /* 0x00000000000079c5 */ /* 0x000fcc0000000000 */
[----:B------:R-:W-:Y:S01]  /*2040*/  QGMMA.64x128x32.F32.E4M3.E4M3 R24, gdesc[UR8], R24, gsb0 ;  /* 0x01e00000081879f3 */ /* 0x000fe20008000818 */
[----:B------:R-:W-:Y:S02]  /*2050*/  ULOP3.LUT UR10, URZ, UR18, URZ, 0x33, !UPT ;  /* 0x000000123f0a7292 */ /* 0x000fe4000f8e333f */
[----:B------:R-:W-:Y:S02]  /*2060*/  WARPGROUP.DEPBAR.LE gsb0, 0x0 ;  /* 0x00008000000079c5 */ /* 0x000fe40000010000 */
[----:B------:R0:W-:Y:S02]  /*2070*/  @!P1 SYNCS.ARRIVE.TRANS64.RED.A1T0 RZ, [R0+URZ], RZ ;  /* 0x000000ff00ff99a7 */ /* 0x0001e4000810043f */
[C---:B0-----:R-:W-:Y:S02]  /*2080*/  IMAD R0, R6.reuse, UR40, R3 ;  /* 0x0000002806007c24 */ /* 0x041fe4000f8e0203 */
[----:B------:R-:W-:Y:S02]  /*2090*/  IMAD R3, R6, UR40, R9 ;  /* 0x0000002806037c24 */ /* 0x000fe4000f8e0209 */
[----:B-1----:R-:W-:-:S02]  /*20a0*/  IMAD.IADD R0, R0, 0x1, -R7 ;  /* 0x0000000100007824 */ /* 0x002fc400078e0a07 */
[----:B------:R-:W-:Y:S02]  /*20b0*/  IMAD R10, R16, -0x2, R3 ;  /* 0xfffffffe100a7824 */ /* 0x000fe400078e0203 */
[C---:B------:R-:W-:Y:S02]  /*20c0*/  VIADD R11, R0.reuse, UR6 ;  /* 0x00000006000b7c36 */ /* 0x040fe40008000000 */
[----:B------:R-:W-:-:S03]  /*20d0*/  VIADD R12, R0, UR10 ;  /* 0x0000000a000c7c36 */ /* 0x000fc60008000000 */
[----:B--2---:R-:W-:Y:S01]  /*20e0*/  VIADDMNMX R0, R13, R11, R10, PT ;  /* 0x0000000b0d007246 */ /* 0x004fe2000380010a */
[----:B------:R-:W-:Y:S01]  /*20f0*/  IMAD.IADD R4, R12, 0x1, R13 ;  /* 0x000000010c047824 */ /* 0x000fe200078e020d */
[----:B------:R-:W-:Y:S06]  /*2100*/  @P2 BRA `(.L_x_681) ;  /* 0x00000000005c2947 */ /* 0x000fec0003800000 */
[----:B------:R-:W-:Y:S01]  /*2110*/  IMAD R8, R6, UR40, R13 ;  /* 0x0000002806087c24 */ /* 0x000fe2000f8e020d */
[----:B------:R-:W-:Y:S03]  /*2120*/  BSSY B0, `(.L_x_682) ;  /* 0x0000011000007945 */ /* 0x000fe60003800000 */
[----:B------:R-:W-:-:S05]  /*2130*/  IMAD.IADD R8, R8, 0x1, -R7 ;  /* 0x0000000108087824 */ /* 0x000fca00078e0a07 */
[----:B------:R-:W-:-:S13]  /*2140*/  ISETP.GT.AND P2, PT, R8, -0x1, PT ;  /* 0xffffffff0800780c */ /* 0x000fda0003f44270 */
[----:B------:R-:W-:Y:S05]  /*2150*/  @P2 BRA `(.L_x_683) ;  /* 0x0000000000202947 */ /* 0x000fea0003800000 */
[----:B------:R-:W-:Y:S01]  /*2160*/  UISETP.NE.AND UP2, UPT, UR7, 0x1, UPT ;  /* 0x000000010700788c */ /* 0x000fe2000bf45270 */
[----:B------:R-:W-:-:S05]  /*2170*/  LOP3.LUT R8, RZ, R8, RZ, 0x33, !PT ;  /* 0x00000008ff087212 */ /* 0x000fca00078e33ff */
[----:B------:R-:W-:-:S05]  /*2180*/  PLOP3.LUT P2, PT, PT, PT, UP2, 0x80, 0x0 ;  /* 0x000000000000781c */ /* 0x000fca0003f4f028 */
[----:B------:R-:W-:-:S08]  /*2190*/  @UP2 ULDC.64 UR10, c[0x0][0x9e8] ;  /* 0x00027a00000a2ab9 */ /* 0x000fd00000000a00 */
[----:B------:R-:W-:-:S05]  /*21a0*/  @P2 IMAD.HI.U32 R3, R8, UR10, RZ ;  /* 0x0000000a08032c27 */ /* 0x000fca000f8e00ff */
[----:B------:R-:W-:-:S04]  /*21b0*/  @P2 SHF.R.U32.HI R8, RZ, UR11, R3 ;  /* 0x0000000bff082c19 */ /* 0x000fc80008011603 */
[----:B------:R-:W-:Y:S01]  /*21c0*/  LOP3.LUT R8, RZ, R8, RZ, 0x33, !PT ;  /* 0x00000008ff087212 */ /* 0x000fe200078e33ff */
[----:B------:R-:W-:Y:S06]  /*21d0*/  BRA `(.L_x_684) ;  /* 0x0000000000147947 */ /* 0x000fec0003800000 */
.L_x_683:
[----:B------:R-:W-:-:S06]  /*21e0*/  UISETP.NE.AND UP2, UPT, UR7, 0x1, UPT ;  /* 0x000000010700788c */ /* 0x000fcc000bf45270 */
[----:B------:R-:W-:-:S05]  /*21f0*/  PLOP3.LUT P2, PT, PT, PT, UP2, 0x80, 0x0 ;  /* 0x000000000000781c */ /* 0x000fca0003f4f028 */
[----:B------:R-:W-:-:S08]  /*2200*/  @UP2 ULDC.64 UR10, c[0x0][0x9e8] ;  /* 0x00027a00000a2ab9 */ /* 0x000fd00000000a00 */
[----:B------:R-:W-:-:S05]  /*2210*/  @P2 IMAD.HI.U32 R3, R8, UR10, RZ ;  /* 0x0000000a08032c27 */ /* 0x000fca000f8e00ff */
[----:B------:R-:W-:-:S07]  /*2220*/  @P2 SHF.R.U32.HI R8, RZ, UR11, R3 ;  /* 0x0000000bff082c19 */ /* 0x000fce0008011603 */
.L_x_684:
[----:B------:R-:W-:Y:S05]  /*2230*/  BSYNC B0 ;  /* 0x0000000000007941 */ /* 0x000fea0003800000 */
.L_x_682:
[----:B------:R-:W-:-:S04]  /*2240*/  IMAD R3, R8, UR7, -R5 ;  /* 0x0000000708037c24 */ /* 0x000fc8000f8e0a05 */
[----:B------:R-:W-:-:S05]  /*2250*/  IMAD R3, R16, -0x2, R3 ;  /* 0xfffffffe10037824 */ /* 0x000fca00078e0203 */
[----:B------:R-:W-:Y:S02]  /*2260*/  VIMNMX R4, R4, R3, !PT ;  /* 0x0000000304047248 */ /* 0x000fe40007fe0100 */
[----:B------:R-:W-:-:S07]  /*2270*/  VIADDMNMX R0, R3, UR7, R0, PT ;  /* 0x0000000703007c46 */ /* 0x000fce000b800100 */
.L_x_681:
[C---:B------:R-:W-:Y:S02]  /*2280*/  ISETP.GE.AND P4, PT, R9.reuse, 0x9, PT ;  /* 0x000000090900780c */ /* 0x040fe40003f86270 */
[C---:B------:R-:W-:Y:S02]  /*2290*/  ISETP.GE.AND P2, PT, R9.reuse, 0x2, PT ;  /* 0x000000020900780c */ /* 0x040fe40003f46270 */
[----:B------:R-:W-:Y:S02]  /*22a0*/  ISETP.GE.AND P5, PT, R9, 0xa, PT ;  /* 0x0000000a0900780c */ /* 0x000fe40003fa6270 */
[----:B------:R-:W-:Y:S02]  /*22b0*/  LOP3.LUT R18, R18, 0xfffffffd, RZ, 0xc0, !PT ;  /* 0xfffffffd12127812 */ /* 0x000fe400078ec0ff */
[----:B------:R-:W-:-:S04]  /*22c0*/  ISETP.GT.AND P3, PT, R4, 0x1, !P2 ;  /* 0x000000010400780c */ /* 0x000fc80005764270 */
[----:B------:R-:W-:Y:S02]  /*22d0*/  ISETP.LT.OR P3, PT, R0, 0x2, P3 ;  /* 0x000000020000780c */ /* 0x000fe40001f61670 */
[----:B------:R-:W-:Y:S02]  /*22e0*/  @P4 LOP3.LUT R18, R18, 0x2, RZ, 0xfc, !PT ;  /* 0x0000000212124812 */ /* 0x000fe400078efcff */
[----:B------:R-:W-:Y:S02]  /*22f0*/  FSEL R25, R25, -INF , !P3 ;  /* 0xff80000019197808 */ /* 0x000fe40005800000 */
[----:B------:R-:W-:Y:S02]  /*2300*/  LOP3.LUT R18, R18, 0xfffffffb, RZ, 0xc0, !PT ;  /* 0xfffffffb12127812 */ /* 0x000fe400078ec0ff */
[----:B------:R-:W-:Y:S02]  /*2310*/  ISETP.GT.AND P4, PT, R4, 0x8, !P4 ;  /* 0x000000080400780c */ /* 0x000fe40006784270 */
[----:B------:R-:W-:-:S02]  /*2320*/  @P5 LOP3.LUT R18, R18, 0x4, RZ, 0xfc, !PT ;  /* 0x0000000412125812 */ /* 0x000fc400078efcff */
[----:B------:R-:W-:Y:S02]  /*2330*/  ISETP.GT.AND P3, PT, R4, 0x9, !P5 ;  /* 0x000000090400780c */ /* 0x000fe40006f64270 */
[C---:B------:R-:W-:Y:S02]  /*2340*/  ISETP.GE.AND P5, PT, R9.reuse, 0x11, PT ;  /* 0x000000110900780c */ /* 0x040fe40003fa6270 */
[C---:B------:R-:W-:Y:S02]  /*2350*/  ISETP.LT.OR P4, PT, R0.reuse, 0x9, P4 ;  /* 0x000000090000780c */ /* 0x040fe40002781670 */
[----:B------:R-:W-:Y:S02]  /*2360*/  ISETP.LT.OR P3, PT, R0, 0xa, P3 ;  /* 0x0000000a0000780c */ /* 0x000fe40001f61670 */
[----:B------:R-:W-:Y:S02]  /*2370*/  FSEL R28, R28, -INF , !P4 ;  /* 0xff8000001c1c7808 */ /* 0x000fe40006000000 */
[----:B------:R-:W-:-:S02]  /*2380*/  ISETP.GE.AND P4, PT, R9, 0x12, PT ;  /* 0x000000120900780c */ /* 0x000fc40003f86270 */
[----:B------:R-:W-:Y:S02]  /*2390*/  LOP3.LUT R18, R18, 0xfffffff7, RZ, 0xc0, !PT ;  /* 0xfffffff712127812 */ /* 0x000fe400078ec0ff */
[----:B------:R-:W-:Y:S02]  /*23a0*/  FSEL R29, R29, -INF , !P3 ;  /* 0xff8000001d1d7808 */ /* 0x000fe40005800000 */
[----:B------:R-:W-:Y:S02]  /*23b0*/  ISETP.GT.AND P3, PT, R4, 0x10, !P5 ;  /* 0x000000100400780c */ /* 0x000fe40006f64270 */
[----:B------:R-:W-:Y:S02]  /*23c0*/  @P5 LOP3.LUT R18, R18, 0x8, RZ, 0xfc, !PT ;  /* 0x0000000812125812 */ /* 0x000fe400078efcff */
[----:B------:R-:W-:Y:S02]  /*23d0*/  ISETP.LT.OR P3, PT, R0, 0x11, P3 ;  /* 0x000000110000780c */ /* 0x000fe40001f61670 */
[----:B------:R-:W-:-:S02]  /*23e0*/  LOP3.LUT R18, R18, 0xfdffffff, RZ, 0xc0, !PT ;  /* 0xfdffffff12127812 */ /* 0x000fc400078ec0ff */
[----:B------:R-:W-:Y:S02]  /*23f0*/  FSEL R32, R32, -INF , !P3 ;  /* 0xff80000020207808 */ /* 0x000fe40005800000 */
[----:B------:R-:W-:Y:S02]  /*2400*/  @P4 LOP3.LUT R18, R18, 0x2000000, RZ, 0xfc, !PT ;  /* 0x0200000012124812 */ /* 0x000fe400078efcff */
[----:B------:R-:W-:Y:S02]  /*2410*/  ISETP.GT.AND P3, PT, R4, 0x11, !P4 ;  /* 0x000000110400780c */ /* 0x000fe40006764270 */
[----:B------:R-:W-:Y:S02]  /*2420*/  ISETP.GE.AND P4, PT, R9, 0x19, PT ;  /* 0x000000190900780c */ /* 0x000fe40003f86270 */
[----:B------:R-:W-:Y:S02]  /*2430*/  ISETP.LT.OR P3, PT, R0, 0x12, P3 ;  /* 0x000000120000780c */ /* 0x000fe40001f61670 */
[----:B------:R-:W-:-:S02]  /*2440*/  LOP3.LUT R18, R18, 0xfeffffff, RZ, 0xc0, !PT ;  /* 0xfeffffff12127812 */ /* 0x000fc400078ec0ff */
[----:B------:R-:W-:Y:S02]  /*2450*/  FSEL R33, R33, -INF , !P3 ;  /* 0xff80000021217808 */ /* 0x000fe40005800000 */
[----:B------:R-:W-:-:S04]  /*2460*/  ISETP.GT.AND P3, PT, R4, 0x18, !P4 ;  /* 0x000000180400780c */ /* 0x000fc80006764270 */
[----:B------:R-:W-:Y:S02]  /*2470*/  ISETP.LT.OR P3, PT, R0, 0x19, P3 ;  /* 0x000000190000780c */ /* 0x000fe40001f61670 */
[----:B------:R-:W-:Y:S02]  /*2480*/  @P4 LOP3.LUT R18, R18, 0x1000000, RZ, 0xfc, !PT ;  /* 0x0100000012124812 */ /* 0x000fe400078efcff */
[----:B------:R-:W-:Y:S02]  /*2490*/  ISETP.GE.AND P4, PT, R9, 0x1a, PT ;  /* 0x0000001a0900780c */ /* 0x000fe40003f86270 */
[----:B------:R-:W-:Y:S02]  /*24a0*/  LOP3.LUT R18, R18, 0xff7fffff, RZ, 0xc0, !PT ;  /* 0xff7fffff12127812 */ /* 0x000fe400078ec0ff */
[----:B------:R-:W-:Y:S02]  /*24b0*/  FSEL R36, R36, -INF , !P3 ;  /* 0xff80000024247808 */ /* 0x000fe40005800000 */
[----:B------:R-:W-:-:S04]  /*24c0*/  ISETP.GT.AND P3, PT, R4, 0x19, !P4 ;  /* 0x000000190400780c */ /* 0x000fc80006764270 */
[----:B------:R-:W-:-:S03]  /*24d0*/  ISETP.LT.OR P3, PT, R0, 0x1a, P3 ;  /* 0x0000001a0000780c */ /* 0x000fc60001f61670 */
        /* <DEDUP_REMOVED lines=110> */
[----:B------:R-:W-:Y:S02]  /*2bc0*/  FSEL R73, R73, -INF , !P3 ;  /* 0xff80000049497808 */ /* 0x000fe40005800000 */
[----:B------:R-:W-:Y:S02]  /*2bd0*/  LOP3.LUT R18, R18, 0xffffffef, RZ, 0xc0, !PT ;  /* 0xffffffef12127812 */ /* 0x000fe400078ec0ff */
[----:B------:R-:W-:-:S04]  /*2be0*/  ISETP.GT.AND P3, PT, R4, 0x68, !P4 ;  /* 0x000000680400780c */ /* 0x000fc80006764270 */
[----:B------:R-:W-:-:S03]  /*2bf0*/  ISETP.LT.OR P3, PT, R0, 0x69, P3 ;  /* 0x000000690000780c */ /* 0x000fc60001f61670 */
[----:B------:R-:W-:Y:S02]  /*2c00*/  @P4 LOP3.LUT R18, R18, 0x10, RZ, 0xfc, !PT ;  /* 0x0000001012124812 */ /* 0x000fe400078efcff */
[----:B------:R-:W-:Y:S02]  /*2c10*/  ISETP.GE.AND P4, PT, R9, 0x6a, PT ;  /* 0x0000006a0900780c */ /* 0x000fe40003f86270 */
[----:B------:R-:W-:Y:S02]  /*2c20*/  FSEL R76, R76, -INF , !P3 ;  /* 0xff8000004c4c7808 */ /* 0x000fe40005800000 */
[----:B------:R-:W-:Y:S02]  /*2c30*/  ISETP.GT.AND P3, PT, R4, 0x69, !P4 ;  /* 0x000000690400780c */ /* 0x000fe40006764270 */
[----:B------:R-:W-:Y:S02]  /*2c40*/  LOP3.LUT R18, R18, 0xfbffffff, RZ, 0xc0, !PT ;  /* 0xfbffffff12127812 */ /* 0x000fe400078ec0ff */
[----:B------:R-:W-:-:S04]  /*2c50*/  ISETP.LT.OR P3, PT, R0, 0x6a, P3 ;  /* 0x0000006a0000780c */ /* 0x000fc80001f61670 */
[----:B------:R-:W-:Y:S02]  /*2c60*/  FSEL R77, R77, -INF , !P3 ;  /* 0xff8000004d4d7808 */ /* 0x000fe40005800000 */
[----:B------:R-:W-:Y:S02]  /*2c70*/  ISETP.GE.AND P3, PT, R9, 0x71, PT ;  /* 0x000000710900780c */ /* 0x000fe40003f66270 */
[----:B------:R-:W-:Y:S02]  /*2c80*/  @P4 LOP3.LUT R18, R18, 0x4000000, RZ, 0xfc, !PT ;  /* 0x0400000012124812 */ /* 0x000fe400078efcff */
[----:B------:R-:W-:Y:S02]  /*2c90*/  ISETP.GT.AND P4, PT, R4, 0x70, !P3 ;  /* 0x000000700400780c */ /* 0x000fe40005f84270 */
[----:B------:R-:W-:Y:S02]  /*2ca0*/  LOP3.LUT R18, R18, 0xfffffffe, RZ, 0xc0, !PT ;  /* 0xfffffffe12127812 */ /* 0x000fe400078ec0ff */
[----:B------:R-:W-:-:S04]  /*2cb0*/  ISETP.LT.OR P4, PT, R0, 0x71, P4 ;  /* 0x000000710000780c */ /* 0x000fc80002781670 */
[----:B------:R-:W-:Y:S02]  /*2cc0*/  FSEL R80, R80, -INF , !P4 ;  /* 0xff80000050507808 */ /* 0x000fe40006000000 */
[----:B------:R-:W-:-:S04]  /*2cd0*/  ISETP.GE.AND P4, PT, R9, 0x72, PT ;  /* 0x000000720900780c */ /* 0x000fc80003f86270 */
[----:B------:R-:W-:-:S04]  /*2ce0*/  ISETP.GT.AND P5, PT, R4, 0x71, !P4 ;  /* 0x000000710400780c */ /* 0x000fc800067a4270 */
[----:B------:R-:W-:-:S04]  /*2cf0*/  ISETP.LT.OR P5, PT, R0, 0x72, P5 ;  /* 0x000000720000780c */ /* 0x000fc80002fa1670 */
[----:B------:R-:W-:Y:S02]  /*2d00*/  FSEL R81, R81, -INF , !P5 ;  /* 0xff80000051517808 */ /* 0x000fe40006800000 */
[----:B------:R-:W-:-:S04]  /*2d10*/  ISETP.GE.AND P5, PT, R9, 0x79, PT ;  /* 0x000000790900780c */ /* 0x000fc80003fa6270 */
[----:B------:R-:W-:-:S04]  /*2d20*/  ISETP.GT.AND P6, PT, R4, 0x78, !P5 ;  /* 0x000000780400780c */ /* 0x000fc80006fc4270 */
[----:B------:R-:W-:-:S04]  /*2d30*/  ISETP.LT.OR P6, PT, R0, 0x79, P6 ;  /* 0x000000790000780c */ /* 0x000fc800037c1670 */
[----:B------:R-:W-:Y:S02]  /*2d40*/  FSEL R84, R84, -INF , !P6 ;  /* 0xff80000054547808 */ /* 0x000fe40007000000 */
[----:B------:R-:W-:-:S13]  /*2d50*/  ISETP.GE.AND P6, PT, R9, 0x1, PT ;  /* 0x000000010900780c */ /* 0x000fda0003fc6270 */
[----:B------:R-:W-:Y:S02]  /*2d60*/  @P6 LOP3.LUT R18, R18, 0x1, RZ, 0xfc, !PT ;  /* 0x0000000112126812 */ /* 0x000fe400078efcff */
[----:B------:R-:W-:Y:S02]  /*2d70*/  ISETP.GT.AND P6, PT, R4, RZ, !P6 ;  /* 0x000000ff0400720c */ /* 0x000fe400077c4270 */
[----:B------:R-:W-:Y:S02]  /*2d80*/  LOP3.LUT R18, R18, 0xf7ffffff, RZ, 0xc0, !PT ;  /* 0xf7ffffff12127812 */ /* 0x000fe400078ec0ff */
[----:B------:R-:W-:-:S04]  /*2d90*/  ISETP.LT.OR P6, PT, R0, 0x1, P6 ;  /* 0x000000010000780c */ /* 0x000fc800037c1670 */
[----:B------:R-:W-:Y:S02]  /*2da0*/  FSEL R3, R24, -INF , !P6 ;  /* 0xff80000018037808 */ /* 0x000fe40007000000 */
[----:B------:R-:W-:Y:S02]  /*2db0*/  ISETP.GE.AND P6, PT, R9, 0x7a, PT ;  /* 0x0000007a0900780c */ /* 0x000fe40003fc6270 */
[----:B------:R-:W0:Y:S11]  /*2dc0*/  SHFL.IDX PT, R9, R2, 0x1, 0x1c1f ;  /* 0x003c1f0002097f89 */ /* 0x000e3600000e0000 */
[----:B------:R-:W-:-:S02]  /*2dd0*/  @P6 LOP3.LUT R18, R18, 0x8000000, RZ, 0xfc, !PT ;  /* 0x0800000012126812 */ /* 0x000fc400078efcff */
[----:B------:R-:W-:-:S04]  /*2de0*/  ISETP.GT.AND P6, PT, R4, 0x79, !P6 ;  /* 0x000000790400780c */ /* 0x000fc800077c4270 */
[----:B------:R-:W-:-:S04]  /*2df0*/  ISETP.LT.OR P6, PT, R0, 0x7a, P6 ;  /* 0x0000007a0000780c */ /* 0x000fc800037c1670 */
[----:B------:R-:W-:Y:S02]  /*2e00*/  FSEL R85, R85, -INF , !P6 ;  /* 0xff80000055557808 */ /* 0x000fe40007000000 */
[----:B------:R-:W-:Y:S01]  /*2e10*/  PLOP3.LUT P6, PT, PT, PT, UP1, 0x40, 0x0 ;  /* 0x000000000000781c */ /* 0x000fe20003fce818 */
[----:B0-----:R-:W-:Y:S01]  /*2e20*/  IMAD.IADD R4, R12, 0x1, R9 ;  /* 0x000000010c047824 */ /* 0x001fe200078e0209 */
[----:B------:R-:W-:-:S11]  /*2e30*/  VIADDMNMX R0, R9, R11, R10, PT ;  /* 0x0000000b09007246 */ /* 0x000fd6000380010a */
[----:B------:R-:W-:Y:S05]  /*2e40*/  @P6 BRA `(.L_x_685) ;  /* 0x0000000000646947 */ /* 0x000fea0003800000 */
        /* <DEDUP_REMOVED lines=9> */
[----:B------:R-:W-:Y:S01]  /*2ee0*/  @P6 IMAD.HI.U32 R8, R2, UR10, RZ ;  /* 0x0000000a02086c27 */ /* 0x000fe2000f8e00ff */
[----:B------:R-:W-:-:S13]  /*2ef0*/  PLOP3.LUT P6, PT, PT, PT, UP2, 0x80, 0x0 ;  /* 0x000000000000781c */ /* 0x000fda0003fcf028 */
[----:B------:R-:W-:-:S04]  /*2f00*/  @P6 SHF.R.U32.HI R2, RZ, UR11, R8 ;  /* 0x0000000bff026c19 */ /* 0x000fc80008011608 */
[----:B------:R-:W-:Y:S01]  /*2f10*/  LOP3.LUT R2, RZ, R2, RZ, 0x33, !PT ;  /* 0x00000002ff027212 */ /* 0x000fe200078e33ff */
[----:B------:R-:W-:Y:S06]  /*2f20*/  BRA `(.L_x_688) ;  /* 0x0000000000187947 */ /* 0x000fec0003800000 */
.L_x_687:
[----:B------:R-:W-:-:S06]  /*2f30*/  UISETP.NE.AND UP2, UPT, UR7, 0x1, UPT ;  /* 0x000000010700788c */ /* 0x000fcc000bf45270 */
[----:B------:R-:W-:-:S05]  /*2f40*/  PLOP3.LUT P6, PT, PT, PT, UP2, 0x80, 0x0 ;  /* 0x000000000000781c */ /* 0x000fca0003fcf028 */
[----:B------:R-:W-:-:S08]  /*2f50*/  @UP2 ULDC.64 UR10, c[0x0][0x9e8] ;  /* 0x00027a00000a2ab9 */ /* 0x000fd00000000a00 */
[----:B------:R-:W-:Y:S01]  /*2f60*/  @P6 IMAD.HI.U32 R8, R2, UR10, RZ ;  /* 0x0000000a02086c27 */ /* 0x000fe2000f8e00ff */
[----:B------:R-:W-:-:S13]  /*2f70*/  PLOP3.LUT P6, PT, PT, PT, UP2, 0x80, 0x0 ;  /* 0x000000000000781c */ /* 0x000fda0003fcf028 */
[----:B------:R-:W-:-:S07]  /*2f80*/  @P6 SHF.R.U32.HI R2, RZ, UR11, R8 ;  /* 0x0000000bff026c19 */ /* 0x000fce0008011608 */
.L_x_688:
[----:B------:R-:W-:Y:S05]  /*2f90*/  BSYNC B0 ;  /* 0x0000000000007941 */ /* 0x000fea0003800000 */
.L_x_686:
[----:B------:R-:W-:-:S04]  /*2fa0*/  IMAD R5, R2, UR7, -R5 ;  /* 0x0000000702057c24 */ /* 0x000fc8000f8e0a05 */
[----:B------:R-:W-:-:S05]  /*2fb0*/  IMAD R5, R16, -0x2, R5 ;  /* 0xfffffffe10057824 */ /* 0x000fca00078e0205 */
[----:B------:R-:W-:Y:S02]  /*2fc0*/  VIMNMX R4, R4, R5, !PT ;  /* 0x0000000504047248 */ /* 0x000fe40007fe0100 */
[----:B------:R-:W-:-:S07]  /*2fd0*/  VIADDMNMX R0, R5, UR7, R0, PT ;  /* 0x0000000705007c46 */ /* 0x000fce000b800100 */
.L_x_685:
[----:B------:R-:W-:Y:S01]  /*2fe0*/  ISETP.GT.AND P2, PT, R4, 0x1, !P2 ;  /* 0x000000010400780c */ /* 0x000fe20005744270 */
[----:B------:R-:W-:Y:S01]  /*2ff0*/  @UP0 ULDC UR10, c[0x0][0x44c] ;  /* 0x00011300000a0ab9 */ /* 0x000fe20000000800 */
[----:B------:R-:W-:Y:S01]  /*3000*/  LOP3.LUT P6, RZ, R18, 0x8, RZ, 0xc0, !PT ;  /* 0x0000000812ff7812 */ /* 0x000fe200078cc0ff */
[----:B------:R-:W-:Y:S01]  /*3010*/  UIMAD.WIDE.U32 UR10, UR39, UR10, URZ ;  /* 0x0000000a270a72a5 */ /* 0x000fe2000f8e003f */
[----:B------:R-:W-:Y:S01]  /*3020*/  ISETP.LT.OR P2, PT, R0, 0x2, P2 ;  /* 0x000000020000780c */ /* 0x000fe20001741670 */
[----:B------:R-:W-:Y:S01]  /*3030*/  @UP0 ULDC UR15, c[0x0][0x450] ;  /* 0x00011400000f0ab9 */ /* 0x000fe20000000800 */
[----:B------:R-:W-:Y:S01]  /*3040*/  FMNMX.FTZ R5, R3, R25, !PT ;  /* 0x0000001903057209 */ /* 0x000fe20007810000 */
[----:B------:R-:W-:Y:S01]  /*3050*/  UMOV UR14, UR39 ;  /* 0x00000027000e7c82 */ /* 0x000fe20008000000 */
[----:B------:R-:W-:Y:S01]  /*3060*/  FSEL R27, R27, -INF , !P2 ;  /* 0xff8000001b1b7808 */ /* 0x000fe20005000000 */
[----:B------:R-:W-:Y:S01]  /*3070*/  @UP0 USHF.R.U32.HI UR14, URZ, UR15, UR11 ;  /* 0x0000000f3f0e0299 */ /* 0x000fe2000801160b */
[----:B------:R-:W-:-:S02]  /*3080*/  LOP3.LUT P2, RZ, R18, 0x2, RZ, 0xc0, !PT ;  /* 0x0000000212ff7812 */ /* 0x000fc4000784c0ff */
[----:B------:R-:W-:Y:S01]  /*3090*/  FMNMX.FTZ R2, R28, R5, !PT ;  /* 0x000000051c027209 */ /* 0x000fe20007810000 */
[----:B------:R-:W-:Y:S01]  /*30a0*/  UIADD3 UR51, UR51, UR14, URZ ;  /* 0x0000000e33337290 */ /* 0x000fe2000fffe03f */
[----:B------:R-:W-:Y:S02]  /*30b0*/  ISETP.GT.AND P2, PT, R4, 0x8, !P2 ;  /* 0x000000080400780c */ /* 0x000fe40005744270 */
[----:B------:R-:W-:Y:S01]  /*30c0*/  FMNMX.FTZ R5, R29, R2, !PT ;  /* 0x000000021d057209 */ /* 0x000fe20007810000 */
[----:B------:R-:W-:Y:S01]  /*30d0*/  UIADD3 UR6, UR51, UR6, URZ ;  /* 0x0000000633067290 */ /* 0x000fe2000fffe03f */
[----:B------:R-:W-:Y:S02]  /*30e0*/  ISETP.LT.OR P2, PT, R0, 0x9, P2 ;  /* 0x000000090000780c */ /* 0x000fe40001741670 */
[----:B------:R-:W-:Y:S02]  /*30f0*/  FMNMX.FTZ R2, R32, R5, !PT ;  /* 0x0000000520027209 */ /* 0x000fe40007810000 */
[----:B------:R-:W-:-:S02]  /*3100*/  FSEL R30, R30, -INF , !P2 ;  /* 0xff8000001e1e7808 */ /* 0x000fc40005000000 */
[----:B------:R-:W-:Y:S02]  /*3110*/  LOP3.LUT P2, RZ, R18, 0x4, RZ, 0xc0, !PT ;  /* 0x0000000412ff7812 */ /* 0x000fe4000784c0ff */
[----:B------:R-:W-:Y:S02]  /*3120*/  FMNMX.FTZ R5, R33, R2, !PT ;  /* 0x0000000221057209 */ /* 0x000fe40007810000 */
[----:B------:R-:W-:Y:S02]  /*3130*/  ISETP.GT.AND P2, PT, R4, 0x9, !P2 ;  /* 0x000000090400780c */ /* 0x000fe40005744270 */
[----:B------:R-:W-:Y:S02]  /*3140*/  FMNMX.FTZ R2, R36, R5, !PT ;  /* 0x0000000524027209 */ /* 0x000fe40007810000 */
[----:B------:R-:W-:Y:S02]  /*3150*/  ISETP.LT.OR P2, PT, R0, 0xa, P2 ;  /* 0x0000000a0000780c */ /* 0x000fe40001741670 */
[----:B------:R-:W-:-:S02]  /*3160*/  FMNMX.FTZ R5, R37, R2, !PT ;  /* 0x0000000225057209 */ /* 0x000fc40007810000 */
[----:B------:R-:W-:Y:S02]  /*3170*/  FSEL R31, R31, -INF , !P2 ;  /* 0xff8000001f1f7808 */ /* 0x000fe40005000000 */
[----:B------:R-:W-:Y:S02]  /*3180*/  ISETP.GT.AND P2, PT, R4, 0x10, !P6 ;  /* 0x000000100400780c */ /* 0x000fe40007744270 */
[----:B------:R-:W-:Y:S02]  /*3190*/  FMNMX.FTZ R2, R40, R5, !PT ;  /* 0x0000000528027209 */ /* 0x000fe40007810000 */
[----:B------:R-:W-:Y:S02]  /*31a0*/  ISETP.LT.OR P2, PT, R0, 0x11, P2 ;  /* 0x000000110000780c */ /* 0x000fe40001741670 */
[----:B------:R-:W-:Y:S02]  /*31b0*/  LOP3.LUT P6, RZ, R18, 0x8000, RZ, 0xc0, !PT ;  /* 0x0000800012ff7812 */ /* 0x000fe400078cc0ff */
        /* <DEDUP_REMOVED lines=8> */
[----:B------:R-:W-:Y:S02]  /*3240*/  LOP3.LUT P2, RZ, R18, 0x1000000, RZ, 0xc0, !PT ;  /* 0x0100000012ff7812 */ /* 0x000fe4000784c0ff */
[----:B------:R-:W-:Y:S02]  /*3250*/  FMNMX.FTZ R2, R48, R5, !PT ;  /* 0x0000000530027209 */ /* 0x000fe40007810000 */
[----:B------:R-:W-:Y:S02]  /*3260*/  ISETP.GT.AND P2, PT, R4, 0x18, !P2 ;  /* 0x000000180400780c */ /* 0x000fe40005744270 */
[----:B------:R-:W-:Y:S02]  /*3270*/  FMNMX.FTZ R5, R49, R2, !PT ;  /* 0x0000000231057209 */ /* 0x000fe40007810000 */
[----:B------:R-:W-:-:S02]  /*3280*/  ISETP.LT.OR P2, PT, R0, 0x19, P2 ;  /* 0x000000190000780c */ /* 0x000fc40001741670 */
[----:B------:R-:W-:Y:S02]  /*3290*/  FMNMX.FTZ R2, R52, R5, !PT ;  /* 0x0000000534027209 */ /* 0x000fe40007810000 */
[----:B------:R-:W-:Y:S02]  /*32a0*/  FSEL R38, R38, -INF , !P2 ;  /* 0xff80000026267808 */ /* 0x000fe40005000000 */
[----:B------:R-:W-:Y:S02]  /*32b0*/  LOP3.LUT P2, RZ, R18, 0x800000, RZ, 0xc0, !PT ;  /* 0x0080000012ff7812 */ /* 0x000fe4000784c0ff */
[----:B------:R-:W-:Y:S02]  /*32c0*/  FMNMX.FTZ R5, R53, R2, !PT ;  /* 0x0000000235057209 */ /* 0x000fe40007810000 */
[----:B------:R-:W-:Y:S02]  /*32d0*/  ISETP.GT.AND P2, PT, R4, 0x19, !P2 ;  /* 0x000000190400780c */ /* 0x000fe40005744270 */
[----:B------:R-:W-:-:S02]  /*32e0*/  FMNMX.FTZ R2, R56, R5, !PT ;  /* 0x0000000538027209 */ /* 0x000fc40007810000 */
[----:B------:R-:W-:Y:S02]  /*32f0*/  ISETP.LT.OR P2, PT, R0, 0x1a, P2 ;  /* 0x0000001a0000780c */ /* 0x000fe40001741670 */
[----:B------:R-:W-:Y:S02]  /*3300*/  FMNMX.FTZ R5, R57, R2, !PT ;  /* 0x0000000239057209 */ /* 0x000fe40007810000 */
[----:B------:R-:W-:Y:S02]  /*3310*/  FSEL R39, R39, -INF , !P2 ;  /* 0xff80000027277808 */ /* 0x000fe40005000000 */
[----:B------:R-:W-:Y:S02]  /*3320*/  LOP3.LUT P2, RZ, R18, 0x400000, RZ, 0xc0, !PT ;  /* 0x0040000012ff7812 */ /* 0x000fe4000784c0ff */
[----:B------:R-:W-:Y:S02]  /*3330*/  FMNMX.FTZ R2, R60, R5, !PT ;  /* 0x000000053c027209 */ /* 0x000fe40007810000 */
[----:B------:R-:W-:-:S02]  /*3340*/  ISETP.GT.AND P2, PT, R4, 0x20, !P2 ;  /* 0x000000200400780c */ /* 0x000fc40005744270 */
[----:B------:R-:W-:Y:S02]  /*3350*/  FMNMX.FTZ R5, R61, R2, !PT ;  /* 0x000000023d057209 */ /* 0x000fe40007810000 */
[----:B------:R-:W-:Y:S02]  /*3360*/  ISETP.LT.OR P2, PT, R0, 0x21, P2 ;  /* 0x000000210000780c */ /* 0x000fe40001741670 */
[----:B------:R-:W-:Y:S02]  /*3370*/  FMNMX.FTZ R2, R64, R5, !PT ;  /* 0x0000000540027209 */ /* 0x000fe40007810000 */
[----:B------:R-:W-:Y:S02]  /*3380*/  FSEL R42, R42, -INF , !P2 ;  /* 0xff8000002a2a7808 */ /* 0x000fe40005000000 */
[----:B------:R-:W-:Y:S02]  /*3390*/  LOP3.LUT P2, RZ, R18, 0x200000, RZ, 0xc0, !PT ;  /* 0x0020000012ff7812 */ /* 0x000fe4000784c0ff */
[----:B------:R-:W-:-:S02]  /*33a0*/  FMNMX.FTZ R5, R65, R2, !PT ;  /* 0x0000000241057209 */ /* 0x000fc40007810000 */
[----:B------:R-:W-:Y:S02]  /*33b0*/  ISETP.GT.AND P2, PT, R4, 0x21, !P2 ;  /* 0x000000210400780c */ /* 0x000fe40005744270 */
[----:B------:R-:W-:Y:S02]  /*33c0*/  FMNMX.FTZ R2, R68, R5, !PT ;  /* 0x0000000544027209 */ /* 0x000fe40007810000 */
[----:B------:R-:W-:Y:S02]  /*33d0*/  ISETP.LT.OR P2, PT, R0, 0x22, P2 ;  /* 0x000000220000780c */ /* 0x000fe40001741670 */
[----:B------:R-:W-:Y:S02]  /*33e0*/  FMNMX.FTZ R5, R69, R2, !PT ;  /* 0x0000000245057209 */ /* 0x000fe40007810000 */
[----:B------:R-:W-:Y:S02]  /*33f0*/  FSEL R43, R43, -INF , !P2 ;  /* 0xff8000002b2b7808 */ /* 0x000fe40005000000 */
[----:B------:R-:W-:-:S02]  /*3400*/  LOP3.LUT P2, RZ, R18, 0x100000, RZ, 0xc0, !PT ;  /* 0x0010000012ff7812 */ /* 0x000fc4000784c0ff */
[----:B------:R-:W-:Y:S02]  /*3410*/  FMNMX.FTZ R2, R72, R5, !PT ;  /* 0x0000000548027209 */ /* 0x000fe40007810000 */
[----:B------:R-:W-:Y:S02]  /*3420*/  ISETP.GT.AND P2, PT, R4, 0x28, !P2 ;  /* 0x000000280400780c */ /* 0x000fe40005744270 */
[----:B------:R-:W-:Y:S02]  /*3430*/  FMNMX.FTZ R5, R73, R2, !PT ;  /* 0x0000000249057209 */ /* 0x000fe40007810000 */
        /* <DEDUP_REMOVED lines=15> */
[----:B------:R-:W-:Y:S01]  /*3530*/  ISETP.GT.AND P3, PT, R4, 0x70, !P3 ;  /* 0x000000700400780c */ /* 0x000fe20005f64270 */
[----:B------:R-:W0:Y:S01]  /*3540*/  SHFL.BFLY PT, R2, R5, 0x2, 0x1f ;  /* 0x0c401f0005027f89 */ /* 0x000e2200000e0000 */
[----:B------:R-:W-:Y:S02]  /*3550*/  FSEL R50, R50, -INF , !P2 ;  /* 0xff80000032327808 */ /* 0x000fe40005000000 */
[----:B------:R-:W-:Y:S02]  /*3560*/  LOP3.LUT P2, RZ, R18, 0x20000, RZ, 0xc0, !PT ;  /* 0x0002000012ff7812 */ /* 0x000fe4000784c0ff */
[C---:B------:R-:W-:Y:S02]  /*3570*/  ISETP.GT.AND P4, PT, R4.reuse, 0x71, !P4 ;  /* 0x000000710400780c */ /* 0x040fe40006784270 */
[----:B------:R-:W-:Y:S02]  /*3580*/  ISETP.GT.AND P2, PT, R4, 0x31, !P2 ;  /* 0x000000310400780c */ /* 0x000fe40005744270 */
[----:B------:R-:W-:-:S02]  /*3590*/  ISETP.LT.OR P3, PT, R0, 0x71, P3 ;  /* 0x000000710000780c */ /* 0x000fc40001f61670 */
[----:B------:R-:W-:Y:S02]  /*35a0*/  ISETP.LT.OR P2, PT, R0, 0x32, P2 ;  /* 0x000000320000780c */ /* 0x000fe40001741670 */
[----:B------:R-:W-:Y:S02]  /*35b0*/  ISETP.GT.AND P5, PT, R4, 0x78, !P5 ;  /* 0x000000780400780c */ /* 0x000fe40006fa4270 */
[----:B------:R-:W-:Y:S02]  /*35c0*/  FSEL R51, R51, -INF , !P2 ;  /* 0xff80000033337808 */ /* 0x000fe40005000000 */
[----:B------:R-:W-:Y:S02]  /*35d0*/  LOP3.LUT P2, RZ, R18, 0x10000, RZ, 0xc0, !PT ;  /* 0x0001000012ff7812 */ /* 0x000fe4000784c0ff */
[----:B------:R-:W-:Y:S02]  /*35e0*/  ISETP.LT.OR P4, PT, R0, 0x72, P4 ;  /* 0x000000720000780c */ /* 0x000fe40002781670 */
[----:B------:R-:W-:-:S02]  /*35f0*/  ISETP.GT.AND P2, PT, R4, 0x38, !P2 ;  /* 0x000000380400780c */ /* 0x000fc40005744270 */
[----:B------:R-:W-:Y:S02]  /*3600*/  FSEL R82, R82, -INF , !P3 ;  /* 0xff80000052527808 */ /* 0x000fe40005800000 */
[----:B------:R-:W-:Y:S02]  /*3610*/  ISETP.LT.OR P2, PT, R0, 0x39, P2 ;  /* 0x000000390000780c */ /* 0x000fe40001741670 */
[----:B0-----:R-:W-:Y:S02]  /*3620*/  FMNMX.FTZ R8, R5, R2, !PT ;  /* 0x0000000205087209 */ /* 0x001fe40007810000 */
[----:B------:R-:W-:Y:S02]  /*3630*/  FSEL R54, R54, -INF , !P2 ;  /* 0xff80000036367808 */ /* 0x000fe40005000000 */
[----:B------:R-:W-:Y:S01]  /*3640*/  ISETP.GT.AND P2, PT, R4, 0x39, !P6 ;  /* 0x000000390400780c */ /* 0x000fe20007744270 */
[----:B------:R-:W0:Y:S01]  /*3650*/  SHFL.BFLY PT, R9, R8, 0x1, 0x1f ;  /* 0x0c201f0008097f89 */ /* 0x000e2200000e0000 */
[----:B------:R-:W-:-:S02]  /*3660*/  LOP3.LUT P6, RZ, R18, 0x10, RZ, 0xc0, !PT ;  /* 0x0000001012ff7812 */ /* 0x000fc400078cc0ff */
[C---:B------:R-:W-:Y:S02]  /*3670*/  ISETP.LT.OR P2, PT, R0.reuse, 0x3a, P2 ;  /* 0x0000003a0000780c */ /* 0x040fe40001741670 */
[----:B------:R-:W-:Y:S02]  /*3680*/  ISETP.LT.OR P5, PT, R0, 0x79, P5 ;  /* 0x000000790000780c */ /* 0x000fe40002fa1670 */
[----:B------:R-:W-:Y:S02]  /*3690*/  FSEL R55, R55, -INF , !P2 ;  /* 0xff80000037377808 */ /* 0x000fe40005000000 */
[----:B------:R-:W-:Y:S02]  /*36a0*/  LOP3.LUT P2, RZ, R18, 0x4000, RZ, 0xc0, !PT ;  /* 0x0000400012ff7812 */ /* 0x000fe4000784c0ff */
[----:B------:R-:W-:Y:S02]  /*36b0*/  FSEL R83, R83, -INF , !P4 ;  /* 0xff80000053537808 */ /* 0x000fe40006000000 */
[----:B------:R-:W-:-:S02]  /*36c0*/  ISETP.GT.AND P2, PT, R4, 0x40, !P2 ;  /* 0x000000400400780c */ /* 0x000fc40005744270 */
[----:B------:R-:W-:Y:S02]  /*36d0*/  FSEL R86, R86, -INF , !P5 ;  /* 0xff80000056567808 */ /* 0x000fe40006800000 */
[----:B------:R-:W-:-:S04]  /*36e0*/  ISETP.LT.OR P2, PT, R0, 0x41, P2 ;  /* 0x000000410000780c */ /* 0x000fc80001741670 */
[----:B------:R-:W-:Y:S02]  /*36f0*/  FSEL R58, R58, -INF , !P2 ;  /* 0xff8000003a3a7808 */ /* 0x000fe40005000000 */
[----:B------:R-:W-:Y:S02]  /*3700*/  LOP3.LUT P2, RZ, R18, 0x2000, RZ, 0xc0, !PT ;  /* 0x0000200012ff7812 */ /* 0x000fe4000784c0ff */
[----:B0-----:R-:W-:Y:S01]  /*3710*/  FMNMX.FTZ R2, R8, R9, !PT ;  /* 0x0000000908027209 */ /* 0x001fe20007810000 */
[----:B------:R-:W-:Y:S01]  /*3720*/  IMAD.U32 R9, RZ, RZ, UR41 ;  /* 0x00000029ff097e24 */ /* 0x000fe2000f8e00ff */
[----:B------:R-:W-:-:S03]  /*3730*/  ISETP.GT.AND P2, PT, R4, 0x41, !P2 ;  /* 0x000000410400780c */ /* 0x000fc60005744270 */
[----:B------:R-:W-:Y:S01]  /*3740*/  FFMA.FTZ R24, R2, R9, -8 ;  /* 0xc100000002187423 */ /* 0x000fe20000010009 */
[----:B------:R-:W-:-:S04]  /*3750*/  ISETP.LT.OR P2, PT, R0, 0x42, P2 ;  /* 0x000000420000780c */ /* 0x000fc80001741670 */
[----:B------:R-:W-:Y:S02]  /*3760*/  FSEL R59, R59, -INF , !P2 ;  /* 0xff8000003b3b7808 */ /* 0x000fe40005000000 */
[----:B------:R-:W-:-:S04]  /*3770*/  LOP3.LUT P2, RZ, R18, 0x1000, RZ, 0xc0, !PT ;  /* 0x0000100012ff7812 */ /* 0x000fc8000784c0ff */
[----:B------:R-:W-:-:S04]  /*3780*/  ISETP.GT.AND P2, PT, R4, 0x48, !P2 ;  /* 0x000000480400780c */ /* 0x000fc80005744270 */
        /* <DEDUP_REMOVED lines=30> */
[----:B------:R-:W-:Y:S02]  /*3970*/  ISETP.GT.AND P2, PT, R4, 0x68, !P6 ;  /* 0x000000680400780c */ /* 0x000fe40007744270 */
[----:B------:R-:W-:Y:S02]  /*3980*/  LOP3.LUT P6, RZ, R18, 0x1, RZ, 0xc0, !PT ;  /* 0x0000000112ff7812 */ /* 0x000fe400078cc0ff */
[----:B------:R-:W-:-:S04]  /*3990*/  ISETP.LT.OR P2, PT, R0, 0x69, P2 ;  /* 0x000000690000780c */ /* 0x000fc80001741670 */
[----:B------:R-:W-:Y:S02]  /*39a0*/  FSEL R78, R78, -INF , !P2 ;  /* 0xff8000004e4e7808 */ /* 0x000fe40005000000 */
[----:B------:R-:W-:-:S04]  /*39b0*/  FSETP.NEU.FTZ.AND P2, PT, R2, -INF , PT ;  /* 0xff8000000200780b */ /* 0x000fc80003f5d000 */
[----:B------:R-:W-:Y:S02]  /*39c0*/  FSEL R24, R24, RZ, P2 ;  /* 0x000000ff18187208 */ /* 0x000fe40001000000 */
[----:B------:R-:W-:Y:S02]  /*39d0*/  ISETP.GT.AND P2, PT, R4, RZ, !P6 ;  /* 0x000000ff0400720c */ /* 0x000fe40007744270 */
[----:B------:R-:W-:Y:S01]  /*39e0*/  LOP3.LUT P6, RZ, R18, 0x8000000, RZ, 0xc0, !PT ;  /* 0x0800000012ff7812 */ /* 0x000fe200078cc0ff */
[----:B------:R-:W-:-:S01]  /*39f0*/  FFMA.FTZ R5, R28, UR41, -R24 ;  /* 0x000000291c057c23 */ /* 0x000fc20008010818 */
[----:B------:R-:W-:Y:S01]  /*3a00*/  ISETP.LT.OR P2, PT, R0, 0x1, P2 ;  /* 0x000000010000780c */ /* 0x000fe20001741670 */
[----:B------:R-:W-:-:S01]  /*3a10*/  FFMA.FTZ R32, R32, UR41, -R24 ;  /* 0x0000002920207c23 */ /* 0x000fc20008010818 */
[--C-:B------:R-:W-:Y:S01]  /*3a20*/  FFMA.FTZ R8, R25, UR41, -R24.reuse ;  /* 0x0000002919087c23 */ /* 0x100fe20008010818 */
[----:B------:R-:W-:-:S01]  /*3a30*/  FFMA.FTZ R36, R36, UR41, -R24 ;  /* 0x0000002924247c23 */ /* 0x000fc20008010818 */
[----:B------:R-:W-:Y:S01]  /*3a40*/  FSEL R26, R26, -INF , !P2 ;  /* 0xff8000001a1a7808 */ /* 0x000fe20005000000 */
[----:B------:R-:W-:-:S01]  /*3a50*/  FFMA.FTZ R10, R29, UR41, -R24 ;  /* 0x000000291d0a7c23 */ /* 0x000fc20008010818 */
[----:B------:R-:W-:Y:S01]  /*3a60*/  LOP3.LUT P2, RZ, R18, 0x4000000, RZ, 0xc0, !PT ;  /* 0x0400000012ff7812 */ /* 0x000fe2000784c0ff */
[----:B------:R-:W-:-:S01]  /*3a70*/  FFMA.FTZ R40, R40, UR41, -R24 ;  /* 0x0000002928287c23 */ /* 0x000fc20008010818 */
[----:B------:R-:W-:Y:S01]  /*3a80*/  FMNMX.FTZ R9, R26, R27, !PT ;  /* 0x0000001b1a097209 */ /* 0x000fe20007810000 */
[----:B------:R-:W-:-:S01]  /*3a90*/  FFMA.FTZ R3, R3, UR41, -R24 ;  /* 0x0000002903037c23 */ /* 0x000fc20008010818 */
[----:B------:R-:W-:Y:S01]  /*3aa0*/  ISETP.GT.AND P2, PT, R4, 0x69, !P2 ;  /* 0x000000690400780c */ /* 0x000fe20005744270 */
[----:B------:R-:W-:Y:S01]  /*3ab0*/  MUFU.EX2 R8, R8 ;  /* 0x0000000800087308 */ /* 0x000fe20000000800 */
[----:B------:R-:W-:Y:S01]  /*3ac0*/  FMNMX.FTZ R12, R30, R9, !PT ;  /* 0x000000091e0c7209 */ /* 0x000fe20007810000 */
[--C-:B------:R-:W-:Y:S01]  /*3ad0*/  FFMA.FTZ R44, R44, UR41, -R24.reuse ;  /* 0x000000292c2c7c23 */ /* 0x100fe20008010818 */
[----:B------:R-:W-:Y:S01]  /*3ae0*/  ISETP.LT.OR P2, PT, R0, 0x6a, P2 ;  /* 0x0000006a0000780c */ /* 0x000fe20001741670 */
[--C-:B------:R-:W-:Y:S01]  /*3af0*/  FFMA.FTZ R48, R48, UR41, -R24.reuse ;  /* 0x0000002930307c23 */ /* 0x100fe20008010818 */
[----:B------:R-:W-:Y:S01]  /*3b00*/  FMNMX.FTZ R11, R31, R12, !PT ;  /* 0x0000000c1f0b7209 */ /* 0x000fe20007810000 */
[--C-:B------:R-:W-:Y:S01]  /*3b10*/  FFMA.FTZ R12, R33, UR41, -R24.reuse ;  /* 0x00000029210c7c23 */ /* 0x100fe20008010818 */
[----:B------:R-:W-:Y:S01]  /*3b20*/  FSEL R79, R79, -INF , !P2 ;  /* 0xff8000004f4f7808 */ /* 0x000fe20005000000 */
[----:B------:R0:W-:Y:S01]  /*3b30*/  MUFU.EX2 R9, R32 ;  /* 0x0000002000097308 */ /* 0x0001e20000000800 */
[----:B------:R-:W-:Y:S01]  /*3b40*/  FMNMX.FTZ R14, R34, R11, !PT ;  /* 0x0000000b220e7209 */ /* 0x000fe20007810000 */
[--C-:B------:R-:W-:Y:S01]  /*3b50*/  FFMA.FTZ R60, R60, UR41, -R24.reuse ;  /* 0x000000293c3c7c23 */ /* 0x100fe20008010818 */
[----:B------:R-:W-:Y:S01]  /*3b60*/  ISETP.GT.AND P6, PT, R4, 0x79, !P6 ;  /* 0x000000790400780c */ /* 0x000fe200077c4270 */
[--C-:B------:R-:W-:Y:S01]  /*3b70*/  FFMA.FTZ R52, R52, UR41, -R24.reuse ;  /* 0x0000002934347c23 */ /* 0x100fe20008010818 */
[----:B------:R-:W-:Y:S01]  /*3b80*/  FMNMX.FTZ R11, R35, R14, !PT ;  /* 0x0000000e230b7209 */ /* 0x000fe20007810000 */
[--C-:B------:R-:W-:Y:S01]  /*3b90*/  FFMA.FTZ R53, R53, UR41, -R24.reuse ;  /* 0x0000002935357c23 */ /* 0x100fe20008010818 */
[----:B------:R-:W-:Y:S01]  /*3ba0*/  ISETP.LT.OR P6, PT, R0, 0x7a, P6 ;  /* 0x0000007a0000780c */ /* 0x000fe200037c1670 */
[----:B------:R-:W-:Y:S01]  /*3bb0*/  MUFU.EX2 R3, R3 ;  /* 0x0000000300037308 */ /* 0x000fe20000000800 */
[----:B------:R-:W-:Y:S01]  /*3bc0*/  FMNMX.FTZ R14, R38, R11, !PT ;  /* 0x0000000b260e7209 */ /* 0x000fe20007810000 */
[--C-:B------:R-:W-:Y:S01]  /*3bd0*/  FFMA.FTZ R56, R56, UR41, -R24.reuse ;  /* 0x0000002938387c23 */ /* 0x100fe20008010818 */
[----:B------:R-:W-:Y:S01]  /*3be0*/  FSEL R87, R87, -INF , !P6 ;  /* 0xff80000057577808 */ /* 0x000fe20007000000 */
[--C-:B------:R-:W-:Y:S01]  /*3bf0*/  FFMA.FTZ R72, R72, UR41, -R24.reuse ;  /* 0x0000002948487c23 */ /* 0x100fe20008010818 */
[----:B------:R-:W-:Y:S01]  /*3c00*/  FMNMX.FTZ R13, R39, R14, !PT ;  /* 0x0000000e270d7209 */ /* 0x000fe20007810000 */
[--C-:B------:R-:W-:Y:S01]  /*3c10*/  FFMA.FTZ R14, R37, UR41, -R24.reuse ;  /* 0x00000029250e7c23 */ /* 0x100fe20008010818 */
[----:B------:R-:W-:-:S01]  /*3c20*/  FFMA.FTZ R37, R64, UR41, -R24 ;  /* 0x0000002940257c23 */ /* 0x000fc20008010818 */
[----:B------:R-:W-:Y:S01]  /*3c30*/  MUFU.EX2 R11, R36 ;  /* 0x00000024000b7308 */ /* 0x000fe20000000800 */
[----:B------:R-:W-:-:S04]  /*3c40*/  FMNMX.FTZ R20, R42, R13, !PT ;  /* 0x0000000d2a147209 */ /* 0x000fc80007810000 */
        /* <DEDUP_REMOVED lines=9> */
[----:B------:R-:W1:Y:S01]  /*3ce0*/  MUFU.EX2 R10, R10 ;  /* 0x0000000a000a7308 */ /* 0x000e620000000800 */
[----:B------:R-:W-:-:S04]  /*3cf0*/  FMNMX.FTZ R28, R54, R15, !PT ;  /* 0x0000000f361c7209 */ /* 0x000fc80007810000 */
[----:B------:R-:W-:Y:S01]  /*3d00*/  FMNMX.FTZ R21, R55, R28, !PT ;  /* 0x0000001c37157209 */ /* 0x000fe20007810000 */
[----:B------:R-:W-:-:S02]  /*3d10*/  FFMA.FTZ R28, R45, UR41, -R24 ;  /* 0x000000292d1c7c23 */ /* 0x000fc40008010818 */
[----:B------:R2:W-:Y:S01]  /*3d20*/  MUFU.EX2 R15, R44 ;  /* 0x0000002c000f7308 */ /* 0x0005e20000000800 */
[----:B0-----:R-:W-:-:S04]  /*3d30*/  FMNMX.FTZ R32, R58, R21, !PT ;  /* 0x000000153a207209 */ /* 0x001fc80007810000 */
[----:B------:R-:W-:-:S03]  /*3d40*/  FMNMX.FTZ R21, R59, R32, !PT ;  /* 0x000000203b157209 */ /* 0x000fc60007810000 */
[----:B------:R-:W-:Y:S01]  /*3d50*/  MUFU.EX2 R12, R12 ;  /* 0x0000000c000c7308 */ /* 0x000fe20000000800 */
[----:B------:R-:W-:Y:S01]  /*3d60*/  FMNMX.FTZ R32, R62, R21, !PT ;  /* 0x000000153e207209 */ /* 0x000fe20007810000 */
[--C-:B--2---:R-:W-:Y:S01]  /*3d70*/  FFMA.FTZ R44, R65, UR41, -R24.reuse ;  /* 0x00000029412c7c23 */ /* 0x104fe20008010818 */
[----:B-1----:R-:W-:Y:S02]  /*3d80*/  F2FP.SATFINITE.E4M3.F32.PACK_AB_MERGE_C R148, R10, R5, RZ ;  /* 0x000000050a94723e */ /* 0x002fe400048070ff */
[----:B------:R-:W-:Y:S01]  /*3d90*/  FMNMX.FTZ R25, R63, R32, !PT ;  /* 0x000000203f197209 */ /* 0x000fe20007810000 */
[----:B------:R-:W-:-:S01]  /*3da0*/  FFMA.FTZ R32, R49, UR41, -R24 ;  /* 0x0000002931207c23 */ /* 0x000fc20008010818 */
[----:B------:R-:W-:Y:S01]  /*3db0*/  F2FP.SATFINITE.E4M3.F32.PACK_AB_MERGE_C R148, R8, R3, R148 ;  /* 0x000000030894723e */ /* 0x000fe20004807094 */
[----:B------:R0:W-:Y:S01]  /*3dc0*/  MUFU.EX2 R21, R48 ;  /* 0x0000003000157308 */ /* 0x0001e20000000800 */
[----:B------:R-:W-:Y:S01]  /*3dd0*/  FMNMX.FTZ R36, R66, R25, !PT ;  /* 0x0000001942247209 */ /* 0x000fe20007810000 */
[----:B------:R-:W-:-:S03]  /*3de0*/  FFMA.FTZ R49, R76, UR41, -R24 ;  /* 0x000000294c317c23 */ /* 0x000fc60008010818 */
[----:B------:R-:W-:-:S03]  /*3df0*/  FMNMX.FTZ R25, R67, R36, !PT ;  /* 0x0000002443197209 */ /* 0x000fc60007810000 */
[----:B------:R-:W1:Y:S01]  /*3e00*/  MUFU.EX2 R14, R14 ;  /* 0x0000000e000e7308 */ /* 0x000e620000000800 */
[----:B------:R-:W-:Y:S01]  /*3e10*/  FMNMX.FTZ R36, R70, R25, !PT ;  /* 0x0000001946247209 */ /* 0x000fe20007810000 */
[----:B0-----:R-:W-:-:S03]  /*3e20*/  FFMA.FTZ R48, R69, UR41, -R24 ;  /* 0x0000002945307c23 */ /* 0x001fc60008010818 */
[----:B------:R-:W-:-:S03]  /*3e30*/  FMNMX.FTZ R29, R71, R36, !PT ;  /* 0x00000024471d7209 */ /* 0x000fc60007810000 */
[----:B------:R-:W-:Y:S01]  /*3e40*/  MUFU.EX2 R20, R20 ;  /* 0x0000001400147308 */ /* 0x000fe20000000800 */
[----:B------:R-:W-:-:S04]  /*3e50*/  FMNMX.FTZ R36, R74, R29, !PT ;  /* 0x0000001d4a247209 */ /* 0x000fc80007810000 */
[----:B------:R-:W-:-:S03]  /*3e60*/  FMNMX.FTZ R29, R75, R36, !PT ;  /* 0x000000244b1d7209 */ /* 0x000fc60007810000 */
[----:B------:R-:W0:Y:S01]  /*3e70*/  MUFU.EX2 R28, R28 ;  /* 0x0000001c001c7308 */ /* 0x000e220000000800 */
[----:B------:R-:W-:Y:S02]  /*3e80*/  FMNMX.FTZ R36, R78, R29, !PT ;  /* 0x0000001d4e247209 */ /* 0x000fe40007810000 */
[----:B-1----:R-:W-:Y:S02]  /*3e90*/  F2FP.SATFINITE.E4M3.F32.PACK_AB_MERGE_C R150, R14, R11, RZ ;  /* 0x0000000b0e96723e */ /* 0x002fe400048070ff */
[----:B------:R-:W-:Y:S01]  /*3ea0*/  FMNMX.FTZ R33, R79, R36, !PT ;  /* 0x000000244f217209 */ /* 0x000fe20007810000 */
[----:B------:R-:W-:Y:S01]  /*3eb0*/  FFMA.FTZ R36, R57, UR41, -R24 ;  /* 0x0000002939247c23 */ /* 0x000fe20008010818 */
[----:B------:R-:W-:Y:S01]  /*3ec0*/  F2FP.SATFINITE.E4M3.F32.PACK_AB_MERGE_C R150, R12, R9, R150 ;  /* 0x000000090c96723e */ /* 0x000fe20004807096 */
[----:B------:R-:W-:Y:S01]  /*3ed0*/  MUFU.EX2 R32, R32 ;  /* 0x0000002000207308 */ /* 0x000fe20000000800 */
[----:B------:R-:W-:-:S04]  /*3ee0*/  FMNMX.FTZ R40, R82, R33, !PT ;  /* 0x0000002152287209 */ /* 0x000fc80007810000 */
[----:B------:R-:W-:Y:S01]  /*3ef0*/  FMNMX.FTZ R33, R83, R40, !PT ;  /* 0x0000002853217209 */ /* 0x000fe20007810000 */
[----:B------:R-:W-:-:S01]  /*3f00*/  FFMA.FTZ R40, R61, UR41, -R24 ;  /* 0x000000293d287c23 */ /* 0x000fc20008010818 */
[----:B------:R-:W-:Y:S01]  /*3f10*/  IMAD.U32 R61, RZ, RZ, UR41 ;  /* 0x00000029ff3d7e24 */ /* 0x000fe2000f8e00ff */
[----:B------:R1:W-:Y:S01]  /*3f20*/  MUFU.EX2 R25, R52 ;  /* 0x0000003400197308 */ /* 0x0003e20000000800 */
[----:B------:R-:W-:Y:S02]  /*3f30*/  FMNMX.FTZ R0, R86, R33, !PT ;  /* 0x0000002156007209 */ /* 0x000fe40007810000 */
[----:B0-----:R-:W-:Y:S02]  /*3f40*/  F2FP.SATFINITE.E4M3.F32.PACK_AB_MERGE_C R144, R28, R15, RZ ;  /* 0x0000000f1c90723e */ /* 0x001fe400048070ff */
[----:B------:R-:W-:Y:S02]  /*3f50*/  FMNMX.FTZ R0, R87, R0, !PT ;  /* 0x0000000057007209 */ /* 0x000fe40007810000 */
[----:B------:R-:W-:Y:S01]  /*3f60*/  F2FP.SATFINITE.E4M3.F32.PACK_AB_MERGE_C R144, R20, R13, R144 ;  /* 0x0000000d1490723e */ /* 0x000fe20004807090 */
[----:B------:R0:W-:Y:S01]  /*3f70*/  MUFU.EX2 R33, R60 ;  /* 0x0000003c00217308 */ /* 0x0001e20000000800 */
[----:B-1----:R-:W-:-:S01]  /*3f80*/  FFMA.FTZ R52, R73, UR41, -R24 ;  /* 0x0000002949347c23 */ /* 0x002fc20008010818 */
[----:B------:R-:W1:Y:S06]  /*3f90*/  SHFL.BFLY PT, R45, R0, 0x2, 0x1f ;  /* 0x0c401f00002d7f89 */ /* 0x000e6c00000e0000 */
[----:B------:R-:W-:Y:S01]  /*3fa0*/  MUFU.EX2 R40, R40 ;  /* 0x0000002800287308 */ /* 0x000fe20000000800 */
[----:B0-----:R-:W-:-:S07]  /*3fb0*/  FFMA.FTZ R60, R81, UR41, -R24 ;  /* 0x00000029513c7c23 */ /* 0x001fce0008010818 */
[----:B------:R0:W2:Y:S08]  /*3fc0*/  MUFU.EX2 R4, R53 ;  /* 0x0000003500047308 */ /* 0x0000b00000000800 */
[----:B------:R3:W-:Y:S01]  /*3fd0*/  MUFU.EX2 R29, R56 ;  /* 0x00000038001d7308 */ /* 0x0007e20000000800 */
[----:B0-----:R-:W-:-:S01]  /*3fe0*/  FFMA.FTZ R53, R80, UR41, -R24 ;  /* 0x0000002950357c23 */ /* 0x001fc20008010818 */
[----:B-1----:R-:W-:-:S05]  /*3ff0*/  FMNMX.FTZ R57, R0, R45, !PT ;  /* 0x0000002d00397209 */ /* 0x002fca0007810000 */
[----:B------:R-:W0:Y:S01]  /*4000*/  SHFL.BFLY PT, R0, R57, 0x1, 0x1f ;  /* 0x0c201f0039007f89 */ /* 0x000e2200000e0000 */
[----:B------:R-:W-:Y:S01]  /*4010*/  MUFU.EX2 R36, R36 ;  /* 0x0000002400247308 */ /* 0x000fe20000000800 */
[----:B--2---:R-:W-:Y:S01]  /*4020*/  F2FP.SATFINITE.E4M3.F32.PACK_AB_MERGE_C R146, R4, R25, RZ ;  /* 0x000000190492723e */ /* 0x004fe200048070ff */
[----:B---3--:R-:W-:-:S03]  /*4030*/  FFMA.FTZ R56, R77, UR41, -R24 ;  /* 0x000000294d387c23 */ /* 0x008fc60008010818 */
[----:B------:R-:W-:-:S03]  /*4040*/  F2FP.SATFINITE.E4M3.F32.PACK_AB_MERGE_C R146, R32, R21, R146 ;  /* 0x000000152092723e */ /* 0x000fc60004807092 */
[----:B------:R-:W-:Y:S08]  /*4050*/  MUFU.EX2 R41, R41 ;  /* 0x0000002900297308 */ /* 0x000ff00000000800 */
[----:B------:R-:W-:Y:S01]  /*4060*/  MUFU.EX2 R48, R48 ;  /* 0x0000003000307308 */ /* 0x000fe20000000800 */
[----:B0-----:R-:W-:-:S07]  /*4070*/  FMNMX.FTZ R0, R57, R0, !PT ;  /* 0x0000000039007209 */ /* 0x001fce0007810000 */
[----:B------:R-:W-:Y:S01]  /*4080*/  MUFU.EX2 R37, R37 ;  /* 0x0000002500257308 */ /* 0x000fe20000000800 */
[----:B------:R-:W-:-:S01]  /*4090*/  FFMA.FTZ R57, R84, UR41, -R24 ;  /* 0x0000002954397c23 */ /* 0x000fc20008010818 */
[----:B------:R-:W-:Y:S01]  /*40a0*/  FFMA.FTZ R24, R85, UR41, -R24 ;  /* 0x0000002955187c23 */ /* 0x000fe20008010818 */
[C---:B------:R-:W-:Y:S01]  /*40b0*/  FSETP.NEU.FTZ.AND P2, PT, R0.reuse, -INF , PT ;  /* 0xff8000000000780b */ /* 0x040fe20003f5d000 */
[----:B------:R-:W-:-:S04]  /*40c0*/  FFMA.FTZ R61, R0, R61, -8 ;  /* 0xc1000000003d7423 */ /* 0x000fc8000001003d */
[----:B------:R-:W-:Y:S01]  /*40d0*/  MUFU.EX2 R44, R44 ;  /* 0x0000002c002c7308 */ /* 0x000fe20000000800 */
[----:B------:R-:W-:Y:S02]  /*40e0*/  FSEL R61, R61, RZ, P2 ;  /* 0x000000ff3d3d7208 */ /* 0x000fe40001000000 */
[----:B------:R-:W-:-:S03]  /*40f0*/  PLOP3.LUT P2, PT, PT, PT, UP1, 0x40, 0x0 ;  /* 0x000000000000781c */ /* 0x000fc60003f4e818 */
[--C-:B------:R-:W-:Y:S01]  /*4100*/  FFMA.FTZ R65, R31, UR41, -R61.reuse ;  /* 0x000000291f417c23 */ /* 0x100fe2000801083d */
[----:B------:R-:W-:-:S01]  /*4110*/  FFMA.FTZ R31, R34, UR41, -R61 ;  /* 0x00000029221f7c23 */ /* 0x000fc2000801083d */
        /* <DEDUP_REMOVED lines=8> */
[----:B------:R-:W-:Y:S01]  /*41a0*/  FFMA.FTZ R51, R58, UR41, -R61 ;  /* 0x000000293a337c23 */ /* 0x000fe2000801083d */
[----:B------:R-:W-:-:S01]  /*41b0*/  FADD.FTZ R58, R3, R8 ;  /* 0x00000008033a7221 */ /* 0x000fc20000010000 */
[----:B------:R-:W-:Y:S01]  /*41c0*/  MUFU.EX2 R26, R26 ;  /* 0x0000001a001a7308 */ /* 0x000fe20000000800 */
[----:B------:R-:W-:-:S01]  /*41d0*/  FFMA.FTZ R64, R39, UR41, -R61 ;  /* 0x0000002927407c23 */ /* 0x000fc2000801083d */
[----:B------:R-:W-:Y:S01]  /*41e0*/  FFMA.FTZ R39, R43, UR41, -R61 ;  /* 0x000000292b277c23 */ /* 0x000fe2000801083d */
[----:B------:R-:W-:-:S01]  /*41f0*/  FADD.FTZ R69, R5, R58 ;  /* 0x0000003a05457221 */ /* 0x000fc20000010000 */
[--C-:B------:R-:W-:Y:S01]  /*4200*/  FFMA.FTZ R43, R50, UR41, -R61.reuse ;  /* 0x00000029322b7c23 */ /* 0x100fe2000801083d */
[----:B------:R-:W-:-:S01]  /*4210*/  FFMA.FTZ R50, R54, UR41, -R61 ;  /* 0x0000002936327c23 */ /* 0x000fc2000801083d */
[----:B------:R-:W-:Y:S01]  /*4220*/  FFMA.FTZ R54, R59, UR41, -R61 ;  /* 0x000000293b367c23 */ /* 0x000fe2000801083d */
[----:B------:R-:W-:-:S01]  /*4230*/  FADD.FTZ R58, R10, R69 ;  /* 0x000000450a3a7221 */ /* 0x000fc20000010000 */
[----:B------:R-:W0:Y:S01]  /*4240*/  MUFU.EX2 R27, R27 ;  /* 0x0000001b001b7308 */ /* 0x000e220000000800 */
[----:B------:R-:W-:-:S01]  /*4250*/  FFMA.FTZ R59, R62, UR41, -R61 ;  /* 0x000000293e3b7c23 */ /* 0x000fc2000801083d */
[----:B------:R-:W-:Y:S01]  /*4260*/  FFMA.FTZ R62, R63, UR41, -R61 ;  /* 0x000000293f3e7c23 */ /* 0x000fe2000801083d */
[----:B------:R-:W-:-:S01]  /*4270*/  FADD.FTZ R69, R9, R58 ;  /* 0x0000003a09457221 */ /* 0x000fc20000010000 */
[--C-:B------:R-:W-:Y:S01]  /*4280*/  FFMA.FTZ R47, R47, UR41, -R61.reuse ;  /* 0x000000292f2f7c23 */ /* 0x100fe2000801083d */
[----:B------:R-:W-:-:S01]  /*4290*/  FFMA.FTZ R55, R55, UR41, -R61 ;  /* 0x0000002937377c23 */ /* 0x000fc2000801083d */
[----:B------:R-:W-:Y:S01]  /*42a0*/  FFMA.FTZ R5, R67, UR41, -R61 ;  /* 0x0000002943057c23 */ /* 0x000fe2000801083d */
[----:B------:R-:W-:-:S01]  /*42b0*/  FADD.FTZ R58, R12, R69 ;  /* 0x000000450c3a7221 */ /* 0x000fc20000010000 */
[----:B------:R-:W1:Y:S01]  /*42c0*/  MUFU.EX2 R30, R30 ;  /* 0x0000001e001e7308 */ /* 0x000e620000000800 */
[----:B------:R-:W-:-:S01]  /*42d0*/  FFMA.FTZ R70, R70, UR41, -R61 ;  /* 0x0000002946467c23 */ /* 0x000fc2000801083d */
[----:B------:R-:W-:Y:S01]  /*42e0*/  FFMA.FTZ R71, R71, UR41, -R61 ;  /* 0x0000002947477c23 */ /* 0x000fe2000801083d */
[----:B------:R-:W-:-:S01]  /*42f0*/  FADD.FTZ R69, R11, R58 ;  /* 0x0000003a0b457221 */ /* 0x000fc20000010000 */
[--C-:B------:R-:W-:Y:S01]  /*4300*/  FFMA.FTZ R58, R66, UR41, -R61.reuse ;  /* 0x00000029423a7c23 */ /* 0x100fe2000801083d */
[----:B------:R-:W-:-:S01]  /*4310*/  FFMA.FTZ R74, R74, UR41, -R61 ;  /* 0x000000294a4a7c23 */ /* 0x000fc2000801083d */
[----:B------:R-:W-:Y:S01]  /*4320*/  FFMA.FTZ R75, R75, UR41, -R61 ;  /* 0x000000294b4b7c23 */ /* 0x000fe2000801083d */
[----:B------:R-:W-:-:S01]  /*4330*/  FADD.FTZ R68, R14, R69 ;  /* 0x000000450e447221 */ /* 0x000fc20000010000 */
        /* <DEDUP_REMOVED lines=9> */
[----:B-1----:R-:W-:-:S01]  /*43d0*/  FADD.FTZ R66, R30, R63 ;  /* 0x0000003f1e427221 */ /* 0x002fc20000010000 */
[----:B------:R-:W-:-:S04]  /*43e0*/  FADD.FTZ R63, R13, R68 ;  /* 0x000000440d3f7221 */ /* 0x000fc80000010000 */
[----:B------:R-:W-:Y:S02]  /*43f0*/  FADD.FTZ R10, R20, R63 ;  /* 0x0000003f140a7221 */ /* 0x000fe40000010000 */
[----:B------:R-:W1:Y:S01]  /*4400*/  MUFU.EX2 R34, R34 ;  /* 0x0000002200227308 */ /* 0x000e620000000800 */
[----:B--2---:R-:W-:-:S01]  /*4410*/  FADD.FTZ R66, R65, R66 ;  /* 0x0000004241427221 */ /* 0x004fc20000010000 */
[----:B------:R-:W-:-:S04]  /*4420*/  F2FP.SATFINITE.E4M3.F32.PACK_AB_MERGE_C R30, R65, R30, RZ ;  /* 0x0000001e411e723e */ /* 0x000fc800048070ff */
[----:B------:R-:W-:Y:S02]  /*4430*/  F2FP.SATFINITE.E4M3.F32.PACK_AB_MERGE_C R149, R27, R26, R30 ;  /* 0x0000001a1b95723e */ /* 0x000fe4000480701e */
[----:B------:R-:W2:Y:S01]  /*4440*/  MUFU.EX2 R35, R35 ;  /* 0x0000002300237308 */ /* 0x000ea20000000800 */
[----:B0-----:R-:W-:-:S07]  /*4450*/  FADD.FTZ R11, R31, R66 ;  /* 0x000000421f0b7221 */ /* 0x001fce0000010000 */
[----:B------:R-:W0:Y:S01]  /*4460*/  MUFU.EX2 R64, R64 ;  /* 0x0000004000407308 */ /* 0x000e220000000800 */
[----:B-1----:R-:W-:-:S01]  /*4470*/  FADD.FTZ R8, R34, R11 ;  /* 0x0000000b22087221 */ /* 0x002fc20000010000 */
[----:B------:R-:W-:-:S04]  /*4480*/  FADD.FTZ R11, R15, R10 ;  /* 0x0000000a0f0b7221 */ /* 0x000fc80000010000 */
[----:B------:R-:W-:Y:S02]  /*4490*/  FADD.FTZ R28, R28, R11 ;  /* 0x0000000b1c1c7221 */ /* 0x000fe40000010000 */
[----:B------:R-:W1:Y:S01]  /*44a0*/  MUFU.EX2 R38, R38 ;  /* 0x0000002600267308 */ /* 0x000e620000000800 */
[----:B--2---:R-:W-:-:S01]  /*44b0*/  FADD.FTZ R3, R35, R8 ;  /* 0x0000000823037221 */ /* 0x004fc20000010000 */
[----:B------:R-:W-:-:S04]  /*44c0*/  FADD.FTZ R9, R21, R28 ;  /* 0x0000001c15097221 */ /* 0x000fc80000010000 */
[----:B------:R-:W-:Y:S02]  /*44d0*/  FADD.FTZ R10, R32, R9 ;  /* 0x00000009200a7221 */ /* 0x000fe40000010000 */
[----:B------:R-:W2:Y:S01]  /*44e0*/  MUFU.EX2 R39, R39 ;  /* 0x0000002700277308 */ /* 0x000ea20000000800 */
[----:B0-----:R-:W-:-:S01]  /*44f0*/  FADD.FTZ R3, R64, R3 ;  /* 0x0000000340037221 */ /* 0x001fc20000010000 */
[----:B------:R-:W-:Y:S01]  /*4500*/  FADD.FTZ R25, R25, R10 ;  /* 0x0000000a19197221 */ /* 0x000fe20000010000 */
[----:B------:R-:W-:-:S03]  /*4510*/  F2FP.SATFINITE.E4M3.F32.PACK_AB_MERGE_C R35, R64, R35, RZ ;  /* 0x000000234023723e */ /* 0x000fc600048070ff */
[----:B------:R-:W-:Y:S01]  /*4520*/  FADD.FTZ R4, R4, R25 ;  /* 0x0000001904047221 */ /* 0x000fe20000010000 */
[----:B------:R-:W-:Y:S01]  /*4530*/  F2FP.SATFINITE.E4M3.F32.PACK_AB_MERGE_C R151, R34, R31, R35 ;  /* 0x0000001f2297723e */ /* 0x000fe20004807023 */
[----:B------:R-:W0:Y:S01]  /*4540*/  MUFU.EX2 R42, R42 ;  /* 0x0000002a002a7308 */ /* 0x000e220000000800 */
[----:B-1----:R-:W-:-:S01]  /*4550*/  FADD.FTZ R8, R38, R3 ;  /* 0x0000000326087221 */ /* 0x002fc20000010000 */
[----:B------:R-:W-:-:S06]  /*4560*/  FADD.FTZ R9, R29, R4 ;  /* 0x000000041d097221 */ /* 0x000fcc0000010000 */
[----:B------:R-:W1:Y:S01]  /*4570*/  MUFU.EX2 R47, R47 ;  /* 0x0000002f002f7308 */ /* 0x000e620000000800 */
[----:B--2---:R-:W-:-:S07]  /*4580*/  FADD.FTZ R3, R39, R8 ;  /* 0x0000000827037221 */ /* 0x004fce0000010000 */
[----:B------:R-:W2:Y:S01]  /*4590*/  MUFU.EX2 R43, R43 ;  /* 0x0000002b002b7308 */ /* 0x000ea20000000800 */
[----:B0-----:R-:W-:-:S01]  /*45a0*/  FADD.FTZ R8, R42, R3 ;  /* 0x000000032a087221 */ /* 0x001fc20000010000 */
[----:B------:R-:W-:-:S04]  /*45b0*/  F2FP.SATFINITE.E4M3.F32.PACK_AB_MERGE_C R3, R40, R33, RZ ;  /* 0x000000212803723e */ /* 0x000fc800048070ff */
[C---:B------:R-:W-:Y:S01]  /*45c0*/  F2FP.SATFINITE.E4M3.F32.PACK_AB_MERGE_C R140, R36.reuse, R29, R3 ;  /* 0x0000001d248c723e */ /* 0x040fe20004807003 */
[----:B------:R-:W-:-:S01]  /*45d0*/  FADD.FTZ R36, R36, R9 ;  /* 0x0000000924247221 */ /* 0x000fc20000010000 */
[----:B------:R-:W0:Y:S01]  /*45e0*/  MUFU.EX2 R46, R46 ;  /* 0x0000002e002e7308 */ /* 0x000e220000000800 */
[----:B-1----:R-:W-:-:S01]  /*45f0*/  FADD.FTZ R8, R47, R8 ;  /* 0x000000082f087221 */ /* 0x002fc20000010000 */
[----:B------:R-:W-:Y:S01]  /*4600*/  F2FP.SATFINITE.E4M3.F32.PACK_AB_MERGE_C R42, R47, R42, RZ ;  /* 0x0000002a2f2a723e */ /* 0x000fe200048070ff */
[----:B------:R-:W-:-:S03]  /*4610*/  FADD.FTZ R33, R33, R36 ;  /* 0x0000002421217221 */ /* 0x000fc60000010000 */
[----:B------:R-:W-:Y:S01]  /*4620*/  F2FP.SATFINITE.E4M3.F32.PACK_AB_MERGE_C R145, R39, R38, R42 ;  /* 0x000000262791723e */ /* 0x000fe2000480702a */
[----:B------:R-:W-:-:S01]  /*4630*/  FADD.FTZ R40, R40, R33 ;  /* 0x0000002128287221 */ /* 0x000fc20000010000 */
[----:B------:R-:W1:Y:S01]  /*4640*/  MUFU.EX2 R50, R50 ;  /* 0x0000003200327308 */ /* 0x000e620000000800 */
[----:B--2---:R-:W-:-:S01]  /*4650*/  FADD.FTZ R3, R43, R8 ;  /* 0x000000082b037221 */ /* 0x004fc20000010000 */
[----:B------:R-:W-:-:S04]  /*4660*/  F2FP.SATFINITE.E4M3.F32.PACK_AB_MERGE_C R8, R48, R41, RZ ;  /* 0x000000293008723e */ /* 0x000fc800048070ff */
[----:B------:R-:W-:Y:S01]  /*4670*/  F2FP.SATFINITE.E4M3.F32.PACK_AB_MERGE_C R142, R44, R37, R8 ;  /* 0x000000252c8e723e */ /* 0x000fe20004807008 */
[----:B------:R-:W-:-:S01]  /*4680*/  FADD.FTZ R37, R37, R40 ;  /* 0x0000002825257221 */ /* 0x000fc20000010000 */
[----:B------:R-:W2:Y:S01]  /*4690*/  MUFU.EX2 R55, R55 ;  /* 0x0000003700377308 */ /* 0x000ea20000000800 */
[----:B0-----:R-:W-:-:S02]  /*46a0*/  FADD.FTZ R3, R46, R3 ;  /* 0x000000032e037221 */ /* 0x001fc40000010000 */
[----:B------:R-:W-:-:S04]  /*46b0*/  FADD.FTZ R44, R44, R37 ;  /* 0x000000252c2c7221 */ /* 0x000fc80000010000 */
[----:B------:R-:W-:Y:S01]  /*46c0*/  FADD.FTZ R41, R41, R44 ;  /* 0x0000002c29297221 */ /* 0x000fe20000010000 */
[----:B------:R-:W0:Y:S01]  /*46d0*/  MUFU.EX2 R51, R51 ;  /* 0x0000003300337308 */ /* 0x000e220000000800 */
[----:B-1----:R-:W-:-:S02]  /*46e0*/  FADD.FTZ R4, R50, R3 ;  /* 0x0000000332047221 */ /* 0x002fc40000010000 */
[----:B------:R-:W-:-:S05]  /*46f0*/  FADD.FTZ R48, R48, R41 ;  /* 0x0000002930307221 */ /* 0x000fca0000010000 */
        /* <DEDUP_REMOVED lines=8> */
[----:B------:R-:W1:Y:S01]  /*4780*/  MUFU.EX2 R58, R58 ;  /* 0x0000003a003a7308 */ /* 0x000e620000000800 */
[----:B--2---:R-:W-:-:S07]  /*4790*/  FADD.FTZ R3, R59, R4 ;  /* 0x000000043b037221 */ /* 0x004fce0000010000 */
[----:B------:R-:W2:Y:S01]  /*47a0*/  MUFU.EX2 R5, R5 ;  /* 0x0000000500057308 */ /* 0x000ea20000000800 */
[----:B0-----:R-:W-:-:S01]  /*47b0*/  FADD.FTZ R3, R62, R3 ;  /* 0x000000033e037221 */ /* 0x001fc20000010000 */
[----:B------:R-:W-:-:S04]  /*47c0*/  F2FP.SATFINITE.E4M3.F32.PACK_AB_MERGE_C R59, R62, R59, RZ ;  /* 0x0000003b3e3b723e */ /* 0x000fc800048070ff */
[----:B------:R-:W-:Y:S02]  /*47d0*/  F2FP.SATFINITE.E4M3.F32.PACK_AB_MERGE_C R141, R54, R51, R59 ;  /* 0x00000033368d723e */ /* 0x000fe4000480703b */
[----:B------:R-:W0:Y:S01]  /*47e0*/  MUFU.EX2 R70, R70 ;  /* 0x0000004600467308 */ /* 0x000e220000000800 */
[----:B-1----:R-:W-:-:S07]  /*47f0*/  FADD.FTZ R4, R58, R3 ;  /* 0x000000033a047221 */ /* 0x002fce0000010000 */
[----:B------:R-:W-:Y:S01]  /*4800*/  MUFU.EX2 R49, R49 ;  /* 0x0000003100317308 */ /* 0x000fe20000000800 */
[----:B--2---:R-:W-:-:S07]  /*4810*/  FADD.FTZ R3, R5, R4 ;  /* 0x0000000405037221 */ /* 0x004fce0000010000 */
[----:B------:R-:W1:Y:S01]  /*4820*/  MUFU.EX2 R56, R56 ;  /* 0x0000003800387308 */ /* 0x000e620000000800 */
[----:B0-----:R-:W-:-:S07]  /*4830*/  FADD.FTZ R4, R70, R3 ;  /* 0x0000000346047221 */ /* 0x001fce0000010000 */
[----:B------:R-:W0:Y:S08]  /*4840*/  MUFU.EX2 R71, R71 ;  /* 0x0000004700477308 */ /* 0x000e300000000800 */
[----:B------:R-:W-:Y:S01]  /*4850*/  MUFU.EX2 R45, R72 ;  /* 0x00000048002d7308 */ /* 0x000fe20000000800 */
[----:B-1----:R-:W-:-:S07]  /*4860*/  F2FP.SATFINITE.E4M3.F32.PACK_AB_MERGE_C R8, R56, R49, RZ ;  /* 0x000000313808723e */ /* 0x002fce00048070ff */
[----:B------:R-:W1:Y:S01]  /*4870*/  MUFU.EX2 R52, R52 ;  /* 0x0000003400347308 */ /* 0x000e620000000800 */
[C---:B0-----:R-:W-:Y:S01]  /*4880*/  F2FP.SATFINITE.E4M3.F32.PACK_AB_MERGE_C R70, R71.reuse, R70, RZ ;  /* 0x000000464746723e */ /* 0x041fe200048070ff */
[----:B------:R-:W-:-:S03]  /*4890*/  FADD.FTZ R71, R71, R4 ;  /* 0x0000000447477221 */ /* 0x000fc60000010000 */
[----:B------:R-:W-:-:S03]  /*48a0*/  F2FP.SATFINITE.E4M3.F32.PACK_AB_MERGE_C R143, R5, R58, R70 ;  /* 0x0000003a058f723e */ /* 0x000fc60004807046 */
[----:B------:R-:W0:Y:S08]  /*48b0*/  MUFU.EX2 R74, R74 ;  /* 0x0000004a004a7308 */ /* 0x000e300000000800 */
[----:B------:R-:W2:Y:S01]  /*48c0*/  MUFU.EX2 R75, R75 ;  /* 0x0000004b004b7308 */ /* 0x000ea20000000800 */
[----:B-1----:R-:W-:Y:S01]  /*48d0*/  F2FP.SATFINITE.E4M3.F32.PACK_AB_MERGE_C R136, R52, R45, R8 ;  /* 0x0000002d3488723e */ /* 0x002fe20004807008 */
[----:B------:R-:W-:-:S04]  /*48e0*/  FADD.FTZ R45, R45, R48 ;  /* 0x000000302d2d7221 */ /* 0x000fc80000010000 */
[----:B------:R-:W-:Y:S02]  /*48f0*/  FADD.FTZ R52, R52, R45 ;  /* 0x0000002d34347221 */ /* 0x000fe40000010000 */
[----:B------:R-:W1:Y:S01]  /*4900*/  MUFU.EX2 R78, R78 ;  /* 0x0000004e004e7308 */ /* 0x000e620000000800 */
[----:B0-----:R-:W-:-:S01]  /*4910*/  FADD.FTZ R4, R74, R71 ;  /* 0x000000474a047221 */ /* 0x001fc20000010000 */
[----:B------:R-:W-:-:S04]  /*4920*/  FADD.FTZ R49, R49, R52 ;  /* 0x0000003431317221 */ /* 0x000fc80000010000 */
[----:B------:R-:W-:Y:S02]  /*4930*/  FADD.FTZ R56, R56, R49 ;  /* 0x0000003138387221 */ /* 0x000fe40000010000 */
[----:B------:R-:W-:Y:S01]  /*4940*/  MUFU.EX2 R57, R57 ;  /* 0x0000003900397308 */ /* 0x000fe20000000800 */
[----:B--2---:R-:W-:-:S07]  /*4950*/  FADD.FTZ R3, R75, R4 ;  /* 0x000000044b037221 */ /* 0x004fce0000010000 */
[----:B------:R-:W0:Y:S01]  /*4960*/  MUFU.EX2 R24, R24 ;  /* 0x0000001800187308 */ /* 0x000e220000000800 */
[----:B-1----:R-:W-:-:S07]  /*4970*/  FADD.FTZ R4, R78, R3 ;  /* 0x000000034e047221 */ /* 0x002fce0000010000 */
[----:B------:R-:W1:Y:S08]  /*4980*/  MUFU.EX2 R79, R79 ;  /* 0x0000004f004f7308 */ /* 0x000e700000000800 */
[----:B------:R-:W-:Y:S01]  /*4990*/  MUFU.EX2 R53, R53 ;  /* 0x0000003500357308 */ /* 0x000fe20000000800 */
[----:B0-----:R-:W-:-:S07]  /*49a0*/  F2FP.SATFINITE.E4M3.F32.PACK_AB_MERGE_C R8, R24, R57, RZ ;  /* 0x000000391808723e */ /* 0x001fce00048070ff */
[----:B------:R-:W0:Y:S01]  /*49b0*/  MUFU.EX2 R60, R60 ;  /* 0x0000003c003c7308 */ /* 0x000e220000000800 */
[C---:B-1----:R-:W-:Y:S01]  /*49c0*/  F2FP.SATFINITE.E4M3.F32.PACK_AB_MERGE_C R78, R79.reuse, R78, RZ ;  /* 0x0000004e4f4e723e */ /* 0x042fe200048070ff */
[----:B------:R-:W-:-:S03]  /*49d0*/  FADD.FTZ R79, R79, R4 ;  /* 0x000000044f4f7221 */ /* 0x000fc60000010000 */
[----:B------:R-:W-:-:S03]  /*49e0*/  F2FP.SATFINITE.E4M3.F32.PACK_AB_MERGE_C R137, R75, R74, R78 ;  /* 0x0000004a4b89723e */ /* 0x000fc6000480704e */
[----:B------:R-:W1:Y:S08]  /*49f0*/  MUFU.EX2 R82, R82 ;  /* 0x0000005200527308 */ /* 0x000e700000000800 */
[----:B------:R-:W2:Y:S01]  /*4a00*/  MUFU.EX2 R83, R83 ;  /* 0x0000005300537308 */ /* 0x000ea20000000800 */
[----:B0-----:R-:W-:Y:S01]  /*4a10*/  F2FP.SATFINITE.E4M3.F32.PACK_AB_MERGE_C R138, R60, R53, R8 ;  /* 0x000000353c8a723e */ /* 0x001fe20004807008 */
[----:B------:R-:W-:-:S04]  /*4a20*/  FADD.FTZ R53, R53, R56 ;  /* 0x0000003835357221 */ /* 0x000fc80000010000 */
[----:B------:R-:W-:Y:S02]  /*4a30*/  FADD.FTZ R60, R60, R53 ;  /* 0x000000353c3c7221 */ /* 0x000fe40000010000 */
[----:B------:R-:W0:Y:S01]  /*4a40*/  MUFU.EX2 R86, R86 ;  /* 0x0000005600567308 */ /* 0x000e220000000800 */
[----:B-1----:R-:W-:-:S01]  /*4a50*/  FADD.FTZ R4, R82, R79 ;  /* 0x0000004f52047221 */ /* 0x002fc20000010000 */
[----:B------:R-:W-:-:S04]  /*4a60*/  FADD.FTZ R5, R57, R60 ;  /* 0x0000003c39057221 */ /* 0x000fc80000010000 */
[----:B------:R-:W-:Y:S02]  /*4a70*/  FADD.FTZ R5, R24, R5 ;  /* 0x0000000518057221 */ /* 0x000fe40000010000 */
[----:B------:R-:W1:Y:S01]  /*4a80*/  MUFU.EX2 R61, R61 ;  /* 0x0000003d003d7308 */ /* 0x000e620000000800 */
[----:B--2---:R-:W-:-:S04]  /*4a90*/  FADD.FTZ R3, R83, R4 ;  /* 0x0000000453037221 */ /* 0x004fc80000010000 */
[----:B0-----:R-:W-:Y:S01]  /*4aa0*/  FADD.FTZ R4, R86, R3 ;  /* 0x0000000356047221 */ /* 0x001fe20000010000 */
[----:B------:R-:W-:Y:S01]  /*4ab0*/  VIADD R3, R88, 0xfffffffe ;  /* 0xfffffffe58037836 */ /* 0x000fe20000000000 */
[C---:B-1----:R-:W-:Y:S02]  /*4ac0*/  F2FP.SATFINITE.E4M3.F32.PACK_AB_MERGE_C R8, R61.reuse, R86, RZ ;  /* 0x000000563d08723e */ /* 0x042fe400048070ff */
[----:B------:R-:W-:-:S02]  /*4ad0*/  FADD.FTZ R4, R61, R4 ;  /* 0x000000043d047221 */ /* 0x000fc40000010000 */
[----:B------:R-:W-:Y:S01]  /*4ae0*/  F2FP.SATFINITE.E4M3.F32.PACK_AB_MERGE_C R139, R83, R82, R8 ;  /* 0x00000052538b723e */ /* 0x000fe20004807008 */
[----:B------:R-:W-:Y:S06]  /*4af0*/  @P2 BRA `(.L_x_689) ;  /* 0x0000000000442947 */ /* 0x000fec0003800000 */
        /* <DEDUP_REMOVED lines=10> */
.L_x_690:
[----:B------:R-:W-:-:S11]  /*4ba0*/  UISETP.NE.AND UP2, UPT, UR7, 0x1, UPT ;  /* 0x000000010700788c */ /* 0x000fd6000bf45270 */
[----:B------:R-:W-:Y:S02]  /*4bb0*/  @UP2 ULDC.64 UR20, c[0x0][0x9e8] ;  /* 0x00027a0000142ab9 */ /* 0x000fe40000000a00 */
[----:B------:R-:W-:-:S04]  /*4bc0*/  UIMAD.WIDE.U32 UR10, UR14, UR20, URZ ;  /* 0x000000140e0a72a5 */ /* 0x000fc8000f8e003f */
[----:B------:R-:W-:-:S12]  /*4bd0*/  @UP2 USHF.R.U32.HI UR14, URZ, UR21, UR11 ;  /* 0x000000153f0e2299 */ /* 0x000fd8000801160b */
.L_x_691:
[----:B------:R-:W-:-:S04]  /*4be0*/  UIMAD UR7, UR14, UR7, UR7 ;  /* 0x000000070e0772a4 */ /* 0x000fc8000f8e0207 */
[----:B------:R-:W-:-:S04]  /*4bf0*/  UISETP.LT.AND UP2, UPT, UR6, UR7, UPT ;  /* 0x000000070600728c */ /* 0x000fc8000bf41270 */
[----:B------:R-:W-:-:S12]  /*4c00*/  USEL UR6, UR6, UR7, UP2 ;  /* 0x0000000706067287 */ /* 0x000fd80009000000 */
.L_x_689:
[----:B------:R-:W-:Y:S01]  /*4c10*/  USHF.R.S32.HI UR7, URZ, 0x1f, UR6 ;  /* 0x0000001f3f077899 */ /* 0x000fe20008011406 */
[----:B------:R-:W-:Y:S02]  /*4c20*/  CS2R R134, SRZ ;  /* 0x0000000000867805 */ /* 0x000fe4000001ff00 */
[----:B------:R-:W-:Y:S02]  /*4c30*/  CS2R R132, SRZ ;  /* 0x0000000000847805 */ /* 0x000fe4000001ff00 */
[----:B------:R-:W-:Y:S01]  /*4c40*/  CS2R R130, SRZ ;  /* 0x0000000000827805 */ /* 0x000fe2000001ff00 */
        /* <DEDUP_REMOVED lines=8> */
[----:B------:R-:W-:Y:S01]  /*4cd0*/  UISETP.LT.AND UP2, UPT, UR43, UR7, UPT ;  /* 0x000000072b00728c */ /* 0x000fe2000bf41270 */
[----:B------:R-:W-:Y:S02]  /*4ce0*/  CS2R R116, SRZ ;  /* 0x0000000000747805 */ /* 0x000fe4000001ff00 */
[----:B------:R-:W-:Y:S02]  /*4cf0*/  CS2R R114, SRZ ;  /* 0x0000000000727805 */ /* 0x000fe4000001ff00 */
[----:B------:R-:W-:Y:S01]  /*4d00*/  CS2R R112, SRZ ;  /* 0x0000000000707805 */ /* 0x000fe2000001ff00 */
[----:B------:R-:W-:Y:S01]  /*4d10*/  USEL UR17, UR43, UR7, !UP2 ;  /* 0x000000072b117287 */ /* 0x000fe2000d000000 */
[----:B------:R-:W-:-:S02]  /*4d20*/  CS2R R110, SRZ ;  /* 0x00000000006e7805 */ /* 0x000fc4000001ff00 */
[----:B------:R-:W-:Y:S02]  /*4d30*/  CS2R R108, SRZ ;  /* 0x00000000006c7805 */ /* 0x000fe4000001ff00 */
[----:B------:R-:W-:Y:S02]  /*4d40*/  CS2R R106, SRZ ;  /* 0x00000000006a7805 */ /* 0x000fe4000001ff00 */
[----:B------:R-:W-:Y:S02]  /*4d50*/  CS2R R104, SRZ ;  /* 0x0000000000687805 */ /* 0x000fe4000001ff00 */
[----:B------:R-:W-:Y:S02]  /*4d60*/  CS2R R102, SRZ ;  /* 0x0000000000667805 */ /* 0x000fe4000001ff00 */
[----:B------:R-:W-:Y:S02]  /*4d70*/  ISETP.GE.AND P2, PT, R3, UR17, PT ;  /* 0x0000001103007c0c */ /* 0x000fe4000bf46270 */
[----:B------:R-:W-:-:S02]  /*4d80*/  CS2R R100, SRZ ;  /* 0x0000000000647805 */ /* 0x000fc4000001ff00 */
[----:B------:R-:W-:Y:S02]  /*4d90*/  CS2R R98, SRZ ;  /* 0x0000000000627805 */ /* 0x000fe4000001ff00 */
[----:B------:R-:W-:Y:S02]  /*4da0*/  CS2R R96, SRZ ;  /* 0x0000000000607805 */ /* 0x000fe4000001ff00 */
[----:B------:R-:W-:Y:S02]  /*4db0*/  CS2R R94, SRZ ;  /* 0x00000000005e7805 */ /* 0x000fe4000001ff00 */
[----:B------:R-:W-:Y:S02]  /*4dc0*/  CS2R R92, SRZ ;  /* 0x00000000005c7805 */ /* 0x000fe4000001ff00 */
[----:B------:R-:W-:Y:S02]  /*4dd0*/  CS2R R90, SRZ ;  /* 0x00000000005a7805 */ /* 0x000fe4000001ff00 */
[----:B------:R-:W-:Y:S01]  /*4de0*/  CS2R R88, SRZ ;  /* 0x0000000000587805 */ /* 0x000fe2000001ff00 */
[----:B------:R-:W-:Y:S06]  /*4df0*/  @!P2 BRA `(.L_x_692) ;  /* 0x0000002c0038a947 */ /* 0x000fec0003800000 */
[----:B------:R-:W-:Y:S01]  /*4e00*/  IMAD.MOV.U32 R135, RZ, RZ, RZ ;  /* 0x000000ffff877224 */ /* 0x000fe200078e00ff */
[----:B------:R-:W-:Y:S01]  /*4e10*/  ULDC UR21, c[0x0][0x9e4] ;  /* 0x0002790000157ab9 */ /* 0x000fe20000000800 */
[----:B------:R-:W-:Y:S01]  /*4e20*/  ULDC UR18, c[0x0][0x9dc] ;  /* 0x0002770000127ab9 */ /* 0x000fe20000000800 */
[----:B------:R-:W-:-:S05]  /*4e30*/  ULDC UR22, c[0x0][0x9e0] ;  /* 0x0002780000167ab9 */ /* 0x000fca0000000800 */
.L_x_710:
[----:B------:R-:W-:-:S04]  /*4e40*/  UIADD3 UR19, UR36, 0x1, URZ ;  /* 0x0000000124137890 */ /* 0x000fc8000fffe03f */
[----:B------:R-:W-:-:S04]  /*4e50*/  UISETP.NE.AND UP2, UPT, UR19, 0x2, UPT ;  /* 0x000000021300788c */ /* 0x000fc8000bf45270 */
[----:B------:R-:W-:Y:S02]  /*4e60*/  USEL UR20, URZ, 0x1, UP2 ;  /* 0x000000013f147887 */ /* 0x000fe40009000000 */
[----:B------:R-:W-:Y:S02]  /*4e70*/  USEL UR19, UR19, URZ, UP2 ;  /* 0x0000003f13137287 */ /* 0x000fe40009000000 */
[----:B------:R-:W-:Y:S01]  /*4e80*/  ULOP3.LUT UR20, UR48, UR20, URZ, 0x3c, !UPT ;  /* 0x0000001430147292 */ /* 0x000fe2000f8e3c3f */
[----:B------:R-:W-:Y:S11]  /*4e90*/  @!P0 BRA `(.L_x_693) ;  /* 0x0000000000048947 */ /* 0x000ff60003800000 */
[----:B------:R-:W-:Y:S01]  /*4ea0*/  BPT.TRAP 0x1 ;  /* 0x000000040000795c */ /* 0x000fe20000300000 */
.L_x_693:
[----:B------:R-:W-:Y:S01]  /*4eb0*/  ULEA UR6, UR19, UR45, 0x3 ;  /* 0x0000002d13067291 */ /* 0x000fe2000f8e183f */
[----:B------:R-:W-:-:S05]  /*4ec0*/  IMAD.U32 R6, RZ, RZ, UR20 ;  /* 0x00000014ff067e24 */ /* 0x000fca000f8e00ff */
[----:B------:R-:W-:-:S04]  /*4ed0*/  SHF.L.U32 R6, R6, 0x1f, RZ ;  /* 0x0000001f06067819 */ /* 0x000fc800000006ff */
[----:B------:R0:W1:Y:S01]  /*4ee0*/  SYNCS.PHASECHK.TRANS64.TRYWAIT P2, [UR6+0x19c30], R6 ;  /* 0x019c3006ff0075a7 */ /* 0x0000620008040146 */
[----:B------:R-:W-:Y:S05]  /*4ef0*/  @!P0 BRA `(.L_x_694) ;  /* 0x0000000000048947 */ /* 0x000fea0003800000 */
[----:B------:R-:W-:Y:S01]  /*4f00*/  BPT.TRAP 0x1 ;  /* 0x000000040000795c */ /* 0x000fe20000300000 */
.L_x_694:
[----:B-1----:R-:W-:Y:S05]  /*4f10*/  @P2 BRA `(.L_x_695) ;  /* 0x0000000000082947 */ /* 0x002fea0003800000 */
[----:B------:R-:W1:Y:S02]  /*4f20*/  SYNCS.PHASECHK.TRANS64.TRYWAIT P2, [UR6+0x19c30], R6 ;  /* 0x019c3006ff0075a7 */ /* 0x000e640008040146 */
[----:B-1----:R-:W-:Y:S05]  /*4f30*/  @!P2 BRA `(.L_x_696) ;  /* 0x000000dc008ca947 */ /* 0x002fea0003800000 */
.L_x_695:
        /* <DEDUP_REMOVED lines=17> */
.L_x_697:
[----:B------:R-:W-:Y:S01]  /*5050*/  ULEA UR11, UR36, UR45, 0x3 ;  /* 0x0000002d240b7291 */ /* 0x000fe2000f8e183f */
[----:B01----:R-:W-:-:S05]  /*5060*/  IMAD.U32 R6, RZ, RZ, UR48 ;  /* 0x00000030ff067e24 */ /* 0x003fca000f8e00ff */
[----:B------:R-:W-:-:S04]  /*5070*/  SHF.L.U32 R6, R6, 0x1f, RZ ;  /* 0x0000001f06067819 */ /* 0x000fc800000006ff */
[----:B------:R0:W1:Y:S01]  /*5080*/  SYNCS.PHASECHK.TRANS64.TRYWAIT P2, [UR11+0x19c50], R6 ;  /* 0x019c5006ff0075a7 */ /* 0x000062000804014b */
[----:B------:R-:W-:Y:S05]  /*5090*/  @!P0 BRA `(.L_x_698) ;  /* 0x0000000000048947 */ /* 0x000fea0003800000 */
[----:B------:R-:W-:Y:S01]  /*50a0*/  BPT.TRAP 0x1 ;  /* 0x000000040000795c */ /* 0x000fe20000300000 */
.L_x_698:
[----:B-1----:R-:W-:Y:S05]  /*50b0*/  @P2 BRA `(.L_x_699) ;  /* 0x0000000000082947 */ /* 0x002fea0003800000 */
[----:B------:R-:W1:Y:S02]  /*50c0*/  SYNCS.PHASECHK.TRANS64.TRYWAIT P2, [UR11+0x19c50], R6 ;  /* 0x019c5006ff0075a7 */ /* 0x000e64000804014b */
[----:B-1----:R-:W-:Y:S05]  /*50d0*/  @!P2 BRA `(.L_x_700) ;  /* 0x000000dc003ca947 */ /* 0x002fea0003800000 */
.L_x_699:
[----:B------:R-:W-:Y:S01]  /*50e0*/  UIADD3 UR6, UR45, 0x3000, URZ ;  /* 0x000030002d067890 */ /* 0x000fe2000fffe03f */
[----:B------:R-:W-:Y:S01]  /*50f0*/  WARPGROUP.ARRIVE ;  /* 0x00000000000079c5 */ /* 0x000fe20000000000 */
[----:B------:R-:W-:Y:S01]  /*5100*/  UMOV UR7, 0x40000040 ;  /* 0x4000004000077882 */ /* 0x000fe20000000000 */
[----:B------:R-:W-:Y:S01]  /*5110*/  PLOP3.LUT P2, PT, PT, PT, UP0, 0x80, 0x0 ;  /* 0x000000000000781c */ /* 0x000fe20003f4f008 */
[----:B------:R-:W-:Y:S01]  /*5120*/  USHF.R.U32.HI UR6, URZ, 0x4, UR6 ;  /* 0x000000043f067899 */ /* 0x000fe20008011606 */
[----:B------:R-:W-:Y:S01]  /*5130*/  PLOP3.LUT P3, PT, PT, PT, UP0, 0x80, 0x0 ;  /* 0x000000000000781c */ /* 0x000fe20003f6f008 */
[----:B------:R-:W-:Y:S01]  /*5140*/  VIADD R15, R17, UR39 ;  /* 0x00000027110f7c36 */ /* 0x000fe20008000000 */
[----:B01----:R-:W0:Y:S01]  /*5150*/  LDC R6, c[0x0][0x2f0] ;  /* 0x0000bc00ff067b82 */ /* 0x003e220000000800 */
[----:B------:R-:W-:Y:S01]  /*5160*/  ULOP3.LUT UR6, UR6, 0x3fff, URZ, 0xc0, !UPT ;  /* 0x00003fff06067892 */ /* 0x000fe2000f8ec03f */
[----:B------:R-:W-:Y:S02]  /*5170*/  IMAD.U32 R8, RZ, RZ, UR19 ;  /* 0x00000013ff087e24 */ /* 0x000fe4000f8e00ff */
[----:B------:R-:W-:Y:S01]  /*5180*/  IMAD.SHL.U32 R10, R3, 0x80, RZ ;  /* 0x00000080030a7824 */ /* 0x000fe200078e00ff */
[----:B------:R-:W-:-:S02]  /*5190*/  ULOP3.LUT UR6, UR6, 0x10000, URZ, 0xfc, !UPT ;  /* 0x0001000006067892 */ /* 0x000fc4000f8efc3f */
[----:B------:R-:W-:Y:S01]  /*51a0*/  @!P1 LEA R8, R8, UR45, 0x3 ;  /* 0x0000002d08089c11 */ /* 0x000fe2000f8e18ff */
[----:B------:R-:W1:Y:S01]  /*51b0*/  LDC R7, c[0x0][0x288] ;  /* 0x0000a200ff077b82 */ /* 0x000e620000000800 */
[----:B------:R-:W-:-:S03]  /*51c0*/  UIMAD UR10, UR36, 0x300, UR6 ;  /* 0x00000300240a78a4 */ /* 0x000fc6000f8e0206 */
[----:B------:R-:W-:-:S04]  /*51d0*/  @!P1 VIADD R8, R8, 0x19c40 ;  /* 0x00019c4008089836 */ /* 0x000fc80000000000 */
[----:B------:R-:W-:Y:S01]  /*51e0*/  UMOV UR6, UR10 ;  /* 0x0000000a00067c82 */ /* 0x000fe20008000000 */
[----:B------:R-:W-:Y:S01]  /*51f0*/  @!P1 PRMT R8, RZ, 0x654, R8 ;  /* 0x00000654ff089816 */ /* 0x000fe20000000008 */
[----:B------:R-:W-:Y:S01]  /*5200*/  QGMMA.64x96x32.F32.E4M3.E4M3 R88, R148, gdesc[UR4], R88, gsb0 ;  /* 0x0160000494587df3 */ /* 0x000fe20008000858 */
[----:B------:R-:W-:Y:S01]  /*5210*/  UIADD3 UR6, UR10, 0x2, URZ ;  /* 0x000000020a067890 */ /* 0x000fe2000fffe03f */
[----:B------:R-:W-:Y:S01]  /*5220*/  UMOV UR7, 0x40000040 ;  /* 0x4000004000077882 */ /* 0x000fe20000000000 */
[----:B------:R-:W-:Y:S02]  /*5230*/  WARPGROUP.DEPBAR.LE gsb0, 0x0 ;  /* 0x00008000000079c5 */ /* 0x000fe40000010000 */
[----:B------:R-:W-:-:S06]  /*5240*/  WARPGROUP.ARRIVE ;  /* 0x00000000000079c5 */ /* 0x000fcc0000000000 */
        /* <DEDUP_REMOVED lines=11> */
[----:B------:R-:W-:Y:S02]  /*5300*/  @UP0 ULDC UR6, c[0x0][0x44c] ;  /* 0x0001130000060ab9 */ /* 0x000fe40000000800 */
[----:B------:R-:W-:Y:S01]  /*5310*/  @P2 IMAD.HI.U32 R9, R15, UR6, RZ ;  /* 0x000000060f092c27 */ /* 0x000fe2000f8e00ff */
[----:B------:R-:W-:Y:S01]  /*5320*/  @UP0 ULDC UR6, c[0x0][0x450] ;  /* 0x0001140000060ab9 */ /* 0x000fe20000000800 */
[----:B------:R-:W-:-:S03]  /*5330*/  PLOP3.LUT P2, PT, PT, PT, UP1, 0x40, 0x0 ;  /* 0x000000000000781c */ /* 0x000fc60003f4e818 */
[----:B------:R-:W-:Y:S01]  /*5340*/  @P3 SHF.R.U32.HI R15, RZ, UR6, R9 ;  /* 0x00000006ff0f3c19 */ /* 0x000fe20008011609 */
[----:B------:R-:W-:Y:S01]  /*5350*/  ULOP3.LUT UR6, URZ, UR18, URZ, 0x33, !UPT ;  /* 0x000000123f067292 */ /* 0x000fe2000f8e333f */
[----:B------:R-:W-:-:S03]  /*5360*/  IADD3 R9, -R10, 0x1, RZ ;  /* 0x000000010a097810 */ /* 0x000fc60007ffe1ff */
[----:B------:R-:W2:Y:S02]  /*5370*/  SHFL.IDX PT, R21, R15, RZ, 0x1c1f ;  /* 0x001c1fff0f157589 */ /* 0x000ea400000e0000 */
[----:B------:R-:W-:Y:S01]  /*5380*/  IMAD R9, R16, -0x2, R9 ;  /* 0xfffffffe10097824 */ /* 0x000fe200078e0209 */
[----:B------:R-:W-:Y:S02]  /*5390*/  WARPGROUP.DEPBAR.LE gsb0, 0x0 ;  /* 0x00008000000079c5 */ /* 0x000fe40000010000 */
[----:B------:R0:W-:Y:S02]  /*53a0*/  @!P1 SYNCS.ARRIVE.TRANS64.RED.A1T0 RZ, [R8+URZ], RZ ;  /* 0x000000ff08ff99a7 */ /* 0x0001e4000810043f */
[----:B0-----:R-:W-:-:S04]  /*53b0*/  IMAD R8, R6, UR40, R9 ;  /* 0x0000002806087c24 */ /* 0x001fc8000f8e0209 */
[----:B-1----:R-:W-:-:S04]  /*53c0*/  IMAD.IADD R8, R8, 0x1, -R7 ;  /* 0x0000000108087824 */ /* 0x002fc800078e0a07 */
[C---:B------:R-:W-:Y:S02]  /*53d0*/  VIADD R14, R8.reuse, UR22 ;  /* 0x00000016080e7c36 */ /* 0x040fe40008000000 */
[----:B------:R-:W-:Y:S02]  /*53e0*/  VIADD R13, R8, UR6 ;  /* 0x00000006080d7c36 */ /* 0x000fe40008000000 */
[--C-:B--2---:R-:W-:Y:S02]  /*53f0*/  IMAD.IADD R12, R14, 0x1, R21.reuse ;  /* 0x000000010e0c7824 */ /* 0x104fe400078e0215 */
[----:B------:R-:W-:Y:S01]  /*5400*/  IMAD.IADD R11, R13, 0x1, R21 ;  /* 0x000000010d0b7824 */ /* 0x000fe200078e0215 */
[----:B------:R-:W-:Y:S06]  /*5410*/  @P2 BRA `(.L_x_701) ;  /* 0x00000000005c2947 */ /* 0x000fec0003800000 */
[----:B------:R-:W-:Y:S01]  /*5420*/  IMAD R8, R6, UR40, R21 ;  /* 0x0000002806087c24 */ /* 0x000fe2000f8e0215 */
[----:B------:R-:W-:Y:S03]  /*5430*/  BSSY B0, `(.L_x_702) ;  /* 0x0000011000007945 */ /* 0x000fe60003800000 */
[----:B------:R-:W-:-:S05]  /*5440*/  IMAD.IADD R21, R8, 0x1, -R7 ;  /* 0x0000000108157824 */ /* 0x000fca00078e0a07 */
[----:B------:R-:W-:-:S13]  /*5450*/  ISETP.GT.AND P2, PT, R21, -0x1, PT ;  /* 0xffffffff1500780c */ /* 0x000fda0003f44270 */
[----:B------:R-:W-:Y:S05]  /*5460*/  @P2 BRA `(.L_x_703) ;  /* 0x0000000000202947 */ /* 0x000fea0003800000 */
[----:B------:R-:W-:Y:S01]  /*5470*/  IMAD.U32 R20, RZ, RZ, UR21 ;  /* 0x00000015ff147e24 */ /* 0x000fe2000f8e00ff */
[----:B------:R-:W-:-:S04]  /*5480*/  LOP3.LUT R21, RZ, R21, RZ, 0x33, !PT ;  /* 0x00000015ff157212 */ /* 0x000fc800078e33ff */
[----:B------:R-:W-:-:S13]  /*5490*/  ISETP.NE.AND P2, PT, R20, 0x1, PT ;  /* 0x000000011400780c */ /* 0x000fda0003f45270 */
[----:B------:R-:W0:Y:S02]  /*54a0*/  @P2 LDC.64 R8, c[0x0][0x9e8] ;  /* 0x00027a00ff082b82 */ /* 0x000e240000000a00 */
[----:B0-----:R-:W-:-:S05]  /*54b0*/  @P2 IMAD.HI.U32 R8, R21, R8, RZ ;  /* 0x0000000815082227 */ /* 0x001fca00078e00ff */
[----:B------:R-:W-:-:S04]  /*54c0*/  @P2 SHF.R.U32.HI R21, RZ, R9, R8 ;  /* 0x00000009ff152219 */ /* 0x000fc80000011608 */
[----:B------:R-:W-:Y:S01]  /*54d0*/  LOP3.LUT R21, RZ, R21, RZ, 0x33, !PT ;  /* 0x00000015ff157212 */ /* 0x000fe200078e33ff */
[----:B------:R-:W-:Y:S06]  /*54e0*/  BRA `(.L_x_704) ;  /* 0x0000000000147947 */ /* 0x000fec0003800000 */
.L_x_703:
[----:B------:R-:W-:-:S05]  /*54f0*/  IMAD.U32 R20, RZ, RZ, UR21 ;  /* 0x00000015ff147e24 */ /* 0x000fca000f8e00ff */
[----:B------:R-:W-:-:S13]  /*5500*/  ISETP.NE.AND P2, PT, R20, 0x1, PT ;  /* 0x000000011400780c */ /* 0x000fda0003f45270 */
[----:B------:R-:W0:Y:S02]  /*5510*/  @P2 LDC.64 R8, c[0x0][0x9e8] ;  /* 0x00027a00ff082b82 */ /* 0x000e240000000a00 */
[----:B0-----:R-:W-:-:S05]  /*5520*/  @P2 IMAD.HI.U32 R8, R21, R8, RZ ;  /* 0x0000000815082227 */ /* 0x001fca00078e00ff */
[----:B------:R-:W-:-:S07]  /*5530*/  @P2 SHF.R.U32.HI R21, RZ, R9, R8 ;  /* 0x00000009ff152219 */ /* 0x000fce0000011608 */
.L_x_704:
[----:B------:R-:W-:Y:S05]  /*5540*/  BSYNC B0 ;  /* 0x0000000000007941 */ /* 0x000fea0003800000 */
.L_x_702:
[----:B------:R-:W-:-:S04]  /*5550*/  IMAD R21, R21, R20, -R10 ;  /* 0x0000001415157224 */ /* 0x000fc800078e0a0a */
[----:B------:R-:W-:-:S05]  /*5560*/  IMAD R21, R16, -0x2, R21 ;  /* 0xfffffffe10157824 */ /* 0x000fca00078e0215 */
[----:B------:R-:W-:Y:S02]  /*5570*/  VIADDMNMX R12, R21, R20, R12, PT ;  /* 0x00000014150c7246 */ /* 0x000fe4000380010c */
[----:B------:R-:W-:-:S07]  /*5580*/  VIMNMX R11, R11, R21, !PT ;  /* 0x000000150b0b7248 */ /* 0x000fce0007fe0100 */
.L_x_701:
[----:B------:R-:W-:Y:S01]  /*5590*/  ISETP.GT.AND P2, PT, R3, -0x1, PT ;  /* 0xffffffff0300780c */ /* 0x000fe20003f44270 */
[----:B------:R-:W0:Y:S03]  /*55a0*/  SHFL.IDX PT, R15, R15, 0x1, 0x1c1f ;  /* 0x003c1f000f0f7f89 */ /* 0x000e2600000e0000 */
[C---:B------:R-:W-:Y:S02]  /*55b0*/  ISETP.GT.AND P5, PT, R11.reuse, RZ, P2 ;  /* 0x000000ff0b00720c */ /* 0x040fe400017a4270 */
[C---:B------:R-:W-:Y:S02]  /*55c0*/  ISETP.GT.AND P4, PT, R11.reuse, 0x1, P2 ;  /* 0x000000010b00780c */ /* 0x040fe40001784270 */
[----:B------:R-:W-:Y:S02]  /*55d0*/  ISETP.LT.OR P5, PT, R12, 0x1, P5 ;  /* 0x000000010c00780c */ /* 0x000fe40002fa1670 */
[----:B------:R-:W-:-:S02]  /*55e0*/  ISETP.GT.AND P6, PT, R11, 0x8, P2 ;  /* 0x000000080b00780c */ /* 0x000fc400017c4270 */
[----:B------:R-:W-:Y:S02]  /*55f0*/  FSEL R9, R24, -INF , !P5 ;  /* 0xff80000018097808 */ /* 0x000fe40006800000 */
[C---:B------:R-:W-:Y:S02]  /*5600*/  ISETP.GT.AND P5, PT, R11.reuse, 0x10, P2 ;  /* 0x000000100b00780c */ /* 0x040fe400017a4270 */
[----:B------:R-:W-:Y:S02]  /*5610*/  ISETP.GT.AND P3, PT, R11, 0x9, P2 ;  /* 0x000000090b00780c */ /* 0x000fe40001764270 */
[C---:B------:R-:W-:Y:S02]  /*5620*/  ISETP.LT.OR P5, PT, R12.reuse, 0x11, P5 ;  /* 0x000000110c00780c */ /* 0x040fe40002fa1670 */
[----:B------:R-:W-:Y:S02]  /*5630*/  ISETP.LT.OR P4, PT, R12, 0x2, P4 ;  /* 0x000000020c00780c */ /* 0x000fe40002781670 */
[----:B------:R-:W-:-:S02]  /*5640*/  FSEL R32, R32, -INF , !P5 ;  /* 0xff80000020207808 */ /* 0x000fc40006800000 */
[----:B------:R-:W-:Y:S01]  /*5650*/  ISETP.GT.AND P5, PT, R11, 0x20, P2 ;  /* 0x000000200b00780c */ /* 0x000fe200017a4270 */
[----:B0-----:R-:W-:Y:S01]  /*5660*/  IMAD.IADD R14, R14, 0x1, R15 ;  /* 0x000000010e0e7824 */ /* 0x001fe200078e020f */
[C---:B------:R-:W-:Y:S02]  /*5670*/  ISETP.LT.OR P6, PT, R12.reuse, 0x9, P6 ;  /* 0x000000090c00780c */ /* 0x040fe400037c1670 */
[C---:B------:R-:W-:Y:S02]  /*5680*/  ISETP.LT.OR P3, PT, R12.reuse, 0xa, P3 ;  /* 0x0000000a0c00780c */ /* 0x040fe40001f61670 */
[----:B------:R-:W-:Y:S02]  /*5690*/  ISETP.LT.OR P5, PT, R12, 0x21, P5 ;  /* 0x000000210c00780c */ /* 0x000fe40002fa1670 */
[----:B------:R-:W-:Y:S02]  /*56a0*/  FSEL R25, R25, -INF , !P4 ;  /* 0xff80000019197808 */ /* 0x000fe40006000000 */
[----:B------:R-:W-:-:S02]  /*56b0*/  FSEL R28, R28, -INF , !P6 ;  /* 0xff8000001c1c7808 */ /* 0x000fc40007000000 */
[----:B------:R-:W-:Y:S02]  /*56c0*/  FSEL R29, R29, -INF , !P3 ;  /* 0xff8000001d1d7808 */ /* 0x000fe40005800000 */
[C---:B------:R-:W-:Y:S02]  /*56d0*/  ISETP.GT.AND P4, PT, R11.reuse, 0x11, P2 ;  /* 0x000000110b00780c */ /* 0x040fe40001784270 */
[C---:B------:R-:W-:Y:S02]  /*56e0*/  ISETP.GT.AND P6, PT, R11.reuse, 0x18, P2 ;  /* 0x000000180b00780c */ /* 0x040fe400017c4270 */
[C---:B------:R-:W-:Y:S02]  /*56f0*/  ISETP.GT.AND P3, PT, R11.reuse, 0x19, P2 ;  /* 0x000000190b00780c */ /* 0x040fe40001764270 */
[----:B------:R-:W-:Y:S02]  /*5700*/  FSEL R40, R40, -INF , !P5 ;  /* 0xff80000028287808 */ /* 0x000fe40006800000 */
[----:B------:R-:W-:-:S02]  /*5710*/  ISETP.GT.AND P5, PT, R11, 0x30, P2 ;  /* 0x000000300b00780c */ /* 0x000fc400017a4270 */
[C---:B------:R-:W-:Y:S02]  /*5720*/  ISETP.LT.OR P4, PT, R12.reuse, 0x12, P4 ;  /* 0x000000120c00780c */ /* 0x040fe40002781670 */
        /* <DEDUP_REMOVED lines=56> */
[----:B------:R-:W-:Y:S02]  /*5ab0*/  ISETP.GT.AND P3, PT, R11, 0x69, P2 ;  /* 0x000000690b00780c */ /* 0x000fe40001764270 */
[----:B------:R-:W-:Y:S02]  /*5ac0*/  FSEL R80, R80, -INF , !P5 ;  /* 0xff80000050507808 */ /* 0x000fe40006800000 */
[----:B------:R-:W-:-:S02]  /*5ad0*/  PLOP3.LUT P5, PT, PT, PT, UP1, 0x40, 0x0 ;  /* 0x000000000000781c */ /* 0x000fc40003fae818 */
[C---:B------:R-:W-:Y:S02]  /*5ae0*/  ISETP.LT.OR P4, PT, R12.reuse, 0x62, P4 ;  /* 0x000000620c00780c */ /* 0x040fe40002781670 */
[C---:B------:R-:W-:Y:S02]  /*5af0*/  ISETP.LT.OR P6, PT, R12.reuse, 0x69, P6 ;  /* 0x000000690c00780c */ /* 0x040fe400037c1670 */
[----:B------:R-:W-:Y:S02]  /*5b00*/  ISETP.LT.OR P3, PT, R12, 0x6a, P3 ;  /* 0x0000006a0c00780c */ /* 0x000fe40001f61670 */
[----:B------:R-:W-:Y:S02]  /*5b10*/  FSEL R73, R73, -INF , !P4 ;  /* 0xff80000049497808 */ /* 0x000fe40006000000 */
[----:B------:R-:W-:Y:S02]  /*5b20*/  FSEL R76, R76, -INF , !P6 ;  /* 0xff8000004c4c7808 */ /* 0x000fe40007000000 */
[----:B------:R-:W-:-:S02]  /*5b30*/  FSEL R77, R77, -INF , !P3 ;  /* 0xff8000004d4d7808 */ /* 0x000fc40005800000 */
[C---:B------:R-:W-:Y:S02]  /*5b40*/  ISETP.GT.AND P4, PT, R11.reuse, 0x71, P2 ;  /* 0x000000710b00780c */ /* 0x040fe40001784270 */
[C---:B------:R-:W-:Y:S02]  /*5b50*/  ISETP.GT.AND P6, PT, R11.reuse, 0x78, P2 ;  /* 0x000000780b00780c */ /* 0x040fe400017c4270 */
[----:B------:R-:W-:Y:S01]  /*5b60*/  ISETP.GT.AND P3, PT, R11, 0x79, P2 ;  /* 0x000000790b00780c */ /* 0x000fe20001764270 */
[----:B------:R-:W-:Y:S01]  /*5b70*/  IMAD.IADD R11, R13, 0x1, R15 ;  /* 0x000000010d0b7824 */ /* 0x000fe200078e020f */
[C---:B------:R-:W-:Y:S02]  /*5b80*/  ISETP.LT.OR P4, PT, R12.reuse, 0x72, P4 ;  /* 0x000000720c00780c */ /* 0x040fe40002781670 */
[C---:B------:R-:W-:Y:S02]  /*5b90*/  ISETP.LT.OR P6, PT, R12.reuse, 0x79, P6 ;  /* 0x000000790c00780c */ /* 0x040fe400037c1670 */
[----:B------:R-:W-:-:S02]  /*5ba0*/  ISETP.LT.OR P3, PT, R12, 0x7a, P3 ;  /* 0x0000007a0c00780c */ /* 0x000fc40001f61670 */
[----:B------:R-:W-:Y:S02]  /*5bb0*/  FSEL R81, R81, -INF , !P4 ;  /* 0xff80000051517808 */ /* 0x000fe40006000000 */
[----:B------:R-:W-:Y:S02]  /*5bc0*/  FSEL R84, R84, -INF , !P6 ;  /* 0xff80000054547808 */ /* 0x000fe40007000000 */
[----:B------:R-:W-:Y:S01]  /*5bd0*/  FSEL R85, R85, -INF , !P3 ;  /* 0xff80000055557808 */ /* 0x000fe20005800000 */
        /* <DEDUP_REMOVED lines=14> */
.L_x_707:
[----:B------:R-:W-:-:S05]  /*5cc0*/  IMAD.U32 R8, RZ, RZ, UR21 ;  /* 0x00000015ff087e24 */ /* 0x000fca000f8e00ff */
[----:B------:R-:W-:-:S13]  /*5cd0*/  ISETP.NE.AND P3, PT, R8, 0x1, PT ;  /* 0x000000010800780c */ /* 0x000fda0003f65270 */
[----:B------:R-:W0:Y:S02]  /*5ce0*/  @P3 LDC.64 R12, c[0x0][0x9e8] ;  /* 0x00027a00ff0c3b82 */ /* 0x000e240000000a00 */
[----:B0-----:R-:W-:-:S05]  /*5cf0*/  @P3 IMAD.HI.U32 R12, R15, R12, RZ ;  /* 0x0000000c0f0c3227 */ /* 0x001fca00078e00ff */
[----:B------:R-:W-:-:S07]  /*5d00*/  @P3 SHF.R.U32.HI R15, RZ, R13, R12 ;  /* 0x0000000dff0f3219 */ /* 0x000fce000001160c */
.L_x_708:
[----:B------:R-:W-:Y:S05]  /*5d10*/  BSYNC B0 ;  /* 0x0000000000007941 */ /* 0x000fea0003800000 */
.L_x_706:
[----:B------:R-:W-:-:S04]  /*5d20*/  IMAD R15, R15, R8, -R10 ;  /* 0x000000080f0f7224 */ /* 0x000fc800078e0a0a */
[----:B------:R-:W-:-:S05]  /*5d30*/  IMAD R15, R16, -0x2, R15 ;  /* 0xfffffffe100f7824 */ /* 0x000fca00078e020f */
[----:B------:R-:W-:Y:S02]  /*5d40*/  VIADDMNMX R14, R15, R8, R14, PT ;  /* 0x000000080f0e7246 */ /* 0x000fe4000380010e */
[----:B------:R-:W-:-:S07]  /*5d50*/  VIMNMX R11, R11, R15, !PT ;  /* 0x0000000f0b0b7248 */ /* 0x000fce0007fe0100 */
.L_x_705:
[----:B------:R-:W-:Y:S01]  /*5d60*/  FMNMX.FTZ R8, R9, R2, !PT ;  /* 0x0000000209087209 */ /* 0x000fe20007810000 */
[----:B------:R-:W-:Y:S01]  /*5d70*/  IMAD.U32 R15, RZ, RZ, UR41 ;  /* 0x00000029ff0f7e24 */ /* 0x000fe2000f8e00ff */
[----:B------:R-:W-:Y:S02]  /*5d80*/  ISETP.GT.AND P5, PT, R11, 0x8, P2 ;  /* 0x000000080b00780c */ /* 0x000fe400017a4270 */
[----:B------:R-:W-:Y:S02]  /*5d90*/  FMNMX.FTZ R13, R25, R8, !PT ;  /* 0x00000008190d7209 */ /* 0x000fe40007810000 */
[----:B------:R-:W-:Y:S02]  /*5da0*/  ISETP.LT.OR P5, PT, R14, 0x9, P5 ;  /* 0x000000090e00780c */ /* 0x000fe40002fa1670 */
[----:B------:R-:W-:Y:S02]  /*5db0*/  FMNMX.FTZ R8, R28, R13, !PT ;  /* 0x0000000d1c087209 */ /* 0x000fe40007810000 */
[----:B------:R-:W-:-:S02]  /*5dc0*/  FSEL R30, R30, -INF , !P5 ;  /* 0xff8000001e1e7808 */ /* 0x000fc40006800000 */
[----:B------:R-:W-:Y:S02]  /*5dd0*/  FMNMX.FTZ R13, R29, R8, !PT ;  /* 0x000000081d0d7209 */ /* 0x000fe40007810000 */
        /* <DEDUP_REMOVED lines=12> */
[C---:B------:R-:W-:Y:S02]  /*5ea0*/  ISETP.GT.AND P5, PT, R11.reuse, RZ, P2 ;  /* 0x000000ff0b00720c */ /* 0x040fe400017a4270 */
[----:B------:R-:W-:Y:S02]  /*5eb0*/  FMNMX.FTZ R8, R44, R13, !PT ;  /* 0x0000000d2c087209 */ /* 0x000fe40007810000 */
[----:B------:R-:W-:Y:S02]  /*5ec0*/  ISETP.GT.AND P4, PT, R11, 0x1, P2 ;  /* 0x000000010b00780c */ /* 0x000fe40001784270 */
[----:B------:R-:W-:Y:S02]  /*5ed0*/  FMNMX.FTZ R13, R45, R8, !PT ;  /* 0x000000082d0d7209 */ /* 0x000fe40007810000 */
[----:B------:R-:W-:-:S02]  /*5ee0*/  ISETP.LT.OR P5, PT, R14, 0x1, P5 ;  /* 0x000000010e00780c */ /* 0x000fc40002fa1670 */
[----:B------:R-:W-:Y:S02]  /*5ef0*/  FMNMX.FTZ R8, R48, R13, !PT ;  /* 0x0000000d30087209 */ /* 0x000fe40007810000 */
[----:B------:R-:W-:Y:S02]  /*5f00*/  ISETP.LT.OR P4, PT, R14, 0x2, P4 ;  /* 0x000000020e00780c */ /* 0x000fe40002781670 */
[----:B------:R-:W-:Y:S02]  /*5f10*/  FMNMX.FTZ R13, R49, R8, !PT ;  /* 0x00000008310d7209 */ /* 0x000fe40007810000 */
[----:B------:R-:W-:Y:S02]  /*5f20*/  FSEL R21, R26, -INF , !P5 ;  /* 0xff8000001a157808 */ /* 0x000fe40006800000 */
[----:B------:R-:W-:Y:S02]  /*5f30*/  FMNMX.FTZ R8, R52, R13, !PT ;  /* 0x0000000d34087209 */ /* 0x000fe40007810000 */
[----:B------:R-:W-:-:S02]  /*5f40*/  ISETP.GT.AND P3, PT, R11, 0x9, P2 ;  /* 0x000000090b00780c */ /* 0x000fc40001764270 */
[----:B------:R-:W-:Y:S02]  /*5f50*/  FMNMX.FTZ R13, R53, R8, !PT ;  /* 0x00000008350d7209 */ /* 0x000fe40007810000 */
[----:B------:R-:W-:Y:S02]  /*5f60*/  FSEL R27, R27, -INF , !P4 ;  /* 0xff8000001b1b7808 */ /* 0x000fe40006000000 */
[----:B------:R-:W-:Y:S02]  /*5f70*/  FMNMX.FTZ R8, R56, R13, !PT ;  /* 0x0000000d38087209 */ /* 0x000fe40007810000 */
[----:B------:R-:W-:Y:S02]  /*5f80*/  FMNMX.FTZ R24, R21, R0, !PT ;  /* 0x0000000015187209 */ /* 0x000fe40007810000 */
[----:B------:R-:W-:Y:S02]  /*5f90*/  FMNMX.FTZ R13, R57, R8, !PT ;  /* 0x00000008390d7209 */ /* 0x000fe40007810000 */
[----:B------:R-:W-:-:S02]  /*5fa0*/  ISETP.GT.AND P4, PT, R11, 0x10, P2 ;  /* 0x000000100b00780c */ /* 0x000fc40001784270 */
[----:B------:R-:W-:Y:S02]  /*5fb0*/  FMNMX.FTZ R8, R60, R13, !PT ;  /* 0x0000000d3c087209 */ /* 0x000fe40007810000 */
[C---:B------:R-:W-:Y:S02]  /*5fc0*/  ISETP.LT.OR P3, PT, R14.reuse, 0xa, P3 ;  /* 0x0000000a0e00780c */ /* 0x040fe40001f61670 */
[----:B------:R-:W-:Y:S02]  /*5fd0*/  FMNMX.FTZ R13, R61, R8, !PT ;  /* 0x000000083d0d7209 */ /* 0x000fe40007810000 */
[----:B------:R-:W-:Y:S02]  /*5fe0*/  ISETP.LT.OR P4, PT, R14, 0x11, P4 ;  /* 0x000000110e00780c */ /* 0x000fe40002781670 */
[----:B------:R-:W-:Y:S02]  /*5ff0*/  FMNMX.FTZ R8, R64, R13, !PT ;  /* 0x0000000d40087209 */ /* 0x000fe40007810000 */
[----:B------:R-:W-:-:S02]  /*6000*/  FSEL R31, R31, -INF , !P3 ;  /* 0xff8000001f1f7808 */ /* 0x000fc40005800000 */
[----:B------:R-:W-:Y:S02]  /*6010*/  FMNMX.FTZ R13, R65, R8, !PT ;  /* 0x00000008410d7209 */ /* 0x000fe40007810000 */
[----:B------:R-:W-:Y:S02]  /*6020*/  ISETP.GT.AND P3, PT, R11, 0x18, P2 ;  /* 0x000000180b00780c */ /* 0x000fe40001764270 */
[----:B------:R-:W-:Y:S02]  /*6030*/  FMNMX.FTZ R8, R68, R13, !PT ;  /* 0x0000000d44087209 */ /* 0x000fe40007810000 */
[----:B------:R-:W-:Y:S02]  /*6040*/  FSEL R34, R34, -INF , !P4 ;  /* 0xff80000022227808 */ /* 0x000fe40006000000 */
        /* <DEDUP_REMOVED lines=18> */
[----:B------:R-:W-:Y:S01]  /*6170*/  FSEL R43, R43, -INF , !P3 ;  /* 0xff8000002b2b7808 */ /* 0x000fe20005800000 */
[----:B------:R-:W0:Y:S01]  /*6180*/  SHFL.BFLY PT, R13, R10, 0x2, 0x1f ;  /* 0x0c401f000a0d7f89 */ /* 0x000e2200000e0000 */
[----:B------:R-:W-:-:S02]  /*6190*/  ISETP.GT.AND P3, PT, R11, 0x29, P2 ;  /* 0x000000290b00780c */ /* 0x000fc40001764270 */
[----:B------:R-:W-:Y:S02]  /*61a0*/  FSEL R46, R46, -INF , !P4 ;  /* 0xff8000002e2e7808 */ /* 0x000fe40006000000 */
[C---:B------:R-:W-:Y:S02]  /*61b0*/  ISETP.GT.AND P4, PT, R11.reuse, 0x30, P2 ;  /* 0x000000300b00780c */ /* 0x040fe40001784270 */
[C---:B------:R-:W-:Y:S02]  /*61c0*/  ISETP.LT.OR P5, PT, R14.reuse, 0x2a, P3 ;  /* 0x0000002a0e00780c */ /* 0x040fe40001fa1670 */
[----:B------:R-:W-:Y:S02]  /*61d0*/  ISETP.GT.AND P3, PT, R11, 0x31, P2 ;  /* 0x000000310b00780c */ /* 0x000fe40001764270 */
[----:B------:R-:W-:Y:S02]  /*61e0*/  FSEL R47, R47, -INF , !P5 ;  /* 0xff8000002f2f7808 */ /* 0x000fe40006800000 */
[----:B------:R-:W-:-:S02]  /*61f0*/  ISETP.LT.OR P4, PT, R14, 0x31, P4 ;  /* 0x000000310e00780c */ /* 0x000fc40002781670 */
[C---:B------:R-:W-:Y:S02]  /*6200*/  ISETP.GT.AND P5, PT, R11.reuse, 0x38, P2 ;  /* 0x000000380b00780c */ /* 0x040fe400017a4270 */
[----:B------:R-:W-:Y:S02]  /*6210*/  ISETP.LT.OR P3, PT, R14, 0x32, P3 ;  /* 0x000000320e00780c */ /* 0x000fe40001f61670 */
[----:B------:R-:W-:Y:S02]  /*6220*/  FSEL R50, R50, -INF , !P4 ;  /* 0xff80000032327808 */ /* 0x000fe40006000000 */
[----:B------:R-:W-:Y:S02]  /*6230*/  ISETP.GT.AND P4, PT, R11, 0x39, P2 ;  /* 0x000000390b00780c */ /* 0x000fe40001784270 */
[----:B------:R-:W-:Y:S02]  /*6240*/  FSEL R51, R51, -INF , !P3 ;  /* 0xff80000033337808 */ /* 0x000fe40005800000 */
[----:B0-----:R-:W-:-:S02]  /*6250*/  FMNMX.FTZ R13, R10, R13, !PT ;  /* 0x0000000d0a0d7209 */ /* 0x001fc40007810000 */
[C---:B------:R-:W-:Y:S02]  /*6260*/  ISETP.LT.OR P5, PT, R14.reuse, 0x39, P5 ;  /* 0x000000390e00780c */ /* 0x040fe40002fa1670 */
[C---:B------:R-:W-:Y:S01]  /*6270*/  ISETP.GT.AND P3, PT, R11.reuse, 0x40, P2 ;  /* 0x000000400b00780c */ /* 0x040fe20001764270 */
[----:B------:R-:W0:Y:S01]  /*6280*/  SHFL.BFLY PT, R8, R13, 0x1, 0x1f ;  /* 0x0c201f000d087f89 */ /* 0x000e2200000e0000 */
[----:B------:R-:W-:Y:S02]  /*6290*/  ISETP.LT.OR P4, PT, R14, 0x3a, P4 ;  /* 0x0000003a0e00780c */ /* 0x000fe40002781670 */
[----:B------:R-:W-:Y:S02]  /*62a0*/  FSEL R54, R54, -INF , !P5 ;  /* 0xff80000036367808 */ /* 0x000fe40006800000 */
[----:B------:R-:W-:Y:S02]  /*62b0*/  ISETP.GT.AND P5, PT, R11, 0x41, P2 ;  /* 0x000000410b00780c */ /* 0x000fe400017a4270 */
[----:B------:R-:W-:-:S02]  /*62c0*/  FSEL R55, R55, -INF , !P4 ;  /* 0xff80000037377808 */ /* 0x000fc40006000000 */
[C---:B------:R-:W-:Y:S02]  /*62d0*/  ISETP.LT.OR P3, PT, R14.reuse, 0x41, P3 ;  /* 0x000000410e00780c */ /* 0x040fe40001f61670 */
[C---:B------:R-:W-:Y:S02]  /*62e0*/  ISETP.GT.AND P4, PT, R11.reuse, 0x48, P2 ;  /* 0x000000480b00780c */ /* 0x040fe40001784270 */
[----:B------:R-:W-:Y:S02]  /*62f0*/  ISETP.LT.OR P5, PT, R14, 0x42, P5 ;  /* 0x000000420e00780c */ /* 0x000fe40002fa1670 */
[----:B------:R-:W-:Y:S02]  /*6300*/  FSEL R58, R58, -INF , !P3 ;  /* 0xff8000003a3a7808 */ /* 0x000fe40005800000 */
[----:B------:R-:W-:Y:S02]  /*6310*/  ISETP.GT.AND P3, PT, R11, 0x49, P2 ;  /* 0x000000490b00780c */ /* 0x000fe40001764270 */
[----:B------:R-:W-:-:S02]  /*6320*/  FSEL R59, R59, -INF , !P5 ;  /* 0xff8000003b3b7808 */ /* 0x000fc40006800000 */
[C---:B------:R-:W-:Y:S02]  /*6330*/  ISETP.LT.OR P4, PT, R14.reuse, 0x49, P4 ;  /* 0x000000490e00780c */ /* 0x040fe40002781670 */
[----:B------:R-:W-:Y:S02]  /*6340*/  ISETP.GT.AND P5, PT, R11, 0x50, P2 ;  /* 0x000000500b00780c */ /* 0x000fe400017a4270 */
[----:B0-----:R-:W-:Y:S02]  /*6350*/  FMNMX.FTZ R8, R13, R8, !PT ;  /* 0x000000080d087209 */ /* 0x001fe40007810000 */
[----:B------:R-:W-:Y:S02]  /*6360*/  ISETP.LT.OR P3, PT, R14, 0x4a, P3 ;  /* 0x0000004a0e00780c */ /* 0x000fe40001f61670 */
[C---:B------:R-:W-:Y:S01]  /*6370*/  FSETP.NEU.FTZ.AND P6, PT, R8.reuse, -INF , PT ;  /* 0xff8000000800780b */ /* 0x040fe20003fdd000 */
[----:B------:R-:W-:-:S01]  /*6380*/  FFMA.FTZ R12, R8, R15, -8 ;  /* 0xc1000000080c7423 */ /* 0x000fc2000001000f */
[----:B------:R-:W-:-:S02]  /*6390*/  FSEL R62, R62, -INF , !P4 ;  /* 0xff8000003e3e7808 */ /* 0x000fc40006000000 */
[----:B------:R-:W-:Y:S02]  /*63a0*/  ISETP.GT.AND P4, PT, R11, 0x51, P2 ;  /* 0x000000510b00780c */ /* 0x000fe40001784270 */
[----:B------:R-:W-:Y:S02]  /*63b0*/  FSEL R10, R12, RZ, P6 ;  /* 0x000000ff0c0a7208 */ /* 0x000fe40003000000 */
[----:B------:R-:W-:Y:S02]  /*63c0*/  FSEL R63, R63, -INF , !P3 ;  /* 0xff8000003f3f7808 */ /* 0x000fe40005800000 */
[----:B------:R-:W-:Y:S01]  /*63d0*/  ISETP.LT.OR P5, PT, R14, 0x51, P5 ;  /* 0x000000510e00780c */ /* 0x000fe20002fa1670 */
        /* <DEDUP_REMOVED lines=11> */
[----:B------:R0:W-:Y:S01]  /*6490*/  MUFU.EX2 R24, R33 ;  /* 0x0000002100187308 */ /* 0x0001e20000000800 */
[----:B------:R-:W-:-:S01]  /*64a0*/  FFMA.FTZ R40, R40, UR41, -R10 ;  /* 0x0000002928287c23 */ /* 0x000fc2000801080a */
[--C-:B------:R-:W-:Y:S01]  /*64b0*/  FFMA.FTZ R44, R44, UR41, -R10.reuse ;  /* 0x000000292c2c7c23 */ /* 0x100fe2000801080a */
[----:B------:R-:W-:Y:S01]  /*64c0*/  FMNMX.FTZ R26, R34, R29, !PT ;  /* 0x0000001d221a7209 */ /* 0x000fe20007810000 */
[--C-:B------:R-:W-:Y:S01]  /*64d0*/  FFMA.FTZ R48, R48, UR41, -R10.reuse ;  /* 0x0000002930307c23 */ /* 0x100fe2000801080a */
[----:B------:R-:W-:Y:S01]  /*64e0*/  ISETP.GT.AND P3, PT, R11, 0x58, P2 ;  /* 0x000000580b00780c */ /* 0x000fe20001764270 */
[--C-:B------:R-:W-:Y:S01]  /*64f0*/  FFMA.FTZ R56, R56, UR41, -R10.reuse ;  /* 0x0000002938387c23 */ /* 0x100fe2000801080a */
[----:B------:R-:W-:Y:S01]  /*6500*/  FMNMX.FTZ R29, R35, R26, !PT ;  /* 0x0000001a231d7209 */ /* 0x000fe20007810000 */
[--C-:B------:R-:W-:Y:S01]  /*6510*/  FFMA.FTZ R52, R52, UR41, -R10.reuse ;  /* 0x0000002934347c23 */ /* 0x100fe2000801080a */
[----:B------:R1:W-:Y:S01]  /*6520*/  MUFU.EX2 R26, R37 ;  /* 0x00000025001a7308 */ /* 0x0003e20000000800 */
[----:B------:R-:W-:Y:S01]  /*6530*/  ISETP.LT.OR P4, PT, R14, 0x52, P4 ;  /* 0x000000520e00780c */ /* 0x000fe20002781670 */
[--C-:B------:R-:W-:Y:S01]  /*6540*/  FFMA.FTZ R57, R57, UR41, -R10.reuse ;  /* 0x0000002939397c23 */ /* 0x100fe2000801080a */
[----:B------:R-:W-:Y:S01]  /*6550*/  FMNMX.FTZ R28, R38, R29, !PT ;  /* 0x0000001d261c7209 */ /* 0x000fe20007810000 */
[--C-:B------:R-:W-:Y:S01]  /*6560*/  FFMA.FTZ R64, R64, UR41, -R10.reuse ;  /* 0x0000002940407c23 */ /* 0x100fe2000801080a */
[----:B------:R-:W-:Y:S01]  /*6570*/  FSEL R66, R66, -INF , !P5 ;  /* 0xff80000042427808 */ /* 0x000fe20006800000 */
[----:B------:R-:W-:Y:S01]  /*6580*/  FFMA.FTZ R85, R85, UR41, -R10 ;  /* 0x0000002955557c23 */ /* 0x000fe2000801080a */
[----:B------:R-:W-:Y:S01]  /*6590*/  FMNMX.FTZ R29, R39, R28, !PT ;  /* 0x0000001c271d7209 */ /* 0x000fe20007810000 */
[----:B------:R-:W-:Y:S01]  /*65a0*/  MUFU.EX2 R12, R12 ;  /* 0x0000000c000c7308 */ /* 0x000fe20000000800 */
[----:B------:R-:W-:-:S02]  /*65b0*/  ISETP.GT.AND P5, PT, R11, 0x59, P2 ;  /* 0x000000590b00780c */ /* 0x000fc400017a4270 */
[----:B------:R-:W-:Y:S01]  /*65c0*/  FMNMX.FTZ R32, R42, R29, !PT ;  /* 0x0000001d2a207209 */ /* 0x000fe20007810000 */
[----:B------:R-:W-:-:S01]  /*65d0*/  FFMA.FTZ R29, R41, UR41, -R10 ;  /* 0x00000029291d7c23 */ /* 0x000fc2000801080a */
[----:B------:R-:W-:Y:S02]  /*65e0*/  FSEL R67, R67, -INF , !P4 ;  /* 0xff80000043437808 */ /* 0x000fe40006000000 */
[----:B0-----:R-:W-:Y:S01]  /*65f0*/  FMNMX.FTZ R33, R43, R32, !PT ;  /* 0x000000202b217209 */ /* 0x001fe20007810000 */
[----:B------:R0:W-:Y:S01]  /*6600*/  MUFU.EX2 R28, R40 ;  /* 0x00000028001c7308 */ /* 0x0001e20000000800 */
[----:B------:R-:W-:Y:S02]  /*6610*/  ISETP.LT.OR P3, PT, R14, 0x59, P3 ;  /* 0x000000590e00780c */ /* 0x000fe40001f61670 */
[----:B------:R-:W-:Y:S02]  /*6620*/  FMNMX.FTZ R32, R46, R33, !PT ;  /* 0x000000212e207209 */ /* 0x000fe40007810000 */
[----:B------:R-:W-:-:S02]  /*6630*/  ISETP.GT.AND P4, PT, R11, 0x60, P2 ;  /* 0x000000600b00780c */ /* 0x000fc40001784270 */
[----:B------:R-:W-:Y:S01]  /*6640*/  FMNMX.FTZ R33, R47, R32, !PT ;  /* 0x000000202f217209 */ /* 0x000fe20007810000 */
[----:B------:R-:W-:Y:S01]  /*6650*/  MUFU.EX2 R9, R9 ;  /* 0x0000000900097308 */ /* 0x000fe20000000800 */
[----:B------:R-:W-:Y:S02]  /*6660*/  ISETP.LT.OR P5, PT, R14, 0x5a, P5 ;  /* 0x0000005a0e00780c */ /* 0x000fe40002fa1670 */
[----:B------:R-:W-:Y:S01]  /*6670*/  FMNMX.FTZ R36, R50, R33, !PT ;  /* 0x0000002132247209 */ /* 0x000fe20007810000 */
[----:B------:R-:W-:-:S01]  /*6680*/  FFMA.FTZ R33, R45, UR41, -R10 ;  /* 0x000000292d217c23 */ /* 0x000fc2000801080a */
[----:B------:R-:W-:Y:S02]  /*6690*/  FSEL R70, R70, -INF , !P3 ;  /* 0xff80000046467808 */ /* 0x000fe40005800000 */
[----:B-1----:R-:W-:Y:S01]  /*66a0*/  FMNMX.FTZ R37, R51, R36, !PT ;  /* 0x0000002433257209 */ /* 0x002fe20007810000 */
[----:B------:R1:W-:Y:S01]  /*66b0*/  MUFU.EX2 R32, R44 ;  /* 0x0000002c00207308 */ /* 0x0003e20000000800 */
[----:B------:R-:W-:-:S02]  /*66c0*/  ISETP.GT.AND P3, PT, R11, 0x61, P2 ;  /* 0x000000610b00780c */ /* 0x000fc40001764270 */
[----:B------:R-:W-:Y:S02]  /*66d0*/  FMNMX.FTZ R36, R54, R37, !PT ;  /* 0x0000002536247209 */ /* 0x000fe40007810000 */
[----:B------:R-:W-:Y:S02]  /*66e0*/  FSEL R71, R71, -INF , !P5 ;  /* 0xff80000047477808 */ /* 0x000fe40006800000 */
[----:B------:R-:W-:Y:S01]  /*66f0*/  FMNMX.FTZ R37, R55, R36, !PT ;  /* 0x0000002437257209 */ /* 0x000fe20007810000 */
[----:B------:R-:W-:Y:S01]  /*6700*/  MUFU.EX2 R13, R13 ;  /* 0x0000000d000d7308 */ /* 0x000fe20000000800 */
[----:B------:R-:W-:Y:S02]  /*6710*/  ISETP.LT.OR P4, PT, R14, 0x61, P4 ;  /* 0x000000610e00780c */ /* 0x000fe40002781670 */
[----:B0-----:R-:W-:Y:S01]  /*6720*/  FMNMX.FTZ R40, R58, R37, !PT ;  /* 0x000000253a287209 */ /* 0x001fe20007810000 */
[----:B------:R-:W-:-:S01]  /*6730*/  FFMA.FTZ R37, R49, UR41, -R10 ;  /* 0x0000002931257c23 */ /* 0x000fc2000801080a */
[----:B------:R-:W-:-:S02]  /*6740*/  ISETP.GT.AND P5, PT, R11, 0x68, P2 ;  /* 0x000000680b00780c */ /* 0x000fc400017a4270 */
[----:B------:R-:W-:Y:S01]  /*6750*/  FMNMX.FTZ R41, R59, R40, !PT ;  /* 0x000000283b297209 */ /* 0x000fe20007810000 */
[----:B------:R-:W-:Y:S01]  /*6760*/  MUFU.EX2 R36, R48 ;  /* 0x0000003000247308 */ /* 0x000fe20000000800 */
[----:B------:R-:W-:Y:S02]  /*6770*/  ISETP.LT.OR P3, PT, R14, 0x62, P3 ;  /* 0x000000620e00780c */ /* 0x000fe40001f61670 */
[----:B------:R-:W-:Y:S02]  /*6780*/  FMNMX.FTZ R40, R62, R41, !PT ;  /* 0x000000293e287209 */ /* 0x000fe40007810000 */
[----:B------:R-:W-:Y:S02]  /*6790*/  FSEL R74, R74, -INF , !P4 ;  /* 0xff8000004a4a7808 */ /* 0x000fe40006000000 */
[----:B------:R-:W-:Y:S01]  /*67a0*/  FMNMX.FTZ R41, R63, R40, !PT ;  /* 0x000000283f297209 */ /* 0x000fe20007810000 */
[----:B------:R-:W-:Y:S01]  /*67b0*/  MUFU.EX2 R20, R20 ;  /* 0x0000001400147308 */ /* 0x000fe20000000800 */
[----:B------:R-:W-:-:S02]  /*67c0*/  ISETP.GT.AND P4, PT, R11, 0x69, P2 ;  /* 0x000000690b00780c */ /* 0x000fc40001784270 */
[----:B-1----:R-:W-:Y:S01]  /*67d0*/  FMNMX.FTZ R44, R66, R41, !PT ;  /* 0x00000029422c7209 */ /* 0x002fe20007810000 */
[----:B------:R-:W-:-:S01]  /*67e0*/  FFMA.FTZ R41, R53, UR41, -R10 ;  /* 0x0000002935297c23 */ /* 0x000fc2000801080a */
[----:B------:R-:W-:Y:S01]  /*67f0*/  FSEL R75, R75, -INF , !P3 ;  /* 0xff8000004b4b7808 */ /* 0x000fe20005800000 */
[----:B------:R-:W-:-:S01]  /*6800*/  FFMA.FTZ R53, R69, UR41, -R10 ;  /* 0x0000002945357c23 */ /* 0x000fc2000801080a */
[----:B------:R-:W-:Y:S01]  /*6810*/  FMNMX.FTZ R45, R67, R44, !PT ;  /* 0x0000002c432d7209 */ /* 0x000fe20007810000 */
[----:B------:R0:W-:Y:S01]  /*6820*/  MUFU.EX2 R40, R52 ;  /* 0x0000003400287308 */ /* 0x0001e20000000800 */
[----:B------:R-:W-:Y:S02]  /*6830*/  ISETP.LT.OR P5, PT, R14, 0x69, P5 ;  /* 0x000000690e00780c */ /* 0x000fe40002fa1670 */
[----:B------:R-:W-:Y:S02]  /*6840*/  FMNMX.FTZ R44, R70, R45, !PT ;  /* 0x0000002d462c7209 */ /* 0x000fe40007810000 */
[----:B------:R-:W-:-:S02]  /*6850*/  ISETP.GT.AND P3, PT, R11, 0x70, P2 ;  /* 0x000000700b00780c */ /* 0x000fc40001764270 */
[----:B------:R-:W-:Y:S01]  /*6860*/  FMNMX.FTZ R45, R71, R44, !PT ;  /* 0x0000002c472d7209 */ /* 0x000fe20007810000 */
[----:B------:R-:W-:Y:S01]  /*6870*/  MUFU.EX2 R15, R15 ;  /* 0x0000000f000f7308 */ /* 0x000fe20000000800 */
[----:B------:R-:W-:Y:S01]  /*6880*/  ISETP.LT.OR P4, PT, R14, 0x6a, P4 ;  /* 0x0000006a0e00780c */ /* 0x000fe20002781670 */
[--C-:B0-----:R-:W-:Y:S01]  /*6890*/  FFMA.FTZ R52, R68, UR41, -R10.reuse ;  /* 0x0000002944347c23 */ /* 0x101fe2000801080a */
[----:B------:R-:W-:Y:S01]  /*68a0*/  FMNMX.FTZ R48, R74, R45, !PT ;  /* 0x0000002d4a307209 */ /* 0x000fe20007810000 */
[----:B------:R-:W-:Y:S01]  /*68b0*/  FFMA.FTZ R68, R84, UR41, -R10 ;  /* 0x0000002954447c23 */ /* 0x000fe2000801080a */
[----:B------:R-:W-:Y:S02]  /*68c0*/  FSEL R78, R78, -INF , !P5 ;  /* 0xff8000004e4e7808 */ /* 0x000fe40006800000 */
[----:B------:R-:W-:Y:S01]  /*68d0*/  FMNMX.FTZ R45, R75, R48, !PT ;  /* 0x000000304b2d7209 */ /* 0x000fe20007810000 */
[----:B------:R0:W-:Y:S01]  /*68e0*/  MUFU.EX2 R44, R56 ;  /* 0x00000038002c7308 */ /* 0x0001e20000000800 */
[----:B------:R-:W-:-:S02]  /*68f0*/  ISETP.GT.AND P5, PT, R11, 0x71, P2 ;  /* 0x000000710b00780c */ /* 0x000fc400017a4270 */
[----:B------:R-:W-:Y:S02]  /*6900*/  FSEL R79, R79, -INF , !P4 ;  /* 0xff8000004f4f7808 */ /* 0x000fe40006000000 */
[----:B------:R-:W-:Y:S02]  /*6910*/  ISETP.LT.OR P3, PT, R14, 0x71, P3 ;  /* 0x000000710e00780c */ /* 0x000fe40001f61670 */
[----:B------:R-:W-:Y:S01]  /*6920*/  FMNMX.FTZ R48, R78, R45, !PT ;  /* 0x0000002d4e307209 */ /* 0x000fe20007810000 */
[----:B------:R-:W-:-:S01]  /*6930*/  FFMA.FTZ R45, R60, UR41, -R10 ;  /* 0x000000293c2d7c23 */ /* 0x000fc2000801080a */
[----:B------:R-:W-:Y:S01]  /*6940*/  ISETP.GT.AND P4, PT, R11, 0x78, P2 ;  /* 0x000000780b00780c */ /* 0x000fe20001784270 */
[----:B0-----:R-:W-:-:S01]  /*6950*/  FFMA.FTZ R56, R72, UR41, -R10 ;  /* 0x0000002948387c23 */ /* 0x001fc2000801080a */
[----:B------:R-:W-:Y:S01]  /*6960*/  ISETP.LT.OR P5, PT, R14, 0x72, P5 ;  /* 0x000000720e00780c */ /* 0x000fe20002fa1670 */
[----:B------:R-:W-:Y:S01]  /*6970*/  MUFU.EX2 R25, R25 ;  /* 0x0000001900197308 */ /* 0x000fe20000000800 */
[----:B------:R-:W-:-:S02]  /*6980*/  FSEL R82, R82, -INF , !P3 ;  /* 0xff80000052527808 */ /* 0x000fc40005800000 */
[----:B------:R-:W-:Y:S02]  /*6990*/  FMNMX.FTZ R49, R79, R48, !PT ;  /* 0x000000304f317209 */ /* 0x000fe40007810000 */
[----:B------:R-:W-:Y:S02]  /*69a0*/  ISETP.GT.AND P2, PT, R11, 0x79, P2 ;  /* 0x000000790b00780c */ /* 0x000fe40001744270 */
[----:B------:R-:W-:Y:S01]  /*69b0*/  ISETP.LT.OR P4, PT, R14, 0x79, P4 ;  /* 0x000000790e00780c */ /* 0x000fe20002781670 */
[----:B------:R0:W-:Y:S01]  /*69c0*/  MUFU.EX2 R11, R57 ;  /* 0x00000039000b7308 */ /* 0x0001e20000000800 */
[----:B------:R-:W-:Y:S02]  /*69d0*/  FSEL R83, R83, -INF , !P5 ;  /* 0xff80000053537808 */ /* 0x000fe40006800000 */
[----:B------:R-:W-:Y:S02]  /*69e0*/  FMNMX.FTZ R48, R82, R49, !PT ;  /* 0x0000003152307209 */ /* 0x000fe40007810000 */
[----:B------:R-:W-:Y:S01]  /*69f0*/  ISETP.LT.OR P2, PT, R14, 0x7a, P2 ;  /* 0x0000007a0e00780c */ /* 0x000fe20001741670 */
[--C-:B------:R-:W-:Y:S01]  /*6a00*/  FFMA.FTZ R14, R61, UR41, -R10.reuse ;  /* 0x000000293d0e7c23 */ /* 0x100fe2000801080a */
[----:B------:R-:W-:Y:S01]  /*6a10*/  FSEL R86, R86, -INF , !P4 ;  /* 0xff80000056567808 */ /* 0x000fe20006000000 */
[----:B------:R-:W-:Y:S01]  /*6a20*/  MUFU.EX2 R29, R29 ;  /* 0x0000001d001d7308 */ /* 0x000fe20000000800 */
[----:B------:R-:W-:Y:S01]  /*6a30*/  FMNMX.FTZ R49, R83, R48, !PT ;  /* 0x0000003053317209 */ /* 0x000fe20007810000 */
[----:B0-----:R-:W-:Y:S01]  /*6a40*/  FFMA.FTZ R57, R73, UR41, -R10 ;  /* 0x0000002949397c23 */ /* 0x001fe2000801080a */
[----:B------:R-:W-:-:S02]  /*6a50*/  FSEL R87, R87, -INF , !P2 ;  /* 0xff80000057577808 */ /* 0x000fc40005000000 */
[----:B------:R-:W-:Y:S01]  /*6a60*/  FMNMX.FTZ R48, R86, R49, !PT ;  /* 0x0000003156307209 */ /* 0x000fe20007810000 */
[----:B------:R-:W-:-:S01]  /*6a70*/  FFMA.FTZ R49, R65, UR41, -R10 ;  /* 0x0000002941317c23 */ /* 0x000fc2000801080a */
[----:B------:R-:W-:Y:S01]  /*6a80*/  FFMA.FTZ R65, R81, UR41, -R10 ;  /* 0x0000002951417c23 */ /* 0x000fe2000801080a */
[----:B------:R-:W-:Y:S01]  /*6a90*/  FSEL R73, R8, RZ, P6 ;  /* 0x000000ff08497208 */ /* 0x000fe20003000000 */
[----:B------:R-:W-:Y:S01]  /*6aa0*/  MUFU.EX2 R33, R33 ;  /* 0x0000002100217308 */ /* 0x000fe20000000800 */
[----:B------:R-:W-:-:S03]  /*6ab0*/  FMNMX.FTZ R60, R87, R48, !PT ;  /* 0x00000030573c7209 */ /* 0x000fc60007810000 */
[----:B------:R-:W-:Y:S02]  /*6ac0*/  FADD.FTZ R2, -R73, R2 ;  /* 0x0000000249027221 */ /* 0x000fe40000010100 */
[----:B------:R-:W0:Y:S02]  /*6ad0*/  SHFL.BFLY PT, R61, R60, 0x2, 0x1f ;  /* 0x0c401f003c3d7f89 */ /* 0x000e2400000e0000 */
[----:B------:R1:W-:Y:S08]  /*6ae0*/  MUFU.EX2 R48, R64 ;  /* 0x0000004000307308 */ /* 0x0003f00000000800 */
[----:B------:R-:W-:Y:S01]  /*6af0*/  MUFU.EX2 R37, R37 ;  /* 0x0000002500257308 */ /* 0x000fe20000000800 */
[----:B-1----:R-:W-:-:S07]  /*6b00*/  FFMA.FTZ R64, R80, UR41, -R10 ;  /* 0x0000002950407c23 */ /* 0x002fce000801080a */
[----:B------:R-:W-:Y:S01]  /*6b10*/  MUFU.EX2 R41, R41 ;  /* 0x0000002900297308 */ /* 0x000fe20000000800 */
[----:B0-----:R-:W-:Y:S01]  /*6b20*/  FMNMX.FTZ R69, R60, R61, !PT ;  /* 0x0000003d3c457209 */ /* 0x001fe20007810000 */
[--C-:B------:R-:W-:Y:S01]  /*6b30*/  FFMA.FTZ R60, R76, UR41, -R10.reuse ;  /* 0x000000294c3c7c23 */ /* 0x100fe2000801080a */
[----:B------:R-:W-:-:S05]  /*6b40*/  FFMA.FTZ R61, R77, UR41, -R10 ;  /* 0x000000294d3d7c23 */ /* 0x000fca000801080a */
[----:B------:R-:W-:Y:S01]  /*6b50*/  MUFU.EX2 R45, R45 ;  /* 0x0000002d002d7308 */ /* 0x000fe20000000800 */
[----:B------:R-:W0:Y:S07]  /*6b60*/  SHFL.BFLY PT, R72, R69, 0x1, 0x1f ;  /* 0x0c201f0045487f89 */ /* 0x000e2e00000e0000 */
[----:B------:R-:W-:Y:S08]  /*6b70*/  MUFU.EX2 R14, R14 ;  /* 0x0000000e000e7308 */ /* 0x000ff00000000800 */
[----:B------:R-:W-:Y:S08]  /*6b80*/  MUFU.EX2 R49, R49 ;  /* 0x0000003100317308 */ /* 0x000ff00000000800 */
[----:B------:R-:W-:Y:S01]  /*6b90*/  MUFU.EX2 R52, R52 ;  /* 0x0000003400347308 */ /* 0x000fe20000000800 */
[----:B0-----:R-:W-:Y:S01]  /*6ba0*/  FMNMX.FTZ R10, R69, R72, !PT ;  /* 0x00000048450a7209 */ /* 0x001fe20007810000 */
[----:B------:R-:W-:-:S03]  /*6bb0*/  IMAD.U32 R69, RZ, RZ, UR41 ;  /* 0x00000029ff457e24 */ /* 0x000fc6000f8e00ff */
[C---:B------:R-:W-:Y:S01]  /*6bc0*/  FSETP.NEU.FTZ.AND P2, PT, R10.reuse, -INF , PT ;  /* 0xff8000000a00780b */ /* 0x040fe20003f5d000 */
[----:B------:R-:W-:-:S01]  /*6bd0*/  FFMA.FTZ R72, R10, R69, -8 ;  /* 0xc10000000a487423 */ /* 0x000fc20000010045 */
[----:B------:R-:W-:Y:S01]  /*6be0*/  FMUL.FTZ R69, R2, UR41 ;  /* 0x0000002902457c20 */ /* 0x000fe20008410000 */
[----:B------:R-:W-:Y:S03]  /*6bf0*/  MUFU.EX2 R53, R53 ;  /* 0x0000003500357308 */ /* 0x000fe60000000800 */
[----:B------:R-:W-:-:S05]  /*6c00*/  FSEL R2, R72, RZ, P2 ;  /* 0x000000ff48027208 */ /* 0x000fca0001000000 */
        /* <DEDUP_REMOVED lines=13> */
[----:B------:R-:W-:Y:S01]  /*6ce0*/  FSEL R51, R10, RZ, P2 ;  /* 0x000000ff0a337208 */ /* 0x000fe20001000000 */
[--C-:B------:R-:W-:Y:S01]  /*6cf0*/  FFMA.FTZ R76, R54, UR41, -R2.reuse ;  /* 0x00000029364c7c23 */ /* 0x100fe20008010802 */
[----:B------:R-:W-:-:S01]  /*6d00*/  FFMA.FTZ R21, R21, UR41, -R2 ;  /* 0x0000002915157c23 */ /* 0x000fc20008010802 */
[----:B------:R-:W0:Y:S02]  /*6d10*/  MUFU.EX2 R69, R69 ;  /* 0x0000004500457308 */ /* 0x000e240000000800 */
[----:B------:R-:W-:-:S04]  /*6d20*/  FADD.FTZ R51, -R51, R0 ;  /* 0x0000000033337221 */ /* 0x000fc80000010100 */
[----:B------:R-:W-:Y:S01]  /*6d30*/  FMUL.FTZ R54, R51, UR41 ;  /* 0x0000002933367c20 */ /* 0x000fe20008410000 */
[----:B------:R-:W-:-:S01]  /*6d40*/  FFMA.FTZ R51, R55, UR41, -R2 ;  /* 0x0000002937337c23 */ /* 0x000fc20008010802 */
[----:B------:R-:W-:Y:S01]  /*6d50*/  MUFU.EX2 R21, R21 ;  /* 0x0000001500157308 */ /* 0x000fe20000000800 */
[----:B------:R-:W-:-:S01]  /*6d60*/  FFMA.FTZ R55, R58, UR41, -R2 ;  /* 0x000000293a377c23 */ /* 0x000fc20008010802 */
[--C-:B------:R-:W-:Y:S01]  /*6d70*/  FFMA.FTZ R58, R59, UR41, -R2.reuse ;  /* 0x000000293b3a7c23 */ /* 0x100fe20008010802 */
[----:B------:R-:W-:-:S05]  /*6d80*/  FFMA.FTZ R59, R62, UR41, -R2 ;  /* 0x000000293e3b7c23 */ /* 0x000fca0008010802 */
[----:B------:R-:W1:Y:S01]  /*6d90*/  MUFU.EX2 R54, R54 ;  /* 0x0000003600367308 */ /* 0x000e620000000800 */
[----:B0-----:R-:W-:-:S07]  /*6da0*/  FFMA.FTZ R62, R69, R5, R12 ;  /* 0x00000005453e7223 */ /* 0x001fce000001000c */
[----:B------:R-:W0:Y:S08]  /*6db0*/  MUFU.EX2 R72, R72 ;  /* 0x0000004800487308 */ /* 0x000e300000000800 */
[----:B------:R-:W2:Y:S01]  /*6dc0*/  MUFU.EX2 R27, R27 ;  /* 0x0000001b001b7308 */ /* 0x000ea20000000800 */
[----:B-1----:R-:W-:-:S01]  /*6dd0*/  FFMA.FTZ R5, R54, R4, R21 ;  /* 0x0000000436057223 */ /* 0x002fc20000010015 */
[----:B------:R-:W-:Y:S01]  /*6de0*/  FADD.FTZ R4, R9, R62 ;  /* 0x0000003e09047221 */ /* 0x000fe20000010000 */
[----:B------:R-:W-:-:S05]  /*6df0*/  FFMA.FTZ R62, R63, UR41, -R2 ;  /* 0x000000293f3e7c23 */ /* 0x000fca0008010802 */
[----:B------:R-:W1:Y:S08]  /*6e00*/  MUFU.EX2 R30, R30 ;  /* 0x0000001e001e7308 */ /* 0x000e700000000800 */
[----:B------:R-:W3:Y:S08]  /*6e10*/  MUFU.EX2 R31, R31 ;  /* 0x0000001f001f7308 */ /* 0x000ef00000000800 */
[----:B------:R-:W4:Y:S08]  /*6e20*/  MUFU.EX2 R34, R34 ;  /* 0x0000002200227308 */ /* 0x000f300000000800 */
[----:B------:R0:W-:Y:S08]  /*6e30*/  MUFU.EX2 R0, R76 ;  /* 0x0000004c00007308 */ /* 0x0001f00000000800 */
[----:B------:R-:W5:Y:S01]  /*6e40*/  MUFU.EX2 R35, R35 ;  /* 0x0000002300237308 */ /* 0x000f620000000800 */
[----:B0-----:R-:W-:-:S01]  /*6e50*/  FADD.FTZ R76, R72, R5 ;  /* 0x00000005484c7221 */ /* 0x001fc20000010000 */
[----:B------:R-:W-:-:S03]  /*6e60*/  FADD.FTZ R5, R13, R4 ;  /* 0x000000040d057221 */ /* 0x000fc60000010000 */
[----:B--2---:R-:W-:Y:S01]  /*6e70*/  FADD.FTZ R63, R27, R76 ;  /* 0x0000004c1b3f7221 */ /* 0x004fe20000010000 */
[----:B------:R-:W-:-:S02]  /*6e80*/  FADD.FTZ R4, R20, R5 ;  /* 0x0000000514047221 */ /* 0x000fc40000010000 */
[----:B------:R-:W0:Y:S01]  /*6e90*/  MUFU.EX2 R38, R38 ;  /* 0x0000002600267308 */ /* 0x000e220000000800 */
[----:B-1----:R-:W-:-:S01]  /*6ea0*/  FADD.FTZ R76, R30, R63 ;  /* 0x0000003f1e4c7221 */ /* 0x002fc20000010000 */
[----:B------:R-:W-:Y:S01]  /*6eb0*/  FADD.FTZ R5, R15, R4 ;  /* 0x000000040f057221 */ /* 0x000fe20000010000 */
[----:B------:R-:W-:-:S01]  /*6ec0*/  FFMA.FTZ R63, R66, UR41, -R2 ;  /* 0x00000029423f7c23 */ /* 0x000fc20008010802 */
[----:B------:R-:W-:Y:S01]  /*6ed0*/  FFMA.FTZ R66, R67, UR41, -R2 ;  /* 0x0000002943427c23 */ /* 0x000fe20008010802 */
[----:B---3--:R-:W-:-:S01]  /*6ee0*/  FADD.FTZ R77, R31, R76 ;  /* 0x0000004c1f4d7221 */ /* 0x008fc20000010000 */
[----:B------:R-:W-:Y:S02]  /*6ef0*/  FADD.FTZ R4, R24, R5 ;  /* 0x0000000518047221 */ /* 0x000fe40000010000 */
[----:B------:R-:W1:Y:S01]  /*6f00*/  MUFU.EX2 R39, R39 ;  /* 0x0000002700277308 */ /* 0x000e620000000800 */
[----:B----4-:R-:W-:-:S01]  /*6f10*/  FADD.FTZ R76, R34, R77 ;  /* 0x0000004d224c7221 */ /* 0x010fc20000010000 */
[----:B------:R-:W-:-:S03]  /*6f20*/  FADD.FTZ R5, R25, R4 ;  /* 0x0000000419057221 */ /* 0x000fc60000010000 */
[----:B-----5:R-:W-:Y:S01]  /*6f30*/  FADD.FTZ R67, R35, R76 ;  /* 0x0000004c23437221 */ /* 0x020fe20000010000 */
[----:B------:R-:W-:-:S02]  /*6f40*/  FADD.FTZ R5, R26, R5 ;  /* 0x000000051a057221 */ /* 0x000fc40000010000 */
[----:B------:R-:W2:Y:S01]  /*6f50*/  MUFU.EX2 R42, R42 ;  /* 0x0000002a002a7308 */ /* 0x000ea20000000800 */
[----:B0-----:R-:W-:-:S01]  /*6f60*/  FADD.FTZ R4, R38, R67 ;  /* 0x0000004326047221 */ /* 0x001fc20000010000 */
[----:B------:R-:W-:Y:S01]  /*6f70*/  FFMA.FTZ R67, R70, UR41, -R2 ;  /* 0x0000002946437c23 */ /* 0x000fe20008010802 */
[----:B------:R-:W-:-:S04]  /*6f80*/  FADD.FTZ R70, R28, R5 ;  /* 0x000000051c467221 */ /* 0x000fc80000010000 */
[----:B------:R-:W-:Y:S01]  /*6f90*/  FADD.FTZ R77, R29, R70 ;  /* 0x000000461d4d7221 */ /* 0x000fe20000010000 */
[----:B------:R-:W0:Y:S01]  /*6fa0*/  MUFU.EX2 R43, R43 ;  /* 0x0000002b002b7308 */ /* 0x000e220000000800 */
[----:B-1----:R-:W-:-:S01]  /*6fb0*/  FADD.FTZ R5, R39, R4 ;  /* 0x0000000427057221 */ /* 0x002fc20000010000 */
[----:B------:R-:W-:Y:S01]  /*6fc0*/  FFMA.FTZ R70, R71, UR41, -R2 ;  /* 0x0000002947467c23 */ /* 0x000fe20008010802 */
[----:B------:R-:W-:-:S01]  /*6fd0*/  FADD.FTZ R76, R32, R77 ;  /* 0x0000004d204c7221 */ /* 0x000fc20000010000 */
[----:B------:R-:W-:-:S03]  /*6fe0*/  FFMA.FTZ R71, R74, UR41, -R2 ;  /* 0x000000294a477c23 */ /* 0x000fc60008010802 */
[----:B------:R-:W-:Y:S01]  /*6ff0*/  FADD.FTZ R77, R33, R76 ;  /* 0x0000004c214d7221 */ /* 0x000fe20000010000 */
[----:B------:R-:W1:Y:S01]  /*7000*/  MUFU.EX2 R46, R46 ;  /* 0x0000002e002e7308 */ /* 0x000e620000000800 */
[----:B--2---:R-:W-:-:S02]  /*7010*/  FADD.FTZ R4, R42, R5 ;  /* 0x000000052a047221 */ /* 0x004fc40000010000 */
[----:B------:R-:W-:-:S04]  /*7020*/  FADD.FTZ R74, R36, R77 ;  /* 0x0000004d244a7221 */ /* 0x000fc80000010000 */
[----:B------:R-:W-:Y:S01]  /*7030*/  FADD.FTZ R77, R37, R74 ;  /* 0x0000004a254d7221 */ /* 0x000fe20000010000 */
[----:B------:R-:W2:Y:S01]  /*7040*/  MUFU.EX2 R47, R47 ;  /* 0x0000002f002f7308 */ /* 0x000ea20000000800 */
[----:B0-----:R-:W-:-:S01]  /*7050*/  FADD.FTZ R5, R43, R4 ;  /* 0x000000042b057221 */ /* 0x001fc20000010000 */
[--C-:B------:R-:W-:Y:S01]  /*7060*/  FFMA.FTZ R74, R75, UR41, -R2.reuse ;  /* 0x000000294b4a7c23 */ /* 0x100fe20008010802 */
[----:B------:R-:W-:-:S05]  /*7070*/  FFMA.FTZ R75, R78, UR41, -R2 ;  /* 0x000000294e4b7c23 */ /* 0x000fca0008010802 */
[----:B------:R-:W0:Y:S01]  /*7080*/  MUFU.EX2 R50, R50 ;  /* 0x0000003200327308 */ /* 0x000e220000000800 */
[----:B-1----:R-:W-:-:S07]  /*7090*/  FADD.FTZ R4, R46, R5 ;  /* 0x000000052e047221 */ /* 0x002fce0000010000 */
[----:B------:R-:W1:Y:S01]  /*70a0*/  MUFU.EX2 R51, R51 ;  /* 0x0000003300337308 */ /* 0x000e620000000800 */
[----:B--2---:R-:W-:-:S01]  /*70b0*/  FADD.FTZ R5, R47, R4 ;  /* 0x000000042f057221 */ /* 0x004fc20000010000 */
[----:B------:R-:W-:-:S06]  /*70c0*/  FADD.FTZ R4, R40, R77 ;  /* 0x0000004d28047221 */ /* 0x000fcc0000010000 */
[----:B------:R-:W2:Y:S01]  /*70d0*/  MUFU.EX2 R55, R55 ;  /* 0x0000003700377308 */ /* 0x000ea20000000800 */
[----:B0-----:R-:W-:-:S04]  /*70e0*/  FADD.FTZ R5, R50, R5 ;  /* 0x0000000532057221 */ /* 0x001fc80000010000 */
[----:B------:R-:W-:Y:S01]  /*70f0*/  FADD.FTZ R76, R0, R5 ;  /* 0x00000005004c7221 */ /* 0x000fe20000010000 */
[----:B------:R-:W-:-:S02]  /*7100*/  FADD.FTZ R5, R41, R4 ;  /* 0x0000000429057221 */ /* 0x000fc40000010000 */
[----:B------:R-:W0:Y:S01]  /*7110*/  MUFU.EX2 R58, R58 ;  /* 0x0000003a003a7308 */ /* 0x000e220000000800 */
[----:B-1----:R-:W-:-:S01]  /*7120*/  FADD.FTZ R76, R51, R76 ;  /* 0x0000004c334c7221 */ /* 0x002fc20000010000 */
[----:B------:R-:W-:-:S04]  /*7130*/  FADD.FTZ R4, R44, R5 ;  /* 0x000000052c047221 */ /* 0x000fc80000010000 */
[----:B------:R-:W-:Y:S02]  /*7140*/  FADD.FTZ R4, R11, R4 ;  /* 0x000000040b047221 */ /* 0x000fe40000010000 */
[----:B------:R-:W1:Y:S01]  /*7150*/  MUFU.EX2 R59, R59 ;  /* 0x0000003b003b7308 */ /* 0x000e620000000800 */
[----:B--2---:R-:W-:-:S01]  /*7160*/  FADD.FTZ R5, R55, R76 ;  /* 0x0000004c37057221 */ /* 0x004fc20000010000 */
[----:B------:R-:W-:-:S06]  /*7170*/  FFMA.FTZ R76, R79, UR41, -R2 ;  /* 0x000000294f4c7c23 */ /* 0x000fcc0008010802 */
[----:B------:R-:W2:Y:S01]  /*7180*/  MUFU.EX2 R62, R62 ;  /* 0x0000003e003e7308 */ /* 0x000ea20000000800 */
[----:B0-----:R-:W-:-:S01]  /*7190*/  FADD.FTZ R78, R58, R5 ;  /* 0x000000053a4e7221 */ /* 0x001fc20000010000 */
[----:B------:R-:W-:-:S04]  /*71a0*/  FADD.FTZ R5, R45, R4 ;  /* 0x000000042d057221 */ /* 0x000fc80000010000 */
[----:B------:R-:W-:Y:S02]  /*71b0*/  FADD.FTZ R5, R14, R5 ;  /* 0x000000050e057221 */ /* 0x000fe40000010000 */
[----:B------:R-:W0:Y:S01]  /*71c0*/  MUFU.EX2 R63, R63 ;  /* 0x0000003f003f7308 */ /* 0x000e220000000800 */
[----:B-1----:R-:W-:-:S01]  /*71d0*/  FADD.FTZ R77, R59, R78 ;  /* 0x0000004e3b4d7221 */ /* 0x002fc20000010000 */
[----:B------:R-:W-:-:S04]  /*71e0*/  FADD.FTZ R78, R48, R5 ;  /* 0x00000005304e7221 */ /* 0x000fc80000010000 */
[----:B------:R-:W-:Y:S01]  /*71f0*/  FADD.FTZ R79, R49, R78 ;  /* 0x0000004e314f7221 */ /* 0x000fe20000010000 */
[----:B------:R-:W-:-:S01]  /*7200*/  FFMA.FTZ R78, R83, UR41, -R2 ;  /* 0x00000029534e7c23 */ /* 0x000fc20008010802 */
[----:B------:R-:W1:Y:S01]  /*7210*/  MUFU.EX2 R66, R66 ;  /* 0x0000004200427308 */ /* 0x000e620000000800 */
[----:B--2---:R-:W-:-:S01]  /*7220*/  FADD.FTZ R4, R62, R77 ;  /* 0x0000004d3e047221 */ /* 0x004fc20000010000 */
[----:B------:R-:W-:Y:S01]  /*7230*/  FADD.FTZ R80, R52, R79 ;  /* 0x0000004f34507221 */ /* 0x000fe20000010000 */
[----:B------:R-:W-:-:S01]  /*7240*/  FFMA.FTZ R77, R82, UR41, -R2 ;  /* 0x00000029524d7c23 */ /* 0x000fc20008010802 */
[--C-:B------:R-:W-:Y:S01]  /*7250*/  FFMA.FTZ R79, R86, UR41, -R2.reuse ;  /* 0x00000029564f7c23 */ /* 0x100fe20008010802 */
[----:B------:R-:W-:-:S01]  /*7260*/  FFMA.FTZ R2, R87, UR41, -R2 ;  /* 0x0000002957027c23 */ /* 0x000fc20008010802 */
[----:B------:R-:W-:Y:S02]  /*7270*/  FADD.FTZ R81, R53, R80 ;  /* 0x0000005035517221 */ /* 0x000fe40000010000 */
        /* <DEDUP_REMOVED lines=35> */
[----:B--2---:R-:W-:-:S01]  /*74b0*/  FADD.FTZ R81, R79, R4 ;  /* 0x000000044f517221 */ /* 0x004fc20000010000 */
[----:B0-----:R-:W-:-:S03]  /*74c0*/  FADD.FTZ R5, R73, R80 ;  /* 0x0000005049057221 */ /* 0x001fc60000010000 */
[----:B-1----:R-:W-:Y:S01]  /*74d0*/  FADD.FTZ R4, R2, R81 ;  /* 0x0000005102047221 */ /* 0x002fe20000010000 */
[----:B------:R-:W-:Y:S06]  /*74e0*/  @!P0 BRA `(.L_x_709) ;  /* 0x0000000000048947 */ /* 0x000fec0003800000 */
[----:B------:R-:W-:Y:S01]  /*74f0*/  BPT.TRAP 0x1 ;  /* 0x000000040000795c */ /* 0x000fe20000300000 */
.L_x_709:
[----:B------:R-:W-:Y:S01]  /*7500*/  UIADD3 UR6, UR11, 0x19c60, URZ ;  /* 0x00019c600b067890 */ /* 0x000fe2000fffe03f */
[----:B------:R-:W-:Y:S01]  /*7510*/  ISETP.GT.AND P2, PT, R3, UR17, PT ;  /* 0x0000001103007c0c */ /* 0x000fe2000bf44270 */
[----:B------:R-:W-:Y:S01]  /*7520*/  UMOV UR48, UR20 ;  /* 0x0000001400307c82 */ /* 0x000fe20008000000 */
[----:B------:R-:W-:Y:S01]  /*7530*/  F2FP.SATFINITE.E4M3.F32.PACK_AB_MERGE_C R0, R51, R0, RZ ;  /* 0x000000003300723e */ /* 0x000fe200048070ff */
[----:B------:R-:W-:Y:S01]  /*7540*/  UPRMT UR6, UR44, 0x654, UR6 ;  /* 0x000006542c067896 */ /* 0x000fe20008000006 */
[----:B------:R-:W-:Y:S01]  /*7550*/  F2FP.SATFINITE.E4M3.F32.PACK_AB_MERGE_C R2, R2, R79, RZ ;  /* 0x0000004f0202723e */ /* 0x000fe200048070ff */
[----:B------:R-:W-:Y:S01]  /*7560*/  UMOV UR36, UR19 ;  /* 0x0000001300247c82 */ /* 0x000fe20008000000 */
[----:B------:R-:W-:Y:S01]  /*7570*/  F2FP.SATFINITE.E4M3.F32.PACK_AB_MERGE_C R13, R20, R13, RZ ;  /* 0x0000000d140d723e */ /* 0x000fe200048070ff */
[----:B------:R-:W-:Y:S01]  /*7580*/  FMUL.FTZ R88, R88, R69 ;  /* 0x0000004558587220 */ /* 0x000fe20000410000 */
[----:B------:R-:W-:Y:S01]  /*7590*/  F2FP.SATFINITE.E4M3.F32.PACK_AB_MERGE_C R27, R30, R27, RZ ;  /* 0x0000001b1e1b723e */ /* 0x000fe200048070ff */
[----:B------:R-:W-:Y:S01]  /*75a0*/  FMUL.FTZ R89, R89, R69 ;  /* 0x0000004559597220 */ /* 0x000fe20000410000 */
        /* <DEDUP_REMOVED lines=24> */
[----:B------:R-:W-:Y:S01]  /*7730*/  F2FP.SATFINITE.E4M3.F32.PACK_AB_MERGE_C R147, R50, R47, R0 ;  /* 0x0000002f3293723e */ /* 0x000fe20004807000 */
[----:B------:R-:W-:Y:S01]  /*7740*/  FMUL.FTZ R113, R113, R69 ;  /* 0x0000004571717220 */ /* 0x000fe20000410000 */
[----:B------:R-:W-:Y:S01]  /*7750*/  F2FP.SATFINITE.E4M3.F32.PACK_AB_MERGE_C R139, R78, R77, R2 ;  /* 0x0000004d4e8b723e */ /* 0x000fe20004807002 */
        /* <DEDUP_REMOVED lines=12> */
[-C--:B------:R-:W-:Y:S01]  /*7820*/  FMUL.FTZ R128, R128, R69.reuse ;  /* 0x0000004580807220 */ /* 0x080fe20000410000 */
[----:B------:R-:W-:Y:S01]  /*7830*/  F2FP.SATFINITE.E4M3.F32.PACK_AB_MERGE_C R146, R37, R36, R40 ;  /* 0x000000242592723e */ /* 0x000fe20004807028 */
[-C--:B------:R-:W-:Y:S01]  /*7840*/  FMUL.FTZ R129, R129, R69.reuse ;  /* 0x0000004581817220 */ /* 0x080fe20000410000 */
        /* <DEDUP_REMOVED lines=33> */
[----:B------:R-:W-:-:S02]  /*7a60*/  VIADD R3, R3, 0xffffffff ;  /* 0xffffffff03037836 */ /* 0x000fc40000000000 */
[----:B------:R-:W-:Y:S02]  /*7a70*/  IMAD.MOV.U32 R0, RZ, RZ, R10 ;  /* 0x000000ffff007224 */ /* 0x000fe400078e000a */
[----:B------:R-:W-:Y:S01]  /*7a80*/  IMAD.MOV.U32 R2, RZ, RZ, R8 ;  /* 0x000000ffff027224 */ /* 0x000fe200078e0008 */
[----:B------:R-:W-:Y:S06]  /*7a90*/  @P2 BRA `(.L_x_710) ;  /* 0xffffffd000e82947 */ /* 0x000fec000383ffff */
[----:B------:R-:W-:Y:S01]  /*7aa0*/  IMAD.MOV.U32 R0, RZ, RZ, R10 ;  /* 0x000000ffff007224 */ /* 0x000fe200078e000a */
[----:B------:R-:W-:Y:S01]  /*7ab0*/  UMOV UR36, UR19 ;  /* 0x0000001300247c82 */ /* 0x000fe20008000000 */
[----:B------:R-:W-:Y:S01]  /*7ac0*/  IMAD.MOV.U32 R2, RZ, RZ, R8 ;  /* 0x000000ffff027224 */ /* 0x000fe200078e0008 */
[----:B------:R-:W-:-:S06]  /*7ad0*/  UMOV UR48, UR20 ;  /* 0x0000001400307c82 */ /* 0x000fcc0008000000 */
.L_x_692:
[----:B------:R-:W0:Y:S01]  /*7ae0*/  LDC R8, c[0x0][0x448] ;  /* 0x00011200ff087b82 */ /* 0x000e220000000800 */
[----:B------:R-:W-:Y:S01]  /*7af0*/  UIADD3 UR6, UR39, 0xbf, URZ ;  /* 0x000000bf27067890 */ /* 0x000fe2000fffe03f */
[----:B------:R-:W-:-:S05]  /*7b00*/  IADD3 R11, -R7, 0x1, RZ ;  /* 0x00000001070b7810 */ /* 0x000fca0007ffe1ff */
[----:B------:R-:W-:Y:S01]  /*7b10*/  IMAD.U32 R7, RZ, RZ, UR6 ;  /* 0x00000006ff077e24 */ /* 0x000fe2000f8e00ff */
[----:B------:R-:W1:Y:S01]  /*7b20*/  LDC R10, c[0x0][0x9e4] ;  /* 0x00027900ff0a7b82 */ /* 0x000e620000000800 */
[----:B------:R-:W-:Y:S01]  /*7b30*/  IMAD R6, R6, UR40, R11 ;  /* 0x0000002806067c24 */ /* 0x000fe2000f8e020b */
[----:B0-----:R-:W-:Y:S02]  /*7b40*/  ISETP.NE.AND P5, PT, R8, 0x1, PT ;  /* 0x000000010800780c */ /* 0x001fe40003fa5270 */
[----:B-1----:R-:W-:-:S11]  /*7b50*/  ISETP.GE.AND P6, PT, R10, 0x1, PT ;  /* 0x000000010a00780c */ /* 0x002fd60003fc6270 */
[----:B------:R-:W0:Y:S08]  /*7b60*/  @P5 LDC R8, c[0x0][0x44c] ;  /* 0x00011300ff085b82 */ /* 0x000e300000000800 */
[----:B------:R-:W1:Y:S01]  /*7b70*/  @P5 LDC R9, c[0x0][0x450] ;  /* 0x00011400ff095b82 */ /* 0x000e620000000800 */
[----:B0-----:R-:W-:-:S05]  /*7b80*/  @P5 IMAD.HI.U32 R8, R8, UR6, RZ ;  /* 0x0000000608085c27 */ /* 0x001fca000f8e00ff */
[----:B-1----:R-:W-:-:S05]  /*7b90*/  @P5 SHF.R.U32.HI R7, RZ, R9, R8 ;  /* 0x00000009ff075219 */ /* 0x002fca0000011608 */
[----:B------:R-:W-:-:S04]  /*7ba0*/  IMAD.IADD R7, R6, 0x1, R7 ;  /* 0x0000000106077824 */ /* 0x000fc800078e0207 */
[----:B------:R-:W-:Y:S01]  /*7bb0*/  VIADD R6, R7, -UR18 ;  /* 0x8000001207067c36 */ /* 0x000fe20008000000 */
[----:B------:R-:W-:Y:S06]  /*7bc0*/  @!P6 BRA `(.L_x_711) ;  /* 0x00000000003ce947 */ /* 0x000fec0003800000 */
[----:B------:R-:W-:-:S13]  /*7bd0*/  ISETP.GT.AND P2, PT, R7, -0x1, PT ;  /* 0xffffffff0700780c */ /* 0x000fda0003f44270 */
[----:B------:R-:W-:Y:S05]  /*7be0*/  @P2 BRA `(.L_x_712) ;  /* 0x00000000001c2947 */ /* 0x000fea0003800000 */
[----:B------:R-:W-:Y:S02]  /*7bf0*/  ISETP.NE.AND P2, PT, R10, 0x1, PT ;  /* 0x000000010a00780c */ /* 0x000fe40003f45270 */
[----:B------:R-:W-:-:S11]  /*7c00*/  LOP3.LUT R7, RZ, R7, RZ, 0x33, !PT ;  /* 0x00000007ff077212 */ /* 0x000fd600078e33ff */
[----:B------:R-:W0:Y:S02]  /*7c10*/  @P2 LDC.64 R8, c[0x0][0x9e8] ;  /* 0x00027a00ff082b82 */ /* 0x000e240000000a00 */
[----:B0-----:R-:W-:-:S05]  /*7c20*/  @P2 IMAD.HI.U32 R8, R7, R8, RZ ;  /* 0x0000000807082227 */ /* 0x001fca00078e00ff */
[----:B------:R-:W-:-:S04]  /*7c30*/  @P2 SHF.R.U32.HI R7, RZ, R9, R8 ;  /* 0x00000009ff072219 */ /* 0x000fc80000011608 */
[----:B------:R-:W-:Y:S01]  /*7c40*/  LOP3.LUT R7, RZ, R7, RZ, 0x33, !PT ;  /* 0x00000007ff077212 */ /* 0x000fe200078e33ff */
[----:B------:R-:W-:Y:S06]  /*7c50*/  BRA `(.L_x_713) ;  /* 0x0000000000107947 */ /* 0x000fec0003800000 */
.L_x_712:
[----:B------:R-:W-:-:S13]  /*7c60*/  ISETP.NE.AND P2, PT, R10, 0x1, PT ;  /* 0x000000010a00780c */ /* 0x000fda0003f45270 */
[----:B------:R-:W0:Y:S02]  /*7c70*/  @P2 LDC.64 R8, c[0x0][0x9e8] ;  /* 0x00027a00ff082b82 */ /* 0x000e240000000a00 */
[----:B0-----:R-:W-:-:S05]  /*7c80*/  @P2 IMAD.HI.U32 R8, R7, R8, RZ ;  /* 0x0000000807082227 */ /* 0x001fca00078e00ff */
[----:B------:R-:W-:-:S07]  /*7c90*/  @P2 SHF.R.U32.HI R7, RZ, R9, R8 ;  /* 0x00000009ff072219 */ /* 0x000fce0000011608 */
.L_x_713:
[----:B------:R-:W-:-:S05]  /*7ca0*/  IMAD R7, R7, R10, RZ ;  /* 0x0000000a07077224 */ /* 0x000fca00078e02ff */
[----:B------:R-:W-:-:S07]  /*7cb0*/  VIMNMX R6, R6, R7, !PT ;  /* 0x0000000706067248 */ /* 0x000fce0007fe0100 */
.L_x_711:
[----:B------:R-:W-:-:S05]  /*7cc0*/  VIADD R6, R6, 0x7f ;  /* 0x0000007f06067836 */ /* 0x000fca0000000000 */
[----:B------:R-:W-:-:S04]  /*7cd0*/  SHF.R.S32.HI R7, RZ, 0x1f, R6 ;  /* 0x0000001fff077819 */ /* 0x000fc80000011406 */
[----:B------:R-:W-:-:S04]  /*7ce0*/  LEA.HI R7, R7, R6, RZ, 0x7 ;  /* 0x0000000607077211 */ /* 0x000fc800078f38ff */
[----:B------:R-:W-:-:S04]  /*7cf0*/  SHF.R.S32.HI R6, RZ, 0x7, R7 ;  /* 0x00000007ff067819 */ /* 0x000fc80000011407 */
[----:B------:R-:W-:-:S04]  /*7d00*/  VIMNMX R6, R6, UR43, !PT ;  /* 0x0000002b06067c48 */ /* 0x000fc8000ffe0100 */
[----:B------:R-:W-:-:S13]  /*7d10*/  ISETP.GE.AND P2, PT, R3, R6, PT ;  /* 0x000000060300720c */ /* 0x000fda0003f46270 */
[----:B------:R-:W-:Y:S05]  /*7d20*/  @!P2 BRA `(.L_x_714) ;  /* 0x0000001800e8a947 */ /* 0x000fea0003800000 */
[----:B------:R-:W-:Y:S01]  /*7d30*/  IMAD.MOV.U32 R9, RZ, RZ, R0 ;  /* 0x000000ffff097224 */ /* 0x000fe200078e0000 */
[----:B------:R-:W-:Y:S01]  /*7d40*/  UMOV UR17, UR48 ;  /* 0x0000003000117c82 */ /* 0x000fe20008000000 */
[----:B------:R-:W-:Y:S01]  /*7d50*/  IMAD.MOV.U32 R7, RZ, RZ, R2 ;  /* 0x000000ffff077224 */ /* 0x000fe200078e0002 */
[----:B------:R-:W-:-:S06]  /*7d60*/  UMOV UR18, UR36 ;  /* 0x0000002400127c82 */ /* 0x000fcc0008000000 */
.L_x_724:
[----:B------:R-:W-:-:S04]  /*7d70*/  UIADD3 UR6, UR18, 0x1, URZ ;  /* 0x0000000112067890 */ /* 0x000fc8000fffe03f */
[----:B------:R-:W-:-:S04]  /*7d80*/  UISETP.NE.AND UP0, UPT, UR6, 0x2, UPT ;  /* 0x000000020600788c */ /* 0x000fc8000bf05270 */
[----:B------:R-:W-:Y:S02]  /*7d90*/  USEL UR48, URZ, 0x1, UP0 ;  /* 0x000000013f307887 */ /* 0x000fe40008000000 */
[----:B------:R-:W-:Y:S02]  /*7da0*/  USEL UR36, UR6, URZ, UP0 ;  /* 0x0000003f06247287 */ /* 0x000fe40008000000 */
[----:B------:R-:W-:Y:S01]  /*7db0*/  ULOP3.LUT UR48, UR17, UR48, URZ, 0x3c, !UPT ;  /* 0x0000003011307292 */ /* 0x000fe2000f8e3c3f */
[----:B------:R-:W-:Y:S11]  /*7dc0*/  @!P0 BRA `(.L_x_715) ;  /* 0x0000000000048947 */ /* 0x000ff60003800000 */
[----:B------:R-:W-:Y:S01]  /*7dd0*/  BPT.TRAP 0x1 ;  /* 0x000000040000795c */ /* 0x000fe20000300000 */
.L_x_715:
[----:B------:R-:W-:Y:S01]  /*7de0*/  ULEA UR6, UR36, UR45, 0x3 ;  /* 0x0000002d24067291 */ /* 0x000fe2000f8e183f */
[----:B------:R-:W-:-:S05]  /*7df0*/  IMAD.U32 R0, RZ, RZ, UR48 ;  /* 0x00000030ff007e24 */ /* 0x000fca000f8e00ff */
[----:B------:R-:W-:-:S04]  /*7e00*/  SHF.L.U32 R0, R0, 0x1f, RZ ;  /* 0x0000001f00007819 */ /* 0x000fc800000006ff */
[----:B------:R0:W1:Y:S01]  /*7e10*/  SYNCS.PHASECHK.TRANS64.TRYWAIT P2, [UR6+0x19c30], R0 ;  /* 0x019c3000ff0075a7 */ /* 0x0000620008040146 */
[----:B------:R-:W-:Y:S05]  /*7e20*/  @!P0 BRA `(.L_x_716) ;  /* 0x0000000000048947 */ /* 0x000fea0003800000 */
[----:B------:R-:W-:Y:S01]  /*7e30*/  BPT.TRAP 0x1 ;  /* 0x000000040000795c */ /* 0x000fe20000300000 */
.L_x_716:
[----:B-1----:R-:W-:Y:S05]  /*7e40*/  @P2 BRA `(.L_x_717) ;  /* 0x0000000000082947 */ /* 0x002fea0003800000 */
[----:B------:R-:W1:Y:S02]  /*7e50*/  SYNCS.PHASECHK.TRANS64.TRYWAIT P2, [UR6+0x19c30], R0 ;  /* 0x019c3000ff0075a7 */ /* 0x000e640008040146 */
[----:B-1----:R-:W-:Y:S05]  /*7e60*/  @!P2 BRA `(.L_x_718) ;  /* 0x000000ac00f0a947 */ /* 0x002fea0003800000 */
.L_x_717:
        /* <DEDUP_REMOVED lines=17> */
.L_x_719:
[----:B------:R-:W-:Y:S01]  /*7f80*/  ULEA UR11, UR18, UR45, 0x3 ;  /* 0x0000002d120b7291 */ /* 0x000fe2000f8e183f */
[----:B01----:R-:W-:-:S05]  /*7f90*/  IMAD.U32 R0, RZ, RZ, UR17 ;  /* 0x00000011ff007e24 */ /* 0x003fca000f8e00ff */
[----:B------:R-:W-:-:S04]  /*7fa0*/  SHF.L.U32 R0, R0, 0x1f, RZ ;  /* 0x0000001f00007819 */ /* 0x000fc800000006ff */
[----:B------:R0:W1:Y:S01]  /*7fb0*/  SYNCS.PHASECHK.TRANS64.TRYWAIT P2, [UR11+0x19c50], R0 ;  /* 0x019c5000ff0075a7 */ /* 0x000062000804014b */
[----:B------:R-:W-:Y:S05]  /*7fc0*/  @!P0 BRA `(.L_x_720) ;  /* 0x0000000000048947 */ /* 0x000fea0003800000 */
[----:B------:R-:W-:Y:S01]  /*7fd0*/  BPT.TRAP 0x1 ;  /* 0x000000040000795c */ /* 0x000fe20000300000 */
.L_x_720:
[----:B-1----:R-:W-:Y:S05]  /*7fe0*/  @P2 BRA `(.L_x_721) ;  /* 0x0000000000082947 */ /* 0x002fea0003800000 */
[----:B------:R-:W1:Y:S02]  /*7ff0*/  SYNCS.PHASECHK.TRANS64.TRYWAIT P2, [UR11+0x19c50], R0 ;  /* 0x019c5000ff0075a7 */ /* 0x000e64000804014b */
[----:B-1----:R-:W-:Y:S05]  /*8000*/  @!P2 BRA `(.L_x_722) ;  /* 0x000000ac00a0a947 */ /* 0x002fea0003800000 */
.L_x_721:
[----:B------:R-:W-:Y:S01]  /*8010*/  UIADD3 UR6, UR45, 0x3000, URZ ;  /* 0x000030002d067890 */ /* 0x000fe2000fffe03f */
[----:B------:R-:W-:Y:S01]  /*8020*/  WARPGROUP.ARRIVE ;  /* 0x00000000000079c5 */ /* 0x000fe20000000000 */
[----:B------:R-:W-:Y:S01]  /*8030*/  UMOV UR7, 0x40000040 ;  /* 0x4000004000077882 */ /* 0x000fe20000000000 */
[----:B01----:R-:W-:Y:S01]  /*8040*/  FMNMX.FTZ R0, R24, R7, !PT ;  /* 0x0000000718007209 */ /* 0x003fe20007810000 */
[----:B------:R-:W-:Y:S01]  /*8050*/  USHF.R.U32.HI UR6, URZ, 0x4, UR6 ;  /* 0x000000043f067899 */ /* 0x000fe20008011606 */
[----:B------:R-:W-:Y:S02]  /*8060*/  IMAD.U32 R15, RZ, RZ, UR41 ;  /* 0x00000029ff0f7e24 */ /* 0x000fe4000f8e00ff */
[----:B------:R-:W-:Y:S01]  /*8070*/  FMNMX.FTZ R11, R25, R0, !PT ;  /* 0x00000000190b7209 */ /* 0x000fe20007810000 */
[----:B------:R-:W-:Y:S01]  /*8080*/  ULOP3.LUT UR6, UR6, 0x3fff, URZ, 0xc0, !UPT ;  /* 0x00003fff06067892 */ /* 0x000fe2000f8ec03f */
[----:B------:R-:W-:-:S03]  /*8090*/  FMNMX.FTZ R0, R26, R9, !PT ;  /* 0x000000091a007209 */ /* 0x000fc60007810000 */
[----:B------:R-:W-:Y:S01]  /*80a0*/  ULOP3.LUT UR6, UR6, 0x10000, URZ, 0xfc, !UPT ;  /* 0x0001000006067892 */ /* 0x000fe2000f8efc3f */
[----:B------:R-:W-:Y:S02]  /*80b0*/  FMNMX.FTZ R13, R27, R0, !PT ;  /* 0x000000001b0d7209 */ /* 0x000fe40007810000 */
        /* <DEDUP_REMOVED lines=64> */
[----:B------:R-:W-:Y:S01]  /*84c0*/  FMNMX.FTZ R10, R87, R2, !PT ;  /* 0x00000002570a7209 */ /* 0x000fe20007810000 */
[----:B------:R-:W-:Y:S02]  /*84d0*/  WARPGROUP.DEPBAR.LE gsb0, 0x0 ;  /* 0x00008000000079c5 */ /* 0x000fe40000010000 */
[----:B------:R-:W-:Y:S01]  /*84e0*/  WARPGROUP.ARRIVE ;  /* 0x00000000000079c5 */ /* 0x000fe20000000000 */
[----:B------:R-:W0:Y:S04]  /*84f0*/  SHFL.BFLY PT, R11, R8, 0x2, 0x1f ;  /* 0x0c401f00080b7f89 */ /* 0x000e2800000e0000 */
[----:B------:R-:W1:Y:S01]  /*8500*/  SHFL.BFLY PT, R13, R10, 0x2, 0x1f ;  /* 0x0c401f000a0d7f89 */ /* 0x000e6200000e0000 */
[----:B------:R-:W-:Y:S01]  /*8510*/  QGMMA.64x96x32.F32.E4M3.E4M3 R88, R144, gdesc[UR4], R88, gsb0 ;  /* 0x0160000490587df3 */ /* 0x000fe20008000858 */
[----:B------:R-:W-:Y:S01]  /*8520*/  UIADD3 UR6, UR10, 0x4, URZ ;  /* 0x000000040a067890 */ /* 0x000fe2000fffe03f */
[----:B------:R-:W-:Y:S01]  /*8530*/  UMOV UR7, 0x40000040 ;  /* 0x4000004000077882 */ /* 0x000fe20000000000 */
[----:B0-----:R-:W-:-:S02]  /*8540*/  FMNMX.FTZ R11, R8, R11, !PT ;  /* 0x0000000b080b7209 */ /* 0x001fc40007810000 */
[----:B-1----:R-:W-:-:S03]  /*8550*/  FMNMX.FTZ R13, R10, R13, !PT ;  /* 0x0000000d0a0d7209 */ /* 0x002fc60007810000 */
[----:B------:R-:W0:Y:S04]  /*8560*/  SHFL.BFLY PT, R2, R11, 0x1, 0x1f ;  /* 0x0c201f000b027f89 */ /* 0x000e2800000e0000 */
[----:B------:R-:W1:Y:S01]  /*8570*/  SHFL.BFLY PT, R0, R13, 0x1, 0x1f ;  /* 0x0c201f000d007f89 */ /* 0x000e6200000e0000 */
[----:B0-----:R-:W-:Y:S02]  /*8580*/  FMNMX.FTZ R2, R11, R2, !PT ;  /* 0x000000020b027209 */ /* 0x001fe40007810000 */
[----:B-1----:R-:W-:-:S03]  /*8590*/  FMNMX.FTZ R0, R13, R0, !PT ;  /* 0x000000000d007209 */ /* 0x002fc60007810000 */
[----:B------:R-:W-:-:S04]  /*85a0*/  FADD.FTZ R7, -R2, R7 ;  /* 0x0000000702077221 */ /* 0x000fc80000010100 */
[----:B------:R-:W-:Y:S01]  /*85b0*/  FMUL.FTZ R8, R7, UR41 ;  /* 0x0000002907087c20 */ /* 0x000fe20008410000 */
[----:B------:R-:W-:-:S01]  /*85c0*/  FADD.FTZ R7, -R0, R9 ;  /* 0x0000000900077221 */ /* 0x000fc20000010100 */
[----:B------:R-:W-:-:S03]  /*85d0*/  FFMA.FTZ R9, R2, R15, -8 ;  /* 0xc100000002097423 */ /* 0x000fc6000001000f */
[----:B------:R-:W-:Y:S01]  /*85e0*/  FMUL.FTZ R7, R7, UR41 ;  /* 0x0000002907077c20 */ /* 0x000fe20008410000 */
[----:B------:R-:W-:-:S01]  /*85f0*/  FFMA.FTZ R21, R37, UR41, -R9 ;  /* 0x0000002925157c23 */ /* 0x000fc20008010809 */
[--C-:B------:R-:W-:Y:S01]  /*8600*/  FFMA.FTZ R37, R53, UR41, -R9.reuse ;  /* 0x0000002935257c23 */ /* 0x100fe20008010809 */
[----:B------:R-:W-:-:S01]  /*8610*/  FFMA.FTZ R53, R69, UR41, -R9 ;  /* 0x0000002945357c23 */ /* 0x000fc20008010809 */
[----:B------:R-:W-:Y:S02]  /*8620*/  IMAD.U32 R69, RZ, RZ, UR41 ;  /* 0x00000029ff457e24 */ /* 0x000fe4000f8e00ff */
[----:B------:R-:W-:-:S01]  /*8630*/  FFMA.FTZ R11, R24, UR41, -R9 ;  /* 0x00000029180b7c23 */ /* 0x000fc20008010809 */
[----:B------:R-:W-:Y:S01]  /*8640*/  FFMA.FTZ R10, R25, UR41, -R9 ;  /* 0x00000029190a7c23 */ /* 0x000fe20008010809 */
[----:B------:R-:W-:Y:S01]  /*8650*/  MUFU.EX2 R8, R8 ;  /* 0x0000000800087308 */ /* 0x000fe20000000800 */
[----:B------:R-:W-:-:S01]  /*8660*/  FFMA.FTZ R69, R0, R69, -8 ;  /* 0xc100000000457423 */ /* 0x000fc20000010045 */
[--C-:B------:R-:W-:Y:S01]  /*8670*/  FFMA.FTZ R12, R28, UR41, -R9.reuse ;  /* 0x000000291c0c7c23 */ /* 0x100fe20008010809 */
[----:B------:R-:W-:-:S01]  /*8680*/  FFMA.FTZ R13, R29, UR41, -R9 ;  /* 0x000000291d0d7c23 */ /* 0x000fc20008010809 */
[----:B------:R-:W-:Y:S01]  /*8690*/  FFMA.FTZ R14, R32, UR41, -R9 ;  /* 0x00000029200e7c23 */ /* 0x000fe20008010809 */
        /* <DEDUP_REMOVED lines=13> */
[--C-:B------:R-:W-:Y:S01]  /*8770*/  FFMA.FTZ R57, R73, UR41, -R9.reuse ;  /* 0x0000002949397c23 */ /* 0x100fe20008010809 */
[----:B------:R-:W-:-:S01]  /*8780*/  FFMA.FTZ R24, R40, UR41, -R9 ;  /* 0x0000002928187c23 */ /* 0x000fc20008010809 */
[----:B------:R-:W-:Y:S01]  /*8790*/  FFMA.FTZ R39, R39, UR41, -R69 ;  /* 0x0000002927277c23 */ /* 0x000fe20008010845 */
[----:B------:R-:W-:-:S01]  /*87a0*/  FFMA.FTZ R40, R56, UR41, -R9 ;  /* 0x0000002938287c23 */ /* 0x000fc20008010809 */
[----:B------:R-:W-:Y:S01]  /*87b0*/  FFMA.FTZ R56, R72, UR41, -R9 ;  /* 0x0000002948387c23 */ /* 0x000fe20008010809 */
[----:B------:R-:W-:-:S01]  /*87c0*/  FFMA.FTZ R42, R42, UR41, -R69 ;  /* 0x000000292a2a7c23 */ /* 0x000fc20008010845 */
[----:B------:R-:W1:Y:S01]  /*87d0*/  MUFU.EX2 R26, R26 ;  /* 0x0000001a001a7308 */ /* 0x000e620000000800 */
[----:B0-----:R-:W-:-:S01]  /*87e0*/  FFMA.FTZ R5, R8, R5, R11 ;  /* 0x0000000508057223 */ /* 0x001fc2000001000b */
        /* <DEDUP_REMOVED lines=12> */
[--C-:B------:R-:W-:Y:S01]  /*88b0*/  FFMA.FTZ R55, R55, UR41, -R69.reuse ;  /* 0x0000002937377c23 */ /* 0x100fe20008010845 */
[----:B------:R-:W-:-:S01]  /*88c0*/  FFMA.FTZ R58, R58, UR41, -R69 ;  /* 0x000000293a3a7c23 */ /* 0x000fc20008010845 */
[----:B------:R-:W2:Y:S01]  /*88d0*/  MUFU.EX2 R27, R27 ;  /* 0x0000001b001b7308 */ /* 0x000ea20000000800 */
[----:B------:R-:W-:-:S02]  /*88e0*/  WARPGROUP.DEPBAR.LE gsb0, 0x0 ;  /* 0x00008000000079c5 */ /* 0x000fc40000010000 */
[----:B------:R-:W-:Y:S01]  /*88f0*/  WARPGROUP.ARRIVE ;  /* 0x00000000000079c5 */ /* 0x000fe20000000000 */
[----:B-1----:R-:W-:-:S01]  /*8900*/  FFMA.FTZ R4, R7, R4, R26 ;  /* 0x0000000407047223 */ /* 0x002fc2000001001a */
[----:B------:R-:W-:Y:S01]  /*8910*/  FFMA.FTZ R59, R59, UR41, -R69 ;  /* 0x000000293b3b7c23 */ /* 0x000fe20008010845 */
[----:B------:R-:W-:-:S01]  /*8920*/  FFMA.FTZ R44, R60, UR41, -R9 ;  /* 0x000000293c2c7c23 */ /* 0x000fc20008010809 */
[----:B------:R-:W-:Y:S01]  /*8930*/  FFMA.FTZ R62, R62, UR41, -R69 ;  /* 0x000000293e3e7c23 */ /* 0x000fe20008010845 */
[----:B------:R-:W1:Y:S01]  /*8940*/  MUFU.EX2 R12, R12 ;  /* 0x0000000c000c7308 */ /* 0x000e620000000800 */
[----:B------:R-:W-:Y:S01]  /*8950*/  QGMMA.64x96x32.F32.E4M3.E4M3 R88, R140, gdesc[UR4], R88, gsb0 ;  /* 0x016000048c587df3 */ /* 0x000fe20008000858 */
[----:B0-----:R-:W-:-:S01]  /*8960*/  FADD.FTZ R5, R10, R5 ;  /* 0x000000050a057221 */ /* 0x001fc20000010000 */
[----:B------:R-:W-:Y:S01]  /*8970*/  UIADD3 UR6, UR10, 0x6, URZ ;  /* 0x000000060a067890 */ /* 0x000fe2000fffe03f */
[----:B------:R-:W-:-:S01]  /*8980*/  FFMA.FTZ R45, R61, UR41, -R9 ;  /* 0x000000293d2d7c23 */ /* 0x000fc20008010809 */
[----:B------:R-:W-:Y:S01]  /*8990*/  UMOV UR7, 0x40000040 ;  /* 0x4000004000077882 */ /* 0x000fe20000000000 */
[----:B------:R-:W-:-:S01]  /*89a0*/  FFMA.FTZ R61, R77, UR41, -R9 ;  /* 0x000000294d3d7c23 */ /* 0x000fc20008010809 */
[----:B------:R-:W-:Y:S01]  /*89b0*/  FFMA.FTZ R63, R63, UR41, -R69 ;  /* 0x000000293f3f7c23 */ /* 0x000fe20008010845 */
[----:B------:R-:W0:Y:S01]  /*89c0*/  MUFU.EX2 R30, R30 ;  /* 0x0000001e001e7308 */ /* 0x000e220000000800 */
[----:B--2---:R-:W-:-:S01]  /*89d0*/  FADD.FTZ R73, R27, R4 ;  /* 0x000000041b497221 */ /* 0x004fc20000010000 */
[----:B------:R-:W-:Y:S01]  /*89e0*/  FFMA.FTZ R48, R64, UR41, -R9 ;  /* 0x0000002940307c23 */ /* 0x000fe20008010809 */
[----:B------:R-:W-:-:S01]  /*89f0*/  FFMA.FTZ R66, R66, UR41, -R69 ;  /* 0x0000002942427c23 */ /* 0x000fc20008010845 */
[----:B------:R-:W-:Y:S01]  /*8a00*/  FFMA.FTZ R49, R65, UR41, -R9 ;  /* 0x0000002941317c23 */ /* 0x000fe20008010809 */
[----:B------:R-:W-:-:S01]  /*8a10*/  FFMA.FTZ R67, R67, UR41, -R69 ;  /* 0x0000002943437c23 */ /* 0x000fc20008010845 */
[--C-:B------:R-:W-:Y:S01]  /*8a20*/  FFMA.FTZ R60, R76, UR41, -R9.reuse ;  /* 0x000000294c3c7c23 */ /* 0x100fe20008010809 */
[----:B------:R-:W-:-:S01]  /*8a30*/  FFMA.FTZ R52, R68, UR41, -R9 ;  /* 0x0000002944347c23 */ /* 0x000fc20008010809 */
[----:B------:R-:W2:Y:S01]  /*8a40*/  MUFU.EX2 R13, R13 ;  /* 0x0000000d000d7308 */ /* 0x000ea20000000800 */
[----:B-1----:R-:W-:-:S01]  /*8a50*/  FADD.FTZ R4, R12, R5 ;  /* 0x000000050c047221 */ /* 0x002fc20000010000 */
[--C-:B------:R-:W-:Y:S01]  /*8a60*/  FFMA.FTZ R70, R70, UR41, -R69.reuse ;  /* 0x0000002946467c23 */ /* 0x100fe20008010845 */
[----:B------:R-:W-:-:S01]  /*8a70*/  FFMA.FTZ R71, R71, UR41, -R69 ;  /* 0x0000002947477c23 */ /* 0x000fc20008010845 */
[----:B------:R-:W-:Y:S01]  /*8a80*/  FFMA.FTZ R64, R80, UR41, -R9 ;  /* 0x0000002950407c23 */ /* 0x000fe20008010809 */
[----:B------:R-:W-:-:S02]  /*8a90*/  IMAD.U32 R80, RZ, RZ, UR36 ;  /* 0x00000024ff507e24 */ /* 0x000fc4000f8e00ff */
[--C-:B------:R-:W-:Y:S01]  /*8aa0*/  FFMA.FTZ R65, R81, UR41, -R9.reuse ;  /* 0x0000002951417c23 */ /* 0x100fe20008010809 */
[----:B------:R-:W-:-:S01]  /*8ab0*/  FFMA.FTZ R68, R84, UR41, -R9 ;  /* 0x0000002954447c23 */ /* 0x000fc20008010809 */
        /* <DEDUP_REMOVED lines=23> */
[----:B------:R-:W-:-:S06]  /*8c30*/  WARPGROUP.DEPBAR.LE gsb0, 0x0 ;  /* 0x00008000000079c5 */ /* 0x000fcc0000010000 */
[----:B------:R-:W2:Y:S01]  /*8c40*/  MUFU.EX2 R25, R25 ;  /* 0x0000001900197308 */ /* 0x000ea20000000800 */
[----:B------:R-:W-:Y:S01]  /*8c50*/  WARPGROUP.ARRIVE ;  /* 0x00000000000079c5 */ /* 0x000fe20000000000 */
[----:B-1----:R-:W-:-:S05]  /*8c60*/  FADD.FTZ R4, R24, R5 ;  /* 0x0000000518047221 */ /* 0x002fca0000010000 */
[----:B------:R-:W-:Y:S01]  /*8c70*/  QGMMA.64x96x32.F32.E4M3.E4M3 R88, R136, gdesc[UR4], R88, gsb0 ;  /* 0x0160000488587df3 */ /* 0x000fe20008000858 */
        /* <DEDUP_REMOVED lines=67> */
[----:B------:R-:W-:-:S05]  /*90b0*/  @!P1 LEA R4, R80, UR45, 0x3 ;  /* 0x0000002d50049c11 */ /* 0x000fca000f8e18ff */
[----:B------:R-:W-:Y:S01]  /*90c0*/  @!P1 VIADD R4, R4, 0x19c40 ;  /* 0x00019c4004049836 */ /* 0x000fe20000000000 */
        /* <DEDUP_REMOVED lines=38> */
.L_x_723:
[----:B------:R-:W-:Y:S01]  /*9330*/  UIADD3 UR6, UR11, 0x19c60, URZ ;  /* 0x00019c600b067890 */ /* 0x000fe2000fffe03f */
[----:B------:R-:W-:Y:S01]  /*9340*/  ISETP.GT.AND P2, PT, R3, R6, PT ;  /* 0x000000060300720c */ /* 0x000fe20003f44270 */
[----:B------:R-:W-:Y:S01]  /*9350*/  UMOV UR17, UR48 ;  /* 0x0000003000117c82 */ /* 0x000fe20008000000 */
[----:B------:R-:W-:Y:S01]  /*9360*/  F2FP.SATFINITE.E4M3.F32.PACK_AB_MERGE_C R9, R9, R68, RZ ;  /* 0x000000440909723e */ /* 0x000fe200048070ff */
[----:B------:R-:W-:Y:S01]  /*9370*/  UPRMT UR6, UR44, 0x654, UR6 ;  /* 0x000006542c067896 */ /* 0x000fe20008000006 */
        /* <DEDUP_REMOVED lines=9> */
[----:B------:R-:W-:Y:S01]  /*9410*/  SYNCS.ARRIVE.TRANS64.RED.A1T0 RZ, [UR6], RZ ;  /* 0x000000ffffff79a7 */ /* 0x000fe20008100406 */
        /* <DEDUP_REMOVED lines=75> */
.L_x_714:
[----:B------:R-:W-:-:S13]  /*98d0*/  ISETP.GE.AND P2, PT, R3, UR43, PT ;  /* 0x0000002b03007c0c */ /* 0x000fda000bf46270 */
[----:B------:R-:W-:Y:S05]  /*98e0*/  @!P2 BRA `(.L_x_725) ;  /* 0x0000002c0024a947 */ /* 0x000fea0003800000 */
[----:B------:R-:W-:Y:S01]  /*98f0*/  IMAD.MOV.U32 R9, RZ, RZ, R0 ;  /* 0x000000ffff097224 */ /* 0x000fe200078e0000 */
[----:B------:R-:W-:Y:S01]  /*9900*/  UMOV UR17, UR48 ;  /* 0x0000003000117c82 */ /* 0x000fe20008000000 */
[----:B------:R-:W-:Y:S01]  /*9910*/  IMAD.MOV.U32 R8, RZ, RZ, R2 ;  /* 0x000000ffff087224 */ /* 0x000fe200078e0002 */
[----:B------:R-:W-:Y:S01]  /*9920*/  UMOV UR18, UR36 ;  /* 0x0000002400127c82 */ /* 0x000fe20008000000 */
[----:B------:R-:W-:Y:S01]  /*9930*/  ULDC UR19, c[0x0][0x9e4] ;  /* 0x0002790000137ab9 */ /* 0x000fe20000000800 */
[----:B------:R-:W-:Y:S01]  /*9940*/  ULDC UR20, c[0x0][0x288] ;  /* 0x0000a20000147ab9 */ /* 0x000fe20000000800 */
[----:B------:R-:W-:Y:S01]  /*9950*/  ULDC UR21, c[0x0][0x9dc] ;  /* 0x0002770000157ab9 */ /* 0x000fe20000000800 */
[----:B------:R-:W-:-:S05]  /*9960*/  ULDC UR22, c[0x0][0x9e0] ;  /* 0x0002780000167ab9 */ /* 0x000fca0000000800 */
.L_x_743:
[----:B------:R-:W-:-:S04]  /*9970*/  UIADD3 UR36, UR18, 0x1, URZ ;  /* 0x0000000112247890 */ /* 0x000fc8000fffe03f */
[----:B------:R-:W-:-:S04]  /*9980*/  UISETP.NE.AND UP0, UPT, UR36, 0x2, UPT ;  /* 0x000000022400788c */ /* 0x000fc8000bf05270 */
[----:B------:R-:W-:Y:S02]  /*9990*/  USEL UR48, URZ, 0x1, UP0 ;  /* 0x000000013f307887 */ /* 0x000fe40008000000 */
[----:B------:R-:W-:Y:S02]  /*99a0*/  USEL UR36, UR36, URZ, UP0 ;  /* 0x0000003f24247287 */ /* 0x000fe40008000000 */
[----:B------:R-:W-:Y:S01]  /*99b0*/  ULOP3.LUT UR48, UR17, UR48, URZ, 0x3c, !UPT ;  /* 0x0000003011307292 */ /* 0x000fe2000f8e3c3f */
[----:B------:R-:W-:Y:S11]  /*99c0*/  @!P0 BRA `(.L_x_726) ;  /* 0x0000000000048947 */ /* 0x000ff60003800000 */
[----:B------:R-:W-:Y:S01]  /*99d0*/  BPT.TRAP 0x1 ;  /* 0x000000040000795c */ /* 0x000fe20000300000 */
.L_x_726:
[----:B------:R-:W-:Y:S01]  /*99e0*/  ULEA UR6, UR36, UR45, 0x3 ;  /* 0x0000002d24067291 */ /* 0x000fe2000f8e183f */
[----:B------:R-:W-:-:S05]  /*99f0*/  IMAD.U32 R0, RZ, RZ, UR48 ;  /* 0x00000030ff007e24 */ /* 0x000fca000f8e00ff */
[----:B------:R-:W-:-:S04]  /*9a00*/  SHF.L.U32 R0, R0, 0x1f, RZ ;  /* 0x0000001f00007819 */ /* 0x000fc800000006ff */
[----:B------:R0:W1:Y:S01]  /*9a10*/  SYNCS.PHASECHK.TRANS64.TRYWAIT P2, [UR6+0x19c30], R0 ;  /* 0x019c3000ff0075a7 */ /* 0x0000620008040146 */
[----:B------:R-:W-:Y:S05]  /*9a20*/  @!P0 BRA `(.L_x_727) ;  /* 0x0000000000048947 */ /* 0x000fea0003800000 */
[----:B------:R-:W-:Y:S01]  /*9a30*/  BPT.TRAP 0x1 ;  /* 0x000000040000795c */ /* 0x000fe20000300000 */
.L_x_727:
[----:B-1----:R-:W-:Y:S05]  /*9a40*/  @P2 BRA `(.L_x_728) ;  /* 0x0000000000082947 */ /* 0x002fea0003800000 */
[----:B------:R-:W1:Y:S02]  /*9a50*/  SYNCS.PHASECHK.TRANS64.TRYWAIT P2, [UR6+0x19c30], R0 ;  /* 0x019c3000ff0075a7 */ /* 0x000e640008040146 */
[----:B-1----:R-:W-:Y:S05]  /*9a60*/  @!P2 BRA `(.L_x_729) ;  /* 0x000000940020a947 */ /* 0x002fea0003800000 */
.L_x_728:
        /* <DEDUP_REMOVED lines=17> */
.L_x_730:
[----:B------:R-:W-:Y:S01]  /*9b80*/  ULEA UR11, UR18, UR45, 0x3 ;  /* 0x0000002d120b7291 */ /* 0x000fe2000f8e183f */
[----:B01----:R-:W-:-:S05]  /*9b90*/  IMAD.U32 R0, RZ, RZ, UR17 ;  /* 0x00000011ff007e24 */ /* 0x003fca000f8e00ff */
[----:B------:R-:W-:-:S04]  /*9ba0*/  SHF.L.U32 R0, R0, 0x1f, RZ ;  /* 0x0000001f00007819 */ /* 0x000fc800000006ff */
[----:B------:R0:W1:Y:S01]  /*9bb0*/  SYNCS.PHASECHK.TRANS64.TRYWAIT P2, [UR11+0x19c50], R0 ;  /* 0x019c5000ff0075a7 */ /* 0x000062000804014b */
[----:B------:R-:W-:Y:S05]  /*9bc0*/  @!P0 BRA `(.L_x_731) ;  /* 0x0000000000048947 */ /* 0x000fea0003800000 */
[----:B------:R-:W-:Y:S01]  /*9bd0*/  BPT.TRAP 0x1 ;  /* 0x000000040000795c */ /* 0x000fe20000300000 */
.L_x_731:
[----:B-1----:R-:W-:Y:S05]  /*9be0*/  @P2 BRA `(.L_x_732) ;  /* 0x0000000000082947 */ /* 0x002fea0003800000 */
[----:B------:R-:W1:Y:S02]  /*9bf0*/  SYNCS.PHASECHK.TRANS64.TRYWAIT P2, [UR11+0x19c50], R0 ;  /* 0x019c5000ff0075a7 */ /* 0x000e64000804014b */
[----:B-1----:R-:W-:Y:S05]  /*9c00*/  @!P2 BRA `(.L_x_733) ;  /* 0x0000009000d0a947 */ /* 0x002fea0003800000 */
.L_x_732:
[----:B------:R-:W-:Y:S01]  /*9c10*/  UIADD3 UR6, UR45, 0x3000, URZ ;  /* 0x000030002d067890 */ /* 0x000fe2000fffe03f */
[----:B------:R-:W-:Y:S01]  /*9c20*/  WARPGROUP.ARRIVE ;  /* 0x00000000000079c5 */ /* 0x000fe20000000000 */
[----:B------:R-:W-:Y:S01]  /*9c30*/  UMOV UR7, 0x40000040 ;  /* 0x4000004000077882 */ /* 0x000fe20000000000 */
[----:B01----:R-:W0:Y:S01]  /*9c40*/  @P5 LDC R0, c[0x0][0x44c] ;  /* 0x00011300ff005b82 */ /* 0x003e220000000800 */
[----:B------:R-:W-:Y:S01]  /*9c50*/  USHF.R.U32.HI UR6, URZ, 0x4, UR6 ;  /* 0x000000043f067899 */ /* 0x000fe20008011606 */
[----:B------:R-:W-:Y:S02]  /*9c60*/  VIADD R13, R17, UR39 ;  /* 0x00000027110d7c36 */ /* 0x000fe40008000000 */
[----:B------:R-:W-:Y:S01]  /*9c70*/  IMAD.U32 R2, RZ, RZ, UR36 ;  /* 0x00000024ff027e24 */ /* 0x000fe2000f8e00ff */
[----:B------:R-:W-:-:S03]  /*9c80*/  ULOP3.LUT UR6, UR6, 0x3fff, URZ, 0xc0, !UPT ;  /* 0x00003fff06067892 */ /* 0x000fc6000f8ec03f */
[----:B------:R-:W1:Y:S01]  /*9c90*/  @P5 LDC R7, c[0x0][0x450] ;  /* 0x00011400ff075b82 */ /* 0x000e620000000800 */
[----:B------:R-:W-:Y:S01]  /*9ca0*/  ULOP3.LUT UR6, UR6, 0x10000, URZ, 0xfc, !UPT ;  /* 0x0001000006067892 */ /* 0x000fe2000f8efc3f */
[----:B------:R-:W-:-:S03]  /*9cb0*/  @!P1 LEA R2, R2, UR45, 0x3 ;  /* 0x0000002d02029c11 */ /* 0x000fc6000f8e18ff */
[----:B------:R-:W-:Y:S02]  /*9cc0*/  UIMAD UR10, UR18, 0x300, UR6 ;  /* 0x00000300120a78a4 */ /* 0x000fe4000f8e0206 */
[----:B------:R-:W-:Y:S01]  /*9cd0*/  @!P1 VIADD R2, R2, 0x19c40 ;  /* 0x00019c4002029836 */ /* 0x000fe20000000000 */
[----:B------:R-:W2:Y:S04]  /*9ce0*/  LDC R14, c[0x0][0x2f0] ;  /* 0x0000bc00ff0e7b82 */ /* 0x000ea80000000800 */
[----:B------:R-:W-:Y:S01]  /*9cf0*/  UMOV UR6, UR10 ;  /* 0x0000000a00067c82 */ /* 0x000fe20008000000 */
[----:B------:R-:W-:Y:S01]  /*9d00*/  @!P1 PRMT R2, RZ, 0x654, R2 ;  /* 0x00000654ff029816 */ /* 0x000fe20000000002 */
[----:B------:R-:W-:Y:S01]  /*9d10*/  QGMMA.64x96x32.F32.E4M3.E4M3 R88, R148, gdesc[UR4], R88, gsb0 ;  /* 0x0160000494587df3 */ /* 0x000fe20008000858 */
[----:B------:R-:W-:Y:S01]  /*9d20*/  UIADD3 UR6, UR10, 0x2, URZ ;  /* 0x000000020a067890 */ /* 0x000fe2000fffe03f */
[----:B0-----:R-:W-:Y:S01]  /*9d30*/  @P5 IMAD.HI.U32 R0, R13, R0, RZ ;  /* 0x000000000d005227 */ /* 0x001fe200078e00ff */
[----:B------:R-:W-:-:S04]  /*9d40*/  UMOV UR7, 0x40000040 ;  /* 0x4000004000077882 */ /* 0x000fc80000000000 */
[----:B-1----:R-:W-:Y:S01]  /*9d50*/  @P5 SHF.R.U32.HI R13, RZ, R7, R0 ;  /* 0x00000007ff0d5219 */ /* 0x002fe20000011600 */
[----:B------:R-:W-:-:S04]  /*9d60*/  IMAD.SHL.U32 R0, R3, 0x80, RZ ;  /* 0x0000008003007824 */ /* 0x000fc800078e00ff */
[----:B------:R-:W0:Y:S01]  /*9d70*/  SHFL.IDX PT, R15, R13, RZ, 0x1c1f ;  /* 0x001c1fff0d0f7589 */ /* 0x000e2200000e0000 */
[----:B------:R-:W-:-:S05]  /*9d80*/  IADD3 R7, -R0, 0x1, RZ ;  /* 0x0000000100077810 */ /* 0x000fca0007ffe1ff */
[----:B------:R-:W-:-:S04]  /*9d90*/  IMAD R7, R16, -0x2, R7 ;  /* 0xfffffffe10077824 */ /* 0x000fc800078e0207 */
[----:B--2---:R-:W-:-:S04]  /*9da0*/  IMAD R7, R14, UR40, R7 ;  /* 0x000000280e077c24 */ /* 0x004fc8000f8e0207 */
[----:B------:R-:W-:-:S04]  /*9db0*/  VIADD R7, R7, -UR20 ;  /* 0x8000001407077c36 */ /* 0x000fc80008000000 */
[----:B------:R-:W-:-:S04]  /*9dc0*/  VIADD R12, R7, UR22 ;  /* 0x00000016070c7c36 */ /* 0x000fc80008000000 */
[----:B0-----:R-:W-:Y:S01]  /*9dd0*/  IMAD.IADD R10, R12, 0x1, R15 ;  /* 0x000000010c0a7824 */ /* 0x001fe200078e020f */
        /* <DEDUP_REMOVED lines=13> */
[----:B------:R-:W-:-:S06]  /*9eb0*/  ULOP3.LUT UR6, URZ, UR21, URZ, 0x33, !UPT ;  /* 0x000000153f067292 */ /* 0x000fcc000f8e333f */
[----:B------:R-:W-:Y:S01]  /*9ec0*/  VIADD R11, R7, UR6 ;  /* 0x00000006070b7c36 */ /* 0x000fe20008000000 */
[----:B------:R-:W-:Y:S02]  /*9ed0*/  WARPGROUP.DEPBAR.LE gsb0, 0x0 ;  /* 0x00008000000079c5 */ /* 0x000fe40000010000 */
[----:B------:R0:W-:Y:S02]  /*9ee0*/  @!P1 SYNCS.ARRIVE.TRANS64.RED.A1T0 RZ, [R2+URZ], RZ ;  /* 0x000000ff02ff99a7 */ /* 0x0001e4000810043f */
[----:B0-----:R-:W-:Y:S01]  /*9ef0*/  IMAD.IADD R2, R11, 0x1, R15 ;  /* 0x000000010b027824 */ /* 0x001fe200078e020f */
[----:B------:R-:W-:Y:S06]  /*9f00*/  @!P6 BRA `(.L_x_734) ;  /* 0x00000000005ce947 */ /* 0x000fec0003800000 */
[----:B------:R-:W-:Y:S01]  /*9f10*/  IMAD R6, R14, UR40, R15 ;  /* 0x000000280e067c24 */ /* 0x000fe2000f8e020f */
[----:B------:R-:W-:Y:S03]  /*9f20*/  BSSY B0, `(.L_x_735) ;  /* 0x0000011000007945 */ /* 0x000fe60003800000 */
[----:B------:R-:W-:-:S05]  /*9f30*/  VIADD R15, R6, -UR20 ;  /* 0x80000014060f7c36 */ /* 0x000fca0008000000 */
        /* <DEDUP_REMOVED lines=10> */
.L_x_736:
[----:B------:R-:W-:-:S05]  /*9fe0*/  IMAD.U32 R20, RZ, RZ, UR19 ;  /* 0x00000013ff147e24 */ /* 0x000fca000f8e00ff */
[----:B------:R-:W-:-:S13]  /*9ff0*/  ISETP.NE.AND P2, PT, R20, 0x1, PT ;  /* 0x000000011400780c */ /* 0x000fda0003f45270 */
[----:B------:R-:W0:Y:S02]  /*a000*/  @P2 LDC.64 R6, c[0x0][0x9e8] ;  /* 0x00027a00ff062b82 */ /* 0x000e240000000a00 */
[----:B0-----:R-:W-:-:S05]  /*a010*/  @P2 IMAD.HI.U32 R6, R15, R6, RZ ;  /* 0x000000060f062227 */ /* 0x001fca00078e00ff */
[----:B------:R-:W-:-:S07]  /*a020*/  @P2 SHF.R.U32.HI R15, RZ, R7, R6 ;  /* 0x00000007ff0f2219 */ /* 0x000fce0000011606 */
.L_x_737:
[----:B------:R-:W-:Y:S05]  /*a030*/  BSYNC B0 ;  /* 0x0000000000007941 */ /* 0x000fea0003800000 */
.L_x_735:
[----:B------:R-:W-:-:S04]  /*a040*/  IMAD R15, R15, R20, -R0 ;  /* 0x000000140f0f7224 */ /* 0x000fc800078e0a00 */
[----:B------:R-:W-:-:S05]  /*a050*/  IMAD R15, R16, -0x2, R15 ;  /* 0xfffffffe100f7824 */ /* 0x000fca00078e020f */
[----:B------:R-:W-:Y:S02]  /*a060*/  VIADDMNMX R10, R15, R20, R10, PT ;  /* 0x000000140f0a7246 */ /* 0x000fe4000380010a */
[----:B------:R-:W-:-:S07]  /*a070*/  VIMNMX R2, R2, R15, !PT ;  /* 0x0000000f02027248 */ /* 0x000fce0007fe0100 */
.L_x_734:
[----:B------:R-:W-:Y:S01]  /*a080*/  ISETP.GT.AND P2, PT, R3, -0x1, PT ;  /* 0xffffffff0300780c */ /* 0x000fe20003f44270 */
[----:B------:R-:W0:Y:S03]  /*a090*/  SHFL.IDX PT, R13, R13, 0x1, 0x1c1f ;  /* 0x003c1f000d0d7f89 */ /* 0x000e2600000e0000 */
[C---:B------:R-:W-:Y:S02]  /*a0a0*/  ISETP.GT.AND P4, PT, R2.reuse, RZ, P2 ;  /* 0x000000ff0200720c */ /* 0x040fe40001784270 */
[----:B------:R-:W-:Y:S02]  /*a0b0*/  ISETP.GT.AND P3, PT, R2, 0x1, P2 ;  /* 0x000000010200780c */ /* 0x000fe40001764270 */
[C---:B------:R-:W-:Y:S02]  /*a0c0*/  ISETP.LT.OR P4, PT, R10.reuse, 0x1, P4 ;  /* 0x000000010a00780c */ /* 0x040fe40002781670 */
[----:B------:R-:W-:-:S02]  /*a0d0*/  ISETP.LT.OR P3, PT, R10, 0x2, P3 ;  /* 0x000000020a00780c */ /* 0x000fc40001f61670 */
[----:B------:R-:W-:Y:S02]  /*a0e0*/  FSEL R7, R24, -INF , !P4 ;  /* 0xff80000018077808 */ /* 0x000fe40006000000 */
[----:B------:R-:W-:Y:S02]  /*a0f0*/  FSEL R25, R25, -INF , !P3 ;  /* 0xff80000019197808 */ /* 0x000fe40005800000 */
[C---:B------:R-:W-:Y:S02]  /*a100*/  ISETP.GT.AND P4, PT, R2.reuse, 0x8, P2 ;  /* 0x000000080200780c */ /* 0x040fe40001784270 */
[----:B------:R-:W-:Y:S02]  /*a110*/  ISETP.GT.AND P3, PT, R2, 0x9, P2 ;  /* 0x000000090200780c */ /* 0x000fe40001764270 */
[C---:B------:R-:W-:Y:S02]  /*a120*/  ISETP.LT.OR P4, PT, R10.reuse, 0x9, P4 ;  /* 0x000000090a00780c */ /* 0x040fe40002781670 */
[----:B------:R-:W-:-:S02]  /*a130*/  ISETP.LT.OR P3, PT, R10, 0xa, P3 ;  /* 0x0000000a0a00780c */ /* 0x000fc40001f61670 */
[----:B------:R-:W-:Y:S01]  /*a140*/  FSEL R28, R28, -INF , !P4 ;  /* 0xff8000001c1c7808 */ /* 0x000fe20006000000 */
[--C-:B0-----:R-:W-:Y:S01]  /*a150*/  IMAD.IADD R12, R12, 0x1, R13.reuse ;  /* 0x000000010c0c7824 */ /* 0x101fe200078e020d */
[----:B------:R-:W-:Y:S01]  /*a160*/  FSEL R29, R29, -INF , !P3 ;  /* 0xff8000001d1d7808 */ /* 0x000fe20005800000 */
[----:B------:R-:W-:Y:S01]  /*a170*/  IMAD.IADD R6, R11, 0x1, R13 ;  /* 0x000000010b067824 */ /* 0x000fe200078e020d */
[C---:B------:R-:W-:Y:S02]  /*a180*/  ISETP.GT.AND P4, PT, R2.reuse, 0x10, P2 ;  /* 0x000000100200780c */ /* 0x040fe40001784270 */
        /* <DEDUP_REMOVED lines=82> */
[----:B------:R-:W-:Y:S01]  /*a6b0*/  FSEL R85, R85, -INF , !P3 ;  /* 0xff80000055557808 */ /* 0x000fe20005800000 */
[----:B------:R-:W-:Y:S08]  /*a6c0*/  @!P6 BRA `(.L_x_738) ;  /* 0x00000000005ce947 */ /* 0x000ff00003800000 */
        /* <DEDUP_REMOVED lines=13> */
.L_x_740:
[----:B------:R-:W-:-:S05]  /*a7a0*/  IMAD.U32 R2, RZ, RZ, UR19 ;  /* 0x00000013ff027e24 */ /* 0x000fca000f8e00ff */
[----:B------:R-:W-:-:S13]  /*a7b0*/  ISETP.NE.AND P3, PT, R2, 0x1, PT ;  /* 0x000000010200780c */ /* 0x000fda0003f65270 */
[----:B------:R-:W0:Y:S02]  /*a7c0*/  @P3 LDC.64 R10, c[0x0][0x9e8] ;  /* 0x00027a00ff0a3b82 */ /* 0x000e240000000a00 */
[----:B0-----:R-:W-:-:S05]  /*a7d0*/  @P3 IMAD.HI.U32 R10, R13, R10, RZ ;  /* 0x0000000a0d0a3227 */ /* 0x001fca00078e00ff */
[----:B------:R-:W-:-:S07]  /*a7e0*/  @P3 SHF.R.U32.HI R13, RZ, R11, R10 ;  /* 0x0000000bff0d3219 */ /* 0x000fce000001160a */
.L_x_741:
[----:B------:R-:W-:Y:S05]  /*a7f0*/  BSYNC B0 ;  /* 0x0000000000007941 */ /* 0x000fea0003800000 */
.L_x_739:
[----:B------:R-:W-:-:S04]  /*a800*/  IMAD R13, R13, R2, -R0 ;  /* 0x000000020d0d7224 */ /* 0x000fc800078e0a00 */
[----:B------:R-:W-:-:S05]  /*a810*/  IMAD R13, R16, -0x2, R13 ;  /* 0xfffffffe100d7824 */ /* 0x000fca00078e020d */
[----:B------:R-:W-:Y:S02]  /*a820*/  VIADDMNMX R12, R13, R2, R12, PT ;  /* 0x000000020d0c7246 */ /* 0x000fe4000380010c */
[----:B------:R-:W-:-:S07]  /*a830*/  VIMNMX R6, R6, R13, !PT ;  /* 0x0000000d06067248 */ /* 0x000fce0007fe0100 */
.L_x_738:
        /* <DEDUP_REMOVED lines=29> */
[----:B------:R-:W-:-:S02]  /*aa10*/  ISETP.GT.AND P3, PT, R6, 0x1, P2 ;  /* 0x000000010600780c */ /* 0x000fc40001764270 */
[----:B------:R-:W-:Y:S02]  /*aa20*/  FMNMX.FTZ R11, R53, R0, !PT ;  /* 0x00000000350b7209 */ /* 0x000fe40007810000 */
[----:B------:R-:W-:Y:S02]  /*aa30*/  FSEL R46, R46, -INF , !P4 ;  /* 0xff8000002e2e7808 */ /* 0x000fe40006000000 */
        /* <DEDUP_REMOVED lines=32> */
[----:B------:R-:W-:Y:S01]  /*ac40*/  ISETP.GT.AND P3, PT, R6, 0x19, P2 ;  /* 0x000000190600780c */ /* 0x000fe20001764270 */
[----:B------:R-:W0:Y:S01]  /*ac50*/  SHFL.BFLY PT, R11, R0, 0x2, 0x1f ;  /* 0x0c401f00000b7f89 */ /* 0x000e2200000e0000 */
[----:B------:R-:W-:-:S02]  /*ac60*/  FSEL R58, R58, -INF , !P4 ;  /* 0xff8000003a3a7808 */ /* 0x000fc40006000000 */
[----:B------:R-:W-:Y:S02]  /*ac70*/  ISETP.GT.AND P4, PT, R6, 0x41, P2 ;  /* 0x000000410600780c */ /* 0x000fe40001784270 */
[C---:B------:R-:W-:Y:S02]  /*ac80*/  ISETP.LT.OR P3, PT, R12.reuse, 0x1a, P3 ;  /* 0x0000001a0c00780c */ /* 0x040fe40001f61670 */
[----:B------:R-:W-:Y:S02]  /*ac90*/  ISETP.LT.OR P4, PT, R12, 0x42, P4 ;  /* 0x000000420c00780c */ /* 0x000fe40002781670 */
[----:B------:R-:W-:Y:S02]  /*aca0*/  FSEL R39, R39, -INF , !P3 ;  /* 0xff80000027277808 */ /* 0x000fe40005800000 */
[----:B------:R-:W-:Y:S02]  /*acb0*/  ISETP.GT.AND P3, PT, R6, 0x21, P2 ;  /* 0x000000210600780c */ /* 0x000fe40001764270 */
[----:B------:R-:W-:-:S02]  /*acc0*/  FSEL R59, R59, -INF , !P4 ;  /* 0xff8000003b3b7808 */ /* 0x000fc40006000000 */
[----:B------:R-:W-:Y:S02]  /*acd0*/  ISETP.GT.AND P4, PT, R6, 0x48, P2 ;  /* 0x000000480600780c */ /* 0x000fe40001784270 */
[C---:B------:R-:W-:Y:S02]  /*ace0*/  ISETP.LT.OR P3, PT, R12.reuse, 0x22, P3 ;  /* 0x000000220c00780c */ /* 0x040fe40001f61670 */
[----:B------:R-:W-:Y:S02]  /*acf0*/  ISETP.LT.OR P4, PT, R12, 0x49, P4 ;  /* 0x000000490c00780c */ /* 0x000fe40002781670 */
[----:B------:R-:W-:Y:S02]  /*ad00*/  FSEL R43, R43, -INF , !P3 ;  /* 0xff8000002b2b7808 */ /* 0x000fe40005800000 */
[----:B------:R-:W-:Y:S02]  /*ad10*/  ISETP.GT.AND P3, PT, R6, 0x29, P2 ;  /* 0x000000290600780c */ /* 0x000fe40001764270 */
[----:B0-----:R-:W-:-:S02]  /*ad20*/  FMNMX.FTZ R11, R0, R11, !PT ;  /* 0x0000000b000b7209 */ /* 0x001fc40007810000 */
[----:B------:R-:W-:Y:S02]  /*ad30*/  FSEL R62, R62, -INF , !P4 ;  /* 0xff8000003e3e7808 */ /* 0x000fe40006000000 */
[----:B------:R-:W-:Y:S01]  /*ad40*/  ISETP.GT.AND P4, PT, R6, RZ, P2 ;  /* 0x000000ff0600720c */ /* 0x000fe20001784270 */
[----:B------:R-:W0:Y:S01]  /*ad50*/  SHFL.BFLY PT, R2, R11, 0x1, 0x1f ;  /* 0x0c201f000b027f89 */ /* 0x000e2200000e0000 */
[C---:B------:R-:W-:Y:S02]  /*ad60*/  ISETP.LT.OR P3, PT, R12.reuse, 0x2a, P3 ;  /* 0x0000002a0c00780c */ /* 0x040fe40001f61670 */
[----:B------:R-:W-:Y:S02]  /*ad70*/  ISETP.LT.OR P4, PT, R12, 0x1, P4 ;  /* 0x000000010c00780c */ /* 0x000fe40002781670 */
[----:B------:R-:W-:Y:S02]  /*ad80*/  FSEL R47, R47, -INF , !P3 ;  /* 0xff8000002f2f7808 */ /* 0x000fe40005800000 */
[----:B------:R-:W-:-:S02]  /*ad90*/  ISETP.GT.AND P3, PT, R6, 0x31, P2 ;  /* 0x000000310600780c */ /* 0x000fc40001764270 */
[----:B------:R-:W-:Y:S02]  /*ada0*/  FSEL R26, R26, -INF , !P4 ;  /* 0xff8000001a1a7808 */ /* 0x000fe40006000000 */
[----:B------:R-:W-:Y:S02]  /*adb0*/  ISETP.LT.OR P3, PT, R12, 0x32, P3 ;  /* 0x000000320c00780c */ /* 0x000fe40001f61670 */
[----:B------:R-:W-:Y:S02]  /*adc0*/  FMNMX.FTZ R20, R26, R9, !PT ;  /* 0x000000091a147209 */ /* 0x000fe40007810000 */
[----:B------:R-:W-:Y:S02]  /*add0*/  FSEL R51, R51, -INF , !P3 ;  /* 0xff80000033337808 */ /* 0x000fe40005800000 */
[----:B------:R-:W-:Y:S02]  /*ade0*/  FMNMX.FTZ R15, R27, R20, !PT ;  /* 0x000000141b0f7209 */ /* 0x000fe40007810000 */
[----:B------:R-:W-:-:S02]  /*adf0*/  ISETP.GT.AND P3, PT, R6, 0x39, P2 ;  /* 0x000000390600780c */ /* 0x000fc40001764270 */
[----:B------:R-:W-:Y:S02]  /*ae00*/  FMNMX.FTZ R24, R30, R15, !PT ;  /* 0x0000000f1e187209 */ /* 0x000fe40007810000 */
[----:B------:R-:W-:Y:S02]  /*ae10*/  ISETP.LT.OR P3, PT, R12, 0x3a, P3 ;  /* 0x0000003a0c00780c */ /* 0x000fe40001f61670 */
[----:B0-----:R-:W-:Y:S01]  /*ae20*/  FMNMX.FTZ R2, R11, R2, !PT ;  /* 0x000000020b027209 */ /* 0x001fe20007810000 */
[----:B------:R-:W-:Y:S01]  /*ae30*/  IMAD.U32 R11, RZ, RZ, UR41 ;  /* 0x00000029ff0b7e24 */ /* 0x000fe2000f8e00ff */
[----:B------:R-:W-:Y:S02]  /*ae40*/  ISETP.GT.AND P4, PT, R6, 0x49, P2 ;  /* 0x000000490600780c */ /* 0x000fe40001784270 */
[----:B------:R-:W-:Y:S01]  /*ae50*/  FMNMX.FTZ R21, R31, R24, !PT ;  /* 0x000000181f157209 */ /* 0x000fe20007810000 */
[----:B------:R-:W-:-:S01]  /*ae60*/  FFMA.FTZ R0, R2, R11, -8 ;  /* 0xc100000002007423 */ /* 0x000fc2000001000b */
[----:B------:R-:W-:-:S02]  /*ae70*/  FSEL R55, R55, -INF , !P3 ;  /* 0xff80000037377808 */ /* 0x000fc40005800000 */
[----:B------:R-:W-:Y:S02]  /*ae80*/  ISETP.LT.OR P4, PT, R12, 0x4a, P4 ;  /* 0x0000004a0c00780c */ /* 0x000fe40002781670 */
[----:B------:R-:W-:Y:S02]  /*ae90*/  FSETP.NEU.FTZ.AND P3, PT, R2, -INF , PT ;  /* 0xff8000000200780b */ /* 0x000fe40003f7d000 */
[----:B------:R-:W-:Y:S02]  /*aea0*/  FMNMX.FTZ R24, R34, R21, !PT ;  /* 0x0000001522187209 */ /* 0x000fe40007810000 */
[----:B------:R-:W-:Y:S02]  /*aeb0*/  FSEL R63, R63, -INF , !P4 ;  /* 0xff8000003f3f7808 */ /* 0x000fe40006000000 */
[----:B------:R-:W-:Y:S02]  /*aec0*/  FSEL R0, R0, RZ, P3 ;  /* 0x000000ff00007208 */ /* 0x000fe40001800000 */
[----:B------:R-:W-:-:S02]  /*aed0*/  ISETP.GT.AND P4, PT, R6, 0x50, P2 ;  /* 0x000000500600780c */ /* 0x000fc40001784270 */
[----:B------:R-:W-:Y:S01]  /*aee0*/  FMNMX.FTZ R21, R35, R24, !PT ;  /* 0x0000001823157209 */ /* 0x000fe20007810000 */
[--C-:B------:R-:W-:Y:S01]  /*aef0*/  FFMA.FTZ R11, R28, UR41, -R0.reuse ;  /* 0x000000291c0b7c23 */ /* 0x100fe20008010800 */
[----:B------:R-:W-:Y:S01]  /*af00*/  ISETP.LT.OR P4, PT, R12, 0x51, P4 ;  /* 0x000000510c00780c */ /* 0x000fe20002781670 */
[--C-:B------:R-:W-:Y:S01]  /*af10*/  FFMA.FTZ R10, R7, UR41, -R0.reuse ;  /* 0x00000029070a7c23 */ /* 0x100fe20008010800 */
[----:B------:R-:W-:Y:S01]  /*af20*/  FMNMX.FTZ R28, R38, R21, !PT ;  /* 0x00000015261c7209 */ /* 0x000fe20007810000 */
[--C-:B------:R-:W-:Y:S01]  /*af30*/  FFMA.FTZ R7, R25, UR41, -R0.reuse ;  /* 0x0000002919077c23 */ /* 0x100fe20008010800 */
[----:B------:R-:W-:Y:S01]  /*af40*/  FSEL R66, R66, -INF , !P4 ;  /* 0xff80000042427808 */ /* 0x000fe20006000000 */
[--C-:B------:R-:W-:Y:S01]  /*af50*/  FFMA.FTZ R13, R32, UR41, -R0.reuse ;  /* 0x00000029200d7c23 */ /* 0x100fe20008010800 */
[----:B------:R-:W-:Y:S01]  /*af60*/  ISETP.GT.AND P4, PT, R6, 0x51, P2 ;  /* 0x000000510600780c */ /* 0x000fe20001784270 */
[--C-:B------:R-:W-:Y:S01]  /*af70*/  FFMA.FTZ R14, R29, UR41, -R0.reuse ;  /* 0x000000291d0e7c23 */ /* 0x100fe20008010800 */
[----:B------:R-:W-:Y:S01]  /*af80*/  FMNMX.FTZ R25, R39, R28, !PT ;  /* 0x0000001c27197209 */ /* 0x000fe20007810000 */
[--C-:B------:R-:W-:Y:S01]  /*af90*/  FFMA.FTZ R33, R33, UR41, -R0.reuse ;  /* 0x0000002921217c23 */ /* 0x100fe20008010800 */
[----:B------:R-:W-:Y:S01]  /*afa0*/  ISETP.LT.OR P4, PT, R12, 0x52, P4 ;  /* 0x000000520c00780c */ /* 0x000fe20002781670 */
[--C-:B------:R-:W-:Y:S01]  /*afb0*/  FFMA.FTZ R15, R36, UR41, -R0.reuse ;  /* 0x00000029240f7c23 */ /* 0x100fe20008010800 */
[----:B------:R-:W-:Y:S01]  /*afc0*/  FMNMX.FTZ R28, R42, R25, !PT ;  /* 0x000000192a1c7209 */ /* 0x000fe20007810000 */
[----:B------:R0:W-:Y:S01]  /*afd0*/  MUFU.EX2 R20, R33 ;  /* 0x0000002100147308 */ /* 0x0001e20000000800 */
[----:B------:R-:W-:Y:S01]  /*afe0*/  FSEL R67, R67, -INF , !P4 ;  /* 0xff80000043437808 */ /* 0x000fe20006000000 */
[--C-:B------:R-:W-:Y:S01]  /*aff0*/  FFMA.FTZ R37, R37, UR41, -R0.reuse ;  /* 0x0000002925257c23 */ /* 0x100fe20008010800 */
[----:B------:R-:W-:Y:S01]  /*b000*/  ISETP.GT.AND P4, PT, R6, 0x58, P2 ;  /* 0x000000580600780c */ /* 0x000fe20001784270 */
[--C-:B------:R-:W-:Y:S01]  /*b010*/  FFMA.FTZ R21, R40, UR41, -R0.reuse ;  /* 0x0000002928157c23 */ /* 0x100fe20008010800 */
[----:B------:R-:W-:Y:S01]  /*b020*/  FMNMX.FTZ R25, R43, R28, !PT ;  /* 0x0000001c2b197209 */ /* 0x000fe20007810000 */
[--C-:B------:R-:W-:Y:S01]  /*b030*/  FFMA.FTZ R41, R41, UR41, -R0.reuse ;  /* 0x0000002929297c23 */ /* 0x100fe20008010800 */
[----:B------:R-:W-:Y:S01]  /*b040*/  ISETP.LT.OR P4, PT, R12, 0x59, P4 ;  /* 0x000000590c00780c */ /* 0x000fe20002781670 */
[----:B------:R1:W-:Y:S01]  /*b050*/  MUFU.EX2 R24, R37 ;  /* 0x0000002500187308 */ /* 0x0003e20000000800 */
[----:B------:R-:W-:Y:S01]  /*b060*/  FMNMX.FTZ R32, R46, R25, !PT ;  /* 0x000000192e207209 */ /* 0x000fe20007810000 */
[--C-:B------:R-:W-:Y:S01]  /*b070*/  FFMA.FTZ R25, R44, UR41, -R0.reuse ;  /* 0x000000292c197c23 */ /* 0x100fe20008010800 */
[----:B------:R-:W-:Y:S01]  /*b080*/  FSEL R70, R70, -INF , !P4 ;  /* 0xff80000046467808 */ /* 0x000fe20006000000 */
[--C-:B------:R-:W-:Y:S01]  /*b090*/  FFMA.FTZ R45, R45, UR41, -R0.reuse ;  /* 0x000000292d2d7c23 */ /* 0x100fe20008010800 */
[----:B------:R-:W-:Y:S01]  /*b0a0*/  FMNMX.FTZ R29, R47, R32, !PT ;  /* 0x000000202f1d7209 */ /* 0x000fe20007810000 */
[--C-:B------:R-:W-:Y:S01]  /*b0b0*/  FFMA.FTZ R57, R57, UR41, -R0.reuse ;  /* 0x0000002939397c23 */ /* 0x100fe20008010800 */
[----:B------:R-:W-:Y:S01]  /*b0c0*/  ISETP.GT.AND P4, PT, R6, 0x59, P2 ;  /* 0x000000590600780c */ /* 0x000fe20001784270 */
        /* <DEDUP_REMOVED lines=8> */
[----:B------:R-:W-:Y:S01]  /*b150*/  MUFU.EX2 R32, R45 ;  /* 0x0000002d00207308 */ /* 0x000fe20000000800 */
[----:B------:R-:W-:Y:S01]  /*b160*/  ISETP.GT.AND P4, PT, R6, 0x60, P2 ;  /* 0x000000600600780c */ /* 0x000fe20001784270 */
[--C-:B------:R-:W-:Y:S01]  /*b170*/  FFMA.FTZ R64, R64, UR41, -R0.reuse ;  /* 0x0000002940407c23 */ /* 0x100fe20008010800 */
[----:B------:R-:W-:Y:S01]  /*b180*/  FMNMX.FTZ R36, R54, R29, !PT ;  /* 0x0000001d36247209 */ /* 0x000fe20007810000 */
[--C-:B------:R-:W-:Y:S01]  /*b190*/  FFMA.FTZ R29, R48, UR41, -R0.reuse ;  /* 0x00000029301d7c23 */ /* 0x100fe20008010800 */
[----:B------:R-:W-:Y:S01]  /*b1a0*/  ISETP.LT.OR P4, PT, R12, 0x61, P4 ;  /* 0x000000610c00780c */ /* 0x000fe20002781670 */
[----:B------:R-:W-:Y:S01]  /*b1b0*/  FFMA.FTZ R85, R85, UR41, -R0 ;  /* 0x0000002955557c23 */ /* 0x000fe20008010800 */
[----:B0-----:R-:W-:Y:S01]  /*b1c0*/  FMNMX.FTZ R33, R55, R36, !PT ;  /* 0x0000002437217209 */ /* 0x001fe20007810000 */
[----:B------:R-:W-:Y:S01]  /*b1d0*/  MUFU.EX2 R10, R10 ;  /* 0x0000000a000a7308 */ /* 0x000fe20000000800 */
[----:B------:R-:W-:-:S02]  /*b1e0*/  FSEL R74, R74, -INF , !P4 ;  /* 0xff8000004a4a7808 */ /* 0x000fc40006000000 */
[----:B------:R-:W-:Y:S02]  /*b1f0*/  ISETP.GT.AND P4, PT, R6, 0x61, P2 ;  /* 0x000000610600780c */ /* 0x000fe40001784270 */
[----:B------:R-:W-:Y:S02]  /*b200*/  FMNMX.FTZ R36, R58, R33, !PT ;  /* 0x000000213a247209 */ /* 0x000fe40007810000 */
[----:B------:R-:W-:Y:S01]  /*b210*/  ISETP.LT.OR P4, PT, R12, 0x62, P4 ;  /* 0x000000620c00780c */ /* 0x000fe20002781670 */
[----:B------:R-:W-:Y:S01]  /*b220*/  MUFU.EX2 R7, R7 ;  /* 0x0000000700077308 */ /* 0x000fe20000000800 */
[----:B------:R-:W-:Y:S02]  /*b230*/  FMNMX.FTZ R33, R59, R36, !PT ;  /* 0x000000243b217209 */ /* 0x000fe40007810000 */
[----:B------:R-:W-:Y:S02]  /*b240*/  FSEL R75, R75, -INF , !P4 ;  /* 0xff8000004b4b7808 */ /* 0x000fe40006000000 */
[----:B------:R-:W-:-:S02]  /*b250*/  ISETP.GT.AND P4, PT, R6, 0x68, P2 ;  /* 0x000000680600780c */ /* 0x000fc40001784270 */
[----:B------:R-:W-:Y:S01]  /*b260*/  FMNMX.FTZ R40, R62, R33, !PT ;  /* 0x000000213e287209 */ /* 0x000fe20007810000 */
[----:B------:R0:W-:Y:S01]  /*b270*/  MUFU.EX2 R36, R49 ;  /* 0x0000003100247308 */ /* 0x0001e20000000800 */
[----:B------:R-:W-:Y:S01]  /*b280*/  ISETP.LT.OR P4, PT, R12, 0x69, P4 ;  /* 0x000000690c00780c */ /* 0x000fe20002781670 */
[--C-:B------:R-:W-:Y:S01]  /*b290*/  FFMA.FTZ R33, R52, UR41, -R0.reuse ;  /* 0x0000002934217c23 */ /* 0x100fe20008010800 */
[----:B-1----:R-:W-:Y:S01]  /*b2a0*/  FMNMX.FTZ R37, R63, R40, !PT ;  /* 0x000000283f257209 */ /* 0x002fe20007810000 */
[--C-:B------:R-:W-:Y:S01]  /*b2b0*/  FFMA.FTZ R52, R72, UR41, -R0.reuse ;  /* 0x0000002948347c23 */ /* 0x100fe20008010800 */
[----:B------:R-:W-:Y:S02]  /*b2c0*/  FSEL R78, R78, -INF , !P4 ;  /* 0xff8000004e4e7808 */ /* 0x000fe40006000000 */
[----:B------:R-:W-:Y:S01]  /*b2d0*/  FMNMX.FTZ R40, R66, R37, !PT ;  /* 0x0000002542287209 */ /* 0x000fe20007810000 */
[----:B------:R-:W-:Y:S01]  /*b2e0*/  MUFU.EX2 R11, R11 ;  /* 0x0000000b000b7308 */ /* 0x000fe20000000800 */
[----:B------:R-:W-:Y:S01]  /*b2f0*/  ISETP.GT.AND P4, PT, R6, 0x69, P2 ;  /* 0x000000690600780c */ /* 0x000fe20001784270 */
[----:B0-----:R-:W-:Y:S01]  /*b300*/  FFMA.FTZ R49, R69, UR41, -R0 ;  /* 0x0000002945317c23 */ /* 0x001fe20008010800 */
[----:B------:R-:W-:-:S02]  /*b310*/  FMNMX.FTZ R37, R67, R40, !PT ;  /* 0x0000002843257209 */ /* 0x000fc40007810000 */
[----:B------:R-:W-:Y:S02]  /*b320*/  ISETP.LT.OR P4, PT, R12, 0x6a, P4 ;  /* 0x0000006a0c00780c */ /* 0x000fe40002781670 */
[----:B------:R-:W-:Y:S01]  /*b330*/  FMNMX.FTZ R44, R70, R37, !PT ;  /* 0x00000025462c7209 */ /* 0x000fe20007810000 */
[----:B------:R-:W-:Y:S01]  /*b340*/  FFMA.FTZ R37, R56, UR41, -R0 ;  /* 0x0000002938257c23 */ /* 0x000fe20008010800 */
[----:B------:R-:W-:Y:S01]  /*b350*/  FSEL R79, R79, -INF , !P4 ;  /* 0xff8000004f4f7808 */ /* 0x000fe20006000000 */
[----:B------:R0:W-:Y:S01]  /*b360*/  MUFU.EX2 R40, R53 ;  /* 0x0000003500287308 */ /* 0x0001e20000000800 */
[----:B------:R-:W-:Y:S02]  /*b370*/  ISETP.GT.AND P4, PT, R6, 0x70, P2 ;  /* 0x000000700600780c */ /* 0x000fe40001784270 */
[----:B------:R-:W-:Y:S02]  /*b380*/  FMNMX.FTZ R41, R71, R44, !PT ;  /* 0x0000002c47297209 */ /* 0x000fe40007810000 */
[----:B------:R-:W-:-:S02]  /*b390*/  ISETP.LT.OR P4, PT, R12, 0x71, P4 ;  /* 0x000000710c00780c */ /* 0x000fc40002781670 */
[----:B------:R-:W-:Y:S01]  /*b3a0*/  FMNMX.FTZ R44, R74, R41, !PT ;  /* 0x000000294a2c7209 */ /* 0x000fe20007810000 */
[----:B------:R-:W-:Y:S01]  /*b3b0*/  MUFU.EX2 R14, R14 ;  /* 0x0000000e000e7308 */ /* 0x000fe20000000800 */
[----:B------:R-:W-:Y:S01]  /*b3c0*/  FSEL R82, R82, -INF , !P4 ;  /* 0xff80000052527808 */ /* 0x000fe20006000000 */
[----:B0-----:R-:W-:Y:S01]  /*b3d0*/  FFMA.FTZ R53, R73, UR41, -R0 ;  /* 0x0000002949357c23 */ /* 0x001fe20008010800 */
[----:B------:R-:W-:Y:S02]  /*b3e0*/  ISETP.GT.AND P4, PT, R6, 0x71, P2 ;  /* 0x000000710600780c */ /* 0x000fe40001784270 */
[----:B------:R-:W-:Y:S02]  /*b3f0*/  FMNMX.FTZ R41, R75, R44, !PT ;  /* 0x0000002c4b297209 */ /* 0x000fe40007810000 */
[----:B------:R-:W-:Y:S01]  /*b400*/  ISETP.LT.OR P4, PT, R12, 0x72, P4 ;  /* 0x000000720c00780c */ /* 0x000fe20002781670 */
[----:B------:R-:W-:Y:S01]  /*b410*/  MUFU.EX2 R44, R57 ;  /* 0x00000039002c7308 */ /* 0x000fe20000000800 */
[----:B------:R-:W-:-:S02]  /*b420*/  FMNMX.FTZ R48, R78, R41, !PT ;  /* 0x000000294e307209 */ /* 0x000fc40007810000 */
[----:B------:R-:W-:Y:S02]  /*b430*/  FSEL R83, R83, -INF , !P4 ;  /* 0xff80000053537808 */ /* 0x000fe40006000000 */
[C---:B------:R-:W-:Y:S02]  /*b440*/  ISETP.GT.AND P4, PT, R6.reuse, 0x78, P2 ;  /* 0x000000780600780c */ /* 0x040fe40001784270 */
[----:B------:R-:W-:Y:S01]  /*b450*/  FMNMX.FTZ R41, R79, R48, !PT ;  /* 0x000000304f297209 */ /* 0x000fe20007810000 */
[----:B------:R-:W-:Y:S01]  /*b460*/  MUFU.EX2 R13, R13 ;  /* 0x0000000d000d7308 */ /* 0x000fe20000000800 */
[----:B------:R-:W-:Y:S02]  /*b470*/  ISETP.GT.AND P2, PT, R6, 0x79, P2 ;  /* 0x000000790600780c */ /* 0x000fe40001744270 */
[----:B------:R-:W-:Y:S02]  /*b480*/  ISETP.LT.OR P4, PT, R12, 0x79, P4 ;  /* 0x000000790c00780c */ /* 0x000fe40002781670 */
[----:B------:R-:W-:Y:S01]  /*b490*/  FMNMX.FTZ R48, R82, R41, !PT ;  /* 0x0000002952307209 */ /* 0x000fe20007810000 */
[--C-:B------:R-:W-:Y:S01]  /*b4a0*/  FFMA.FTZ R41, R61, UR41, -R0.reuse ;  /* 0x000000293d297c23 */ /* 0x100fe20008010800 */
[----:B------:R-:W-:Y:S01]  /*b4b0*/  ISETP.LT.OR P2, PT, R12, 0x7a, P2 ;  /* 0x0000007a0c00780c */ /* 0x000fe20001741670 */
[----:B------:R0:W-:Y:S01]  /*b4c0*/  MUFU.EX2 R6, R60 ;  /* 0x0000003c00067308 */ /* 0x0001e20000000800 */
[----:B------:R-:W-:Y:S01]  /*b4d0*/  FSEL R86, R86, -INF , !P4 ;  /* 0xff80000056567808 */ /* 0x000fe20006000000 */
[--C-:B------:R-:W-:Y:S01]  /*b4e0*/  FFMA.FTZ R61, R81, UR41, -R0.reuse ;  /* 0x00000029513d7c23 */ /* 0x100fe20008010800 */
[----:B------:R-:W-:Y:S01]  /*b4f0*/  FMNMX.FTZ R45, R83, R48, !PT ;  /* 0x00000030532d7209 */ /* 0x000fe20007810000 */
[----:B------:R-:W-:Y:S01]  /*b500*/  FFMA.FTZ R48, R68, UR41, -R0 ;  /* 0x0000002944307c23 */ /* 0x000fe20008010800 */
[----:B------:R-:W-:-:S02]  /*b510*/  FSEL R87, R87, -INF , !P2 ;  /* 0xff80000057577808 */ /* 0x000fc40005000000 */
[----:B------:R-:W-:Y:S01]  /*b520*/  FMNMX.FTZ R12, R86, R45, !PT ;  /* 0x0000002d560c7209 */ /* 0x000fe20007810000 */
[----:B------:R-:W-:-:S01]  /*b530*/  FFMA.FTZ R45, R65, UR41, -R0 ;  /* 0x00000029412d7c23 */ /* 0x000fc20008010800 */
[----:B0-----:R-:W-:Y:S01]  /*b540*/  FFMA.FTZ R60, R80, UR41, -R0 ;  /* 0x00000029503c7c23 */ /* 0x001fe20008010800 */
        /* <DEDUP_REMOVED lines=23> */
[----:B------:R-:W-:Y:S02]  /*b6c0*/  FSEL R8, R68, RZ, P2 ;  /* 0x000000ff44087208 */ /* 0x000fe40001000000 */
[----:B------:R-:W-:-:S03]  /*b6d0*/  FSEL R68, R0, RZ, P2 ;  /* 0x000000ff00447208 */ /* 0x000fc60001000000 */
[--C-:B------:R-:W-:Y:S01]  /*b6e0*/  FFMA.FTZ R72, R54, UR41, -R8.reuse ;  /* 0x0000002936487c23 */ /* 0x100fe20008010808 */
[----:B------:R-:W-:-:S01]  /*b6f0*/  FFMA.FTZ R73, R26, UR41, -R8 ;  /* 0x000000291a497c23 */ /* 0x000fc20008010808 */
[----:B------:R-:W-:Y:S01]  /*b700*/  FADD.FTZ R68, -R68, R9 ;  /* 0x0000000944447221 */ /* 0x000fe20000010100 */
[----:B------:R-:W-:-:S01]  /*b710*/  FFMA.FTZ R26, R27, UR41, -R8 ;  /* 0x000000291b1a7c23 */ /* 0x000fc20008010808 */
[----:B------:R-:W0:Y:S01]  /*b720*/  MUFU.EX2 R65, R65 ;  /* 0x0000004100417308 */ /* 0x000e220000000800 */
[----:B------:R-:W-:-:S01]  /*b730*/  FFMA.FTZ R27, R30, UR41, -R8 ;  /* 0x000000291e1b7c23 */ /* 0x000fc20008010808 */
[----:B------:R-:W-:Y:S01]  /*b740*/  FMUL.FTZ R54, R68, UR41 ;  /* 0x0000002944367c20 */ /* 0x000fe20008410000 */
        /* <DEDUP_REMOVED lines=13> */
[----:B------:R-:W1:Y:S01]  /*b820*/  MUFU.EX2 R54, R54 ;  /* 0x0000003600367308 */ /* 0x000e620000000800 */
[----:B0-----:R-:W-:-:S01]  /*b830*/  FFMA.FTZ R62, R65, R5, R10 ;  /* 0x00000005413e7223 */ /* 0x001fc2000001000a */
[--C-:B------:R-:W-:Y:S01]  /*b840*/  FFMA.FTZ R50, R51, UR41, -R8.reuse ;  /* 0x0000002933327c23 */ /* 0x100fe20008010808 */
[----:B------:R-:W-:-:S01]  /*b850*/  FFMA.FTZ R51, R58, UR41, -R8 ;  /* 0x000000293a337c23 */ /* 0x000fc20008010808 */
[----:B------:R-:W-:-:S04]  /*b860*/  FFMA.FTZ R58, R59, UR41, -R8 ;  /* 0x000000293b3a7c23 */ /* 0x000fc80008010808 */
        /* <DEDUP_REMOVED lines=28> */
[----:B------:R-:W-:Y:S01]  /*ba30*/  FADD.FTZ R5, R21, R4 ;  /* 0x0000000415057221 */ /* 0x000fe20000010000 */
[----:B------:R-:W-:-:S01]  /*ba40*/  FFMA.FTZ R63, R70, UR41, -R8 ;  /* 0x00000029463f7c23 */ /* 0x000fc20008010808 */
[----:B------:R-:W-:Y:S02]  /*ba50*/  FFMA.FTZ R70, R71, UR41, -R8 ;  /* 0x0000002947467c23 */ /* 0x000fe40008010808 */
[----:B------:R-:W-:-:S02]  /*ba60*/  FADD.FTZ R4, R28, R5 ;  /* 0x000000051c047221 */ /* 0x000fc40000010000 */
        /* <DEDUP_REMOVED lines=10> */
[----:B------:R-:W-:-:S04]  /*bb10*/  FADD.FTZ R5, R33, R4 ;  /* 0x0000000421057221 */ /* 0x000fc80000010000 */
[----:B------:R-:W-:Y:S02]  /*bb20*/  FADD.FTZ R4, R40, R5 ;  /* 0x0000000528047221 */ /* 0x000fe40000010000 */
[----:B------:R-:W0:Y:S01]  /*bb30*/  MUFU.EX2 R50, R50 ;  /* 0x0000003200327308 */ /* 0x000e220000000800 */
[----:B-1----:R-:W-:-:S01]  /*bb40*/  FADD.FTZ R72, R46, R67 ;  /* 0x000000432e487221 */ /* 0x002fc20000010000 */
[----:B------:R-:W-:Y:S01]  /*bb50*/  FFMA.FTZ R67, R74, UR41, -R8 ;  /* 0x000000294a437c23 */ /* 0x000fe20008010808 */
[----:B------:R-:W-:-:S04]  /*bb60*/  FADD.FTZ R5, R37, R4 ;  /* 0x0000000425057221 */ /* 0x000fc80000010000 */
[----:B------:R-:W-:Y:S01]  /*bb70*/  FADD.FTZ R5, R44, R5 ;  /* 0x000000052c057221 */ /* 0x000fe20000010000 */
[----:B------:R-:W1:Y:S01]  /*bb80*/  MUFU.EX2 R68, R68 ;  /* 0x0000004400447308 */ /* 0x000e620000000800 */
[----:B--2---:R-:W-:-:S01]  /*bb90*/  FADD.FTZ R71, R47, R72 ;  /* 0x000000482f477221 */ /* 0x004fc20000010000 */
[----:B------:R-:W-:Y:S01]  /*bba0*/  FFMA.FTZ R72, R75, UR41, -R8 ;  /* 0x000000294b487c23 */ /* 0x000fe20008010808 */
[----:B------:R-:W-:-:S04]  /*bbb0*/  FADD.FTZ R76, R6, R5 ;  /* 0x00000005064c7221 */ /* 0x000fc80000010000 */
[----:B------:R-:W-:Y:S01]  /*bbc0*/  FADD.FTZ R77, R41, R76 ;  /* 0x0000004c294d7221 */ /* 0x000fe20000010000 */
[----:B------:R-:W2:Y:S01]  /*bbd0*/  MUFU.EX2 R51, R51 ;  /* 0x0000003300337308 */ /* 0x000ea20000000800 */
[----:B0-----:R-:W-:-:S02]  /*bbe0*/  FADD.FTZ R74, R50, R71 ;  /* 0x00000047324a7221 */ /* 0x001fc40000010000 */
[----:B------:R-:W-:Y:S02]  /*bbf0*/  FADD.FTZ R76, R12, R77 ;  /* 0x0000004d0c4c7221 */ /* 0x000fe40000010000 */
[----:B------:R-:W-:-:S02]  /*bc00*/  FADD.FTZ R71, R9, R74 ;  /* 0x0000004a09477221 */ /* 0x000fc40000010000 */
[----:B------:R-:W-:Y:S01]  /*bc10*/  FADD.FTZ R77, R45, R76 ;  /* 0x0000004c2d4d7221 */ /* 0x000fe20000010000 */
[----:B------:R-:W0:Y:S01]  /*bc20*/  MUFU.EX2 R58, R58 ;  /* 0x0000003a003a7308 */ /* 0x000e220000000800 */
[----:B-1----:R-:W-:-:S01]  /*bc30*/  FADD.FTZ R74, R68, R71 ;  /* 0x00000047444a7221 */ /* 0x002fc20000010000 */
[--C-:B------:R-:W-:Y:S01]  /*bc40*/  FFMA.FTZ R71, R78, UR41, -R8.reuse ;  /* 0x000000294e477c23 */ /* 0x100fe20008010808 */
[----:B------:R-:W-:-:S05]  /*bc50*/  FFMA.FTZ R76, R83, UR41, -R8 ;  /* 0x00000029534c7c23 */ /* 0x000fca0008010808 */
[----:B------:R-:W1:Y:S01]  /*bc60*/  MUFU.EX2 R55, R55 ;  /* 0x0000003700377308 */ /* 0x000e620000000800 */
[----:B--2---:R-:W-:-:S01]  /*bc70*/  FADD.FTZ R75, R51, R74 ;  /* 0x0000004a334b7221 */ /* 0x004fc20000010000 */
[----:B------:R-:W-:-:S06]  /*bc80*/  FFMA.FTZ R74, R79, UR41, -R8 ;  /* 0x000000294f4a7c23 */ /* 0x000fcc0008010808 */
[----:B------:R-:W2:Y:S01]  /*bc90*/  MUFU.EX2 R62, R62 ;  /* 0x0000003e003e7308 */ /* 0x000ea20000000800 */
[----:B0-----:R-:W-:-:S01]  /*bca0*/  FADD.FTZ R4, R58, R75 ;  /* 0x0000004b3a047221 */ /* 0x001fc20000010000 */
[----:B------:R-:W-:-:S06]  /*bcb0*/  FFMA.FTZ R75, R82, UR41, -R8 ;  /* 0x00000029524b7c23 */ /* 0x000fcc0008010808 */
        /* <DEDUP_REMOVED lines=10> */
[--C-:B------:R-:W-:Y:S01]  /*bd60*/  FFMA.FTZ R77, R86, UR41, -R8.reuse ;  /* 0x00000029564d7c23 */ /* 0x100fe20008010808 */
[----:B------:R-:W-:-:S05]  /*bd70*/  FFMA.FTZ R8, R87, UR41, -R8 ;  /* 0x0000002957087c23 */ /* 0x000fca0008010808 */
        /* <DEDUP_REMOVED lines=38> */
.L_x_742:
        /* <DEDUP_REMOVED lines=90> */
.L_x_725:
[----:B------:R-:W-:Y:S06]  /*c580*/  BAR.ARV 0x8, 0x200 ;  /* 0x0208000000007b1d */ /* 0x000fec0000002000 */
[----:B------:R-:W-:Y:S05]  /*c590*/  @!P0 BRA `(.L_x_744) ;  /* 0x0000000000048947 */ /* 0x000fea0003800000 */
[----:B------:R-:W-:Y:S01]  /*c5a0*/  BPT.TRAP 0x1 ;  /* 0x000000040000795c */ /* 0x000fe20000300000 */
.L_x_744:
[----:B------:R-:W-:Y:S01]  /*c5b0*/  ULEA UR14, UR36, UR45, 0x3 ;  /* 0x0000002d240e7291 */ /* 0x000fe2000f8e183f */
[----:B------:R-:W-:-:S05]  /*c5c0*/  IMAD.U32 R3, RZ, RZ, UR48 ;  /* 0x00000030ff037e24 */ /* 0x000fca000f8e00ff */
[----:B------:R-:W-:-:S04]  /*c5d0*/  SHF.L.U32 R3, R3, 0x1f, RZ ;  /* 0x0000001f03037819 */ /* 0x000fc800000006ff */
[----:B------:R0:W1:Y:S01]  /*c5e0*/  SYNCS.PHASECHK.TRANS64.TRYWAIT P1, [UR14+0x19c50], R3 ;  /* 0x019c5003ff0075a7 */ /* 0x000062000802014e */
[----:B------:R-:W-:Y:S05]  /*c5f0*/  @!P0 BRA `(.L_x_745) ;  /* 0x0000000000048947 */ /* 0x000fea0003800000 */
[----:B------:R-:W-:Y:S01]  /*c600*/  BPT.TRAP 0x1 ;  /* 0x000000040000795c */ /* 0x000fe20000300000 */
.L_x_745:
[----:B-1----:R-:W-:Y:S05]  /*c610*/  @P1 BRA `(.L_x_746) ;  /* 0x0000000000081947 */ /* 0x002fea0003800000 */
[----:B------:R-:W1:Y:S02]  /*c620*/  SYNCS.PHASECHK.TRANS64.TRYWAIT P1, [UR14+0x19c50], R3 ;  /* 0x019c5003ff0075a7 */ /* 0x000e64000802014e */
[----:B-1----:R-:W-:Y:S05]  /*c630*/  @!P1 BRA `(.L_x_747) ;  /* 0x00000068005c9947 */ /* 0x002fea0003800000 */
.L_x_746:
        /* <DEDUP_REMOVED lines=10> */
[----:B------:R-:W-:Y:S01]  /*c6e0*/  @UP0 USHF.R.S32.HI UR8, URZ, 0x1f, UR37 ;  /* 0x0000001f3f080899 */ /* 0x000fe20008011425 */
[----:B------:R-:W-:Y:S01]  /*c6f0*/  @UP0 ULDC.64 UR10, c[0x0][0x9c8] ;  /* 0x00027200000a0ab9 */ /* 0x000fe20000000a00 */
[----:B------:R-:W-:Y:S02]  /*c700*/  @UP0 USHF.R.S32.HI UR9, URZ, 0x1f, UR38 ;  /* 0x0000001f3f090899 */ /* 0x000fe40008011426 */
[----:B------:R-:W-:Y:S02]  /*c710*/  @UP0 UIMAD UR8, UR8, UR10, URZ ;  /* 0x0000000a080802a4 */ /* 0x000fe4000f8e023f */
[----:B------:R-:W-:Y:S02]  /*c720*/  @UP0 UIMAD.WIDE.U32 UR6, UR37, UR10, URZ ;  /* 0x0000000a250602a5 */ /* 0x000fe4000f8e003f */
[----:B------:R-:W-:Y:S02]  /*c730*/  UIMAD UR10, UR36, 0x300, UR45 ;  /* 0x00000300240a78a4 */ /* 0x000fe4000f8e022d */
[----:B------:R-:W-:Y:S01]  /*c740*/  @UP0 UIMAD UR8, UR37, UR11, UR8 ;  /* 0x0000000b250802a4 */ /* 0x000fe2000f8e0208 */
[----:B------:R-:W-:-:S02]  /*c750*/  @UP0 ULDC.64 UR12, c[0x0][0x9d0] ;  /* 0x00027400000c0ab9 */ /* 0x000fc40000000a00 */
[----:B------:R-:W-:Y:S01]  /*c760*/  UMOV UR11, 0x40000040 ;  /* 0x40000040000b7882 */ /* 0x000fe20000000000 */
[----:B------:R-:W-:Y:S02]  /*c770*/  @UP0 UIMAD UR9, UR9, UR12, URZ ;  /* 0x0000000c090902a4 */ /* 0x000fe4000f8e023f */
[----:B------:R-:W-:-:S07]  /*c780*/  @UP0 UIADD3 UR7, UR7, UR8, URZ ;  /* 0x0000000807070290 */ /* 0x000fce000fffe03f */
[----:B------:R-:W-:Y:S01]  /*c790*/  QGMMA.64x96x32.F32.E4M3.E4M3 R88, R148, gdesc[UR8], R88, gsb0 ;  /* 0x0160000894587df3 */ /* 0x000fe20008000858 */
[----:B------:R-:W-:Y:S02]  /*c7a0*/  @UP0 UIMAD UR9, UR38, UR13, UR9 ;  /* 0x0000000d260902a4 */ /* 0x000fe4000f8e0209 */
[----:B------:R-:W-:-:S04]  /*c7b0*/  @UP0 UIMAD.WIDE.U32 UR6, UR38, UR12, UR6 ;  /* 0x0000000c260602a5 */ /* 0x000fc8000f8e0006 */
[----:B------:R-:W-:Y:S02]  /*c7c0*/  @UP0 UIADD3 UR7, UR7, UR9, URZ ;  /* 0x0000000907070290 */ /* 0x000fe4000fffe03f */
[----:B------:R-:W-:-:S04]  /*c7d0*/  @UP0 ULEA UR4, UP1, UR6, UR4, 0x2 ;  /* 0x0000000406040291 */ /* 0x000fc8000f82103f */
[----:B------:R-:W-:Y:S02]  /*c7e0*/  @UP0 ULEA.HI.X UR5, UR6, UR5, UR7, 0x2, UP1 ;  /* 0x0000000506050291 */ /* 0x000fe400088f1407 */
[----:B-1----:R-:W-:-:S04]  /*c7f0*/  IMAD.U32 R6, RZ, RZ, UR4 ;  /* 0x00000004ff067e24 */ /* 0x002fc8000f8e00ff */
[----:B------:R-:W-:-:S05]  /*c800*/  IMAD.U32 R7, RZ, RZ, UR5 ;  /* 0x00000005ff077e24 */ /* 0x000fca000f8e00ff */
[----:B------:R1:W2:Y:S01]  /*c810*/  @P1 LDG.E R8, desc[UR46][R6.64] ;  /* 0x0000002e06081981 */ /* 0x0002a2000c1e1900 */
[----:B------:R-:W-:Y:S01]  /*c820*/  UIADD3 UR4, UR10, 0x2, URZ ;  /* 0x000000020a047890 */ /* 0x000fe2000fffe03f */
[----:B------:R-:W-:-:S06]  /*c830*/  UMOV UR7, 0x40000040 ;  /* 0x4000004000077882 */ /* 0x000fcc0000000000 */
[----:B------:R-:W-:Y:S01]  /*c840*/  UMOV UR6, UR4 ;  /* 0x0000000400067c82 */ /* 0x000fe20008000000 */
[----:B------:R-:W-:Y:S02]  /*c850*/  WARPGROUP.DEPBAR.LE gsb0, 0x0 ;  /* 0x00008000000079c5 */ /* 0x000fe40000010000 */
[----:B------:R-:W-:-:S06]  /*c860*/  WARPGROUP.ARRIVE ;  /* 0x00000000000079c5 */ /* 0x000fcc0000000000 */
[----:B------:R-:W-:Y:S01]  /*c870*/  QGMMA.64x96x32.F32.E4M3.E4M3 R88, R144, gdesc[UR4], R88, gsb0 ;  /* 0x0160000490587df3 */ /* 0x000fe20008000858 */
[----:B------:R-:W-:Y:S01]  /*c880*/  UIADD3 UR4, UR10, 0x4, URZ ;  /* 0x000000040a047890 */ /* 0x000fe2000fffe03f */
[----:B------:R-:W-:-:S06]  /*c890*/  UMOV UR7, 0x40000040 ;  /* 0x4000004000077882 */ /* 0x000fcc0000000000 */
[----:B------:R-:W-:Y:S01]  /*c8a0*/  UMOV UR6, UR4 ;  /* 0x0000000400067c82 */ /* 0x000fe20008000000 */
[----:B------:R-:W3:Y:S01]  /*c8b0*/  SHFL.BFLY PT, R10, R5, 0x2, 0x1f ;  /* 0x0c401f00050a7f89 */ /* 0x000ee200000e0000 */
[----:B------:R-:W-:-:S03]  /*c8c0*/  UIADD3 UR10, UR10, 0x6, URZ ;  /* 0x000000060a0a7890 */ /* 0x000fc6000fffe03f */
[----:B------:R-:W4:Y:S01]  /*c8d0*/  SHFL.BFLY PT, R9, R4, 0x2, 0x1f ;  /* 0x0c401f0004097f89 */ /* 0x000f2200000e0000 */
[----:B------:R-:W-:Y:S01]  /*c8e0*/  UMOV UR11, 0x40000040 ;  /* 0x40000040000b7882 */ /* 0x000fe20000000000 */
[----:B------:R-:W-:Y:S02]  /*c8f0*/  WARPGROUP.DEPBAR.LE gsb0, 0x0 ;  /* 0x00008000000079c5 */ /* 0x000fe40000010000 */
[----:B------:R-:W-:-:S06]  /*c900*/  WARPGROUP.ARRIVE ;  /* 0x00000000000079c5 */ /* 0x000fcc0000000000 */
[----:B------:R-:W-:Y:S01]  /*c910*/  QGMMA.64x96x32.F32.E4M3.E4M3 R88, R140, gdesc[UR4], R88, gsb0 ;  /* 0x016000048c587df3 */ /* 0x000fe20008000858 */
[----:B---3--:R-:W-:-:S01]  /*c920*/  FADD.FTZ R10, R10, R5 ;  /* 0x000000050a0a7221 */ /* 0x008fc20000010000 */
[----:B----4-:R-:W-:-:S04]  /*c930*/  FADD.FTZ R9, R9, R4 ;  /* 0x0000000409097221 */ /* 0x010fc80000010000 */
[----:B0-----:R-:W0:Y:S04]  /*c940*/  SHFL.BFLY PT, R3, R10, 0x1, 0x1f ;  /* 0x0c201f000a037f89 */ /* 0x001e2800000e0000 */
[----:B-1----:R-:W1:Y:S01]  /*c950*/  SHFL.BFLY PT, R6, R9, 0x1, 0x1f ;  /* 0x0c201f0009067f89 */ /* 0x002e6200000e0000 */
[----:B------:R-:W-:Y:S02]  /*c960*/  IMAD.MOV.U32 R5, RZ, RZ, RZ ;  /* 0x000000ffff057224 */ /* 0x000fe400078e00ff */
[----:B0-----:R-:W-:Y:S01]  /*c970*/  FADD.FTZ R7, R10, R3 ;  /* 0x000000030a077221 */ /* 0x001fe20000010000 */
[----:B-1----:R-:W-:-:S04]  /*c980*/  FADD.FTZ R12, R9, R6 ;  /* 0x00000006090c7221 */ /* 0x002fc80000010000 */
[C---:B------:R-:W-:Y:S01]  /*c990*/  FSETP.NE.FTZ.AND P1, PT, R7.reuse, RZ, PT ;  /* 0x000000ff0700720b */ /* 0x040fe20003f35000 */
[----:B------:R-:W-:Y:S01]  /*c9a0*/  FMUL.FTZ R11, R7, 0.00390625 ;  /* 0x3b800000070b7820 */ /* 0x000fe20000410000 */
[----:B------:R-:W-:-:S04]  /*c9b0*/  FMUL.FTZ R6, R12, 0.00390625 ;  /* 0x3b8000000c067820 */ /* 0x000fc80000410000 */
[----:B------:R-:W-:Y:S02]  /*c9c0*/  FSETP.NE.FTZ.AND P2, PT, R11, RZ, PT ;  /* 0x000000ff0b00720b */ /* 0x000fe40003f55000 */
[----:B------:R-:W-:-:S05]  /*c9d0*/  FSETP.NE.FTZ.AND P3, PT, R6, RZ, PT ;  /* 0x000000ff0600720b */ /* 0x000fca0003f75000 */
[----:B------:R0:W-:Y:S01]  /*c9e0*/  @P1 MUFU.RCP R5, R7 ;  /* 0x0000000700051308 */ /* 0x0001e20000001000 */
[----:B------:R-:W-:Y:S02]  /*c9f0*/  WARPGROUP.DEPBAR.LE gsb0, 0x0 ;  /* 0x00008000000079c5 */ /* 0x000fe40000010000 */
[----:B------:R-:W-:-:S06]  /*ca00*/  WARPGROUP.ARRIVE ;  /* 0x00000000000079c5 */ /* 0x000fcc0000000000 */
[----:B------:R-:W-:Y:S01]  /*ca10*/  QGMMA.64x96x32.F32.E4M3.E4M3 R88, R136, gdesc[UR8], R88, gsb0 ;  /* 0x0160000888587df3 */ /* 0x000fe20008000858 */
[----:B------:R-:W-:Y:S01]  /*ca20*/  FSETP.NE.FTZ.AND P1, PT, R12, RZ, PT ;  /* 0x000000ff0c00720b */ /* 0x000fe20003f35000 */
[----:B------:R-:W-:Y:S01]  /*ca30*/  IMAD.MOV.U32 R9, RZ, RZ, RZ ;  /* 0x000000ffff097224 */ /* 0x000fe200078e00ff */
[----:B------:R-:W1:Y:S08]  /*ca40*/  @P3 MUFU.LG2 R6, R6 ;  /* 0x0000000600063308 */ /* 0x000e700000000c00 */
[----:B------:R1:W3:Y:S01]  /*ca50*/  @P2 MUFU.LG2 R4, R11 ;  /* 0x0000000b00042308 */ /* 0x0002e20000000c00 */
[----:B------:R-:W-:-:S07]  /*ca60*/  IMAD.U32 R10, RZ, RZ, UR41 ;  /* 0x00000029ff0a7e24 */ /* 0x000fce000f8e00ff */
[----:B------:R-:W4:Y:S01]  /*ca70*/  @P1 MUFU.RCP R9, R12 ;  /* 0x0000000c00091308 */ /* 0x000f220000001000 */
[----:B------:R-:W-:Y:S02]  /*ca80*/  IMAD.U32 R13, RZ, RZ, UR41 ;  /* 0x00000029ff0d7e24 */ /* 0x000fe4000f8e00ff */
[----:B0-----:R-:W-:Y:S01]  /*ca90*/  @P2 FMUL.FTZ R7, R10, 0.69314718246459960938 ;  /* 0x3f3172180a072820 */ /* 0x001fe20000410000 */
[----:B-1----:R-:W-:Y:S01]  /*caa0*/  @P3 FMUL.FTZ R11, R6, 0.69314718246459960938 ;  /* 0x3f317218060b3820 */ /* 0x002fe20000410000 */
[----:B------:R-:W-:Y:S01]  /*cab0*/  @P3 FMUL.FTZ R10, R13, 0.69314718246459960938 ;  /* 0x3f3172180d0a3820 */ /* 0x000fe20000410000 */
[----:B------:R-:W-:Y:S02]  /*cac0*/  IMAD.MOV.U32 R20, RZ, RZ, -0x800000 ;  /* 0xff800000ff147424 */ /* 0x000fe400078e00ff */
[----:B---3--:R-:W-:Y:S01]  /*cad0*/  @P2 FMUL.FTZ R4, R4, 0.69314718246459960938 ;  /* 0x3f31721804042820 */ /* 0x008fe20000410000 */
[----:B------:R-:W-:Y:S02]  /*cae0*/  IMAD.MOV.U32 R3, RZ, RZ, -0x800000 ;  /* 0xff800000ff037424 */ /* 0x000fe400078e00ff */
[----:B------:R-:W-:Y:S01]  /*caf0*/  @P3 FFMA.FTZ R20, R10, R0, R11 ;  /* 0x000000000a143223 */ /* 0x000fe2000001000b */
[----:B--2---:R-:W-:Y:S01]  /*cb00*/  FMUL.FTZ R5, R5, R8 ;  /* 0x0000000805057220 */ /* 0x004fe20000410000 */
[----:B------:R-:W-:Y:S01]  /*cb10*/  @P2 FFMA.FTZ R3, R7, R2, R4 ;  /* 0x0000000207032223 */ /* 0x000fe20000010004 */
[----:B----4-:R-:W-:Y:S01]  /*cb20*/  FMUL.FTZ R0, R9, R8 ;  /* 0x0000000809007220 */ /* 0x010fe20000410000 */
[----:B------:R-:W-:-:S02]  /*cb30*/  WARPGROUP.DEPBAR.LE gsb0, 0x0 ;  /* 0x00008000000079c5 */ /* 0x000fc40000010000 */
[----:B------:R-:W-:Y:S05]  /*cb40*/  @!P0 BRA `(.L_x_748) ;  /* 0x0000000000048947 */ /* 0x000fea0003800000 */
[----:B------:R-:W-:Y:S01]  /*cb50*/  BPT.TRAP 0x1 ;  /* 0x000000040000795c */ /* 0x000fe20000300000 */
.L_x_748:
[----:B------:R-:W-:Y:S01]  /*cb60*/  UIADD3 UR4, UR14, 0x19c60, URZ ;  /* 0x00019c600e047890 */ /* 0x000fe2000fffe03f */
[-C--:B------:R-:W-:Y:S01]  /*cb70*/  FMUL.FTZ R35, R88, R5.reuse ;  /* 0x0000000558237220 */ /* 0x080fe20000410000 */
[----:B------:R-:W-:Y:S01]  /*cb80*/  UIADD3 UR36, UR36, 0x1, URZ ;  /* 0x0000000124247890 */ /* 0x000fe2000fffe03f */
[-C--:B------:R-:W-:Y:S01]  /*cb90*/  FMUL.FTZ R36, R89, R5.reuse ;  /* 0x0000000559247220 */ /* 0x080fe20000410000 */
[----:B------:R-:W-:Y:S01]  /*cba0*/  UPRMT UR4, UR44, 0x654, UR4 ;  /* 0x000006542c047896 */ /* 0x000fe20008000004 */
[-C--:B------:R-:W-:Y:S01]  /*cbb0*/  FMUL.FTZ R92, R92, R5.reuse ;  /* 0x000000055c5c7220 */ /* 0x080fe20000410000 */
[----:B------:R-:W-:Y:S01]  /*cbc0*/  UISETP.NE.AND UP0, UPT, UR36, 0x2, UPT ;  /* 0x000000022400788c */ /* 0x000fe2000bf05270 */
[-C--:B------:R-:W-:Y:S01]  /*cbd0*/  FMUL.FTZ R93, R93, R5.reuse ;  /* 0x000000055d5d7220 */ /* 0x080fe20000410000 */
[-C--:B------:R-:W-:Y:S01]  /*cbe0*/  FMUL.FTZ R31, R96, R5.reuse ;  /* 0x00000005601f7220 */ /* 0x080fe20000410000 */
[-C--:B------:R-:W-:Y:S01]  /*cbf0*/  FMUL.FTZ R32, R97, R5.reuse ;  /* 0x0000000561207220 */ /* 0x080fe20000410000 */
[-C--:B------:R-:W-:Y:S01]  /*cc00*/  FMUL.FTZ R100, R100, R5.reuse ;  /* 0x0000000564647220 */ /* 0x080fe20000410000 */
[-C--:B------:R-:W-:Y:S01]  /*cc10*/  FMUL.FTZ R101, R101, R5.reuse ;  /* 0x0000000565657220 */ /* 0x080fe20000410000 */
[-C--:B------:R-:W-:Y:S01]  /*cc20*/  FMUL.FTZ R27, R104, R5.reuse ;  /* 0x00000005681b7220 */ /* 0x080fe20000410000 */
[----:B------:R-:W-:Y:S01]  /*cc30*/  SYNCS.ARRIVE.TRANS64.RED.A1T0 RZ, [UR4], RZ ;  /* 0x000000ffffff79a7 */ /* 0x000fe20008100404 */
        /* <DEDUP_REMOVED lines=43> */
[----:B------:R-:W-:-:S12]  /*cef0*/  ULOP3.LUT UR48, UR48, UR4, URZ, 0x3c, !UPT ;  /* 0x0000000430307292 */ /* 0x000fd8000f8e3c3f */
.L_x_674:
[----:B------:R-:W0:Y:S01]  /*cf00*/  S2R R5, SR_CgaCtaId ;  /* 0x0000000000057919 */ /* 0x000e220000008800 */
[----:B------:R-:W-:Y:S01]  /*cf10*/  MOV R0, 0x400 ;  /* 0x0000040000007802 */ /* 0x000fe20000000f00 */
[----:B------:R-:W-:Y:S01]  /*cf20*/  BSSY B0, `(.L_x_749) ;  /* 0x00001c7000007945 */ /* 0x000fe20003800000 */
[----:B------:R-:W-:Y:S02]  /*cf30*/  BAR.SYNC.DEFER_BLOCKING 0x5, 0x200 ;  /* 0x0148000000007b1d */ /* 0x000fe40000010000 */
[----:B0-----:R-:W-:-:S05]  /*cf40*/  LEA R0, R5, R0, 0x18 ;  /* 0x0000000005007211 */ /* 0x001fca00078ec0ff */
[----:B------:R-:W0:Y:S02]  /*cf50*/  LDS R2, [R0+0x19cd0] ;  /* 0x019cd00000027984 */ /* 0x000e240000000800 */
[----:B0-----:R-:W-:Y:S01]  /*cf60*/  R2UR UR4, R2 ;  /* 0x00000000020472ca */ /* 0x001fe200000e0000 */
[----:B------:R-:W-:Y:S06]  /*cf70*/  BAR.ARV 0x4, 0x200 ;  /* 0x0108000000007b1d */ /* 0x000fec0000002000 */
[----:B------:R-:W-:Y:S08]  /*cf80*/  @P0 BRA `(.L_x_750) ;  /* 0x0000001400040947 */ /* 0x000ff00003800000 */
[----:B------:R-:W0:Y:S01]  /*cf90*/  S2R R38, SR_TID.X ;  /* 0x0000000000267919 */ /* 0x000e220000002100 */
[----:B------:R-:W-:Y:S01]  /*cfa0*/  ULDC.64 UR6, c[0x4][0x38] ;  /* 0x01000e0000067ab9 */ /* 0x000fe20000000a00 */
[----:B------:R-:W1:Y:S01]  /*cfb0*/  S2R R37, SR_SWINHI ;  /* 0x0000000000257919 */ /* 0x000e620000002f00 */
[----:B------:R-:W-:Y:S02]  /*cfc0*/  F2FP.BF16.F32.PACK_AB R35, R92, R35 ;  /* 0x000000235c23723e */ /* 0x000fe400000010ff */
[----:B------:R-:W-:Y:S02]  /*cfd0*/  F2FP.BF16.F32.PACK_AB R36, R93, R36 ;  /* 0x000000245d24723e */ /* 0x000fe400000010ff */
[----:B------:R-:W-:Y:S02]  /*cfe0*/  F2FP.BF16.F32.PACK_AB R21, R116, R21 ;  /* 0x000000157415723e */ /* 0x000fe400000010ff */
[----:B------:R-:W-:Y:S02]  /*cff0*/  F2FP.BF16.F32.PACK_AB R24, R117, R24 ;  /* 0x000000187518723e */ /* 0x000fe400000010ff */
[----:B------:R-:W-:-:S02]  /*d000*/  F2FP.BF16.F32.PACK_AB R31, R100, R31 ;  /* 0x0000001f641f723e */ /* 0x000fc400000010ff */
[----:B------:R-:W-:Y:S02]  /*d010*/  F2FP.BF16.F32.PACK_AB R32, R101, R32 ;  /* 0x000000206520723e */ /* 0x000fe400000010ff */
[----:B------:R-:W-:Y:S02]  /*d020*/  F2FP.BF16.F32.PACK_AB R132, R132, R9 ;  /* 0x000000098484723e */ /* 0x000fe400000010ff */
[----:B------:R-:W-:Y:S02]  /*d030*/  F2FP.BF16.F32.PACK_AB R133, R133, R8 ;  /* 0x000000088585723e */ /* 0x000fe400000010ff */
[----:B------:R-:W-:Y:S02]  /*d040*/  F2FP.BF16.F32.PACK_AB R27, R108, R27 ;  /* 0x0000001b6c1b723e */ /* 0x000fe400000010ff */
[----:B------:R-:W-:Y:S02]  /*d050*/  F2FP.BF16.F32.PACK_AB R28, R109, R28 ;  /* 0x0000001c6d1c723e */ /* 0x000fe400000010ff */
[----:B------:R-:W-:-:S02]  /*d060*/  F2FP.BF16.F32.PACK_AB R103, R103, R30 ;  /* 0x0000001e6767723e */ /* 0x000fc400000010ff */
[----:B------:R-:W-:Y:S02]  /*d070*/  F2FP.BF16.F32.PACK_AB R102, R102, R29 ;  /* 0x0000001d6666723e */ /* 0x000fe400000010ff */
[----:B------:R-:W-:Y:S02]  /*d080*/  F2FP.BF16.F32.PACK_AB R15, R118, R15 ;  /* 0x0000000f760f723e */ /* 0x000fe400000010ff */
[----:B------:R-:W-:Y:S01]  /*d090*/  F2FP.BF16.F32.PACK_AB R14, R119, R14 ;  /* 0x0000000e770e723e */ /* 0x000fe200000010ff */
[----:B0-----:R-:W-:Y:S01]  /*d0a0*/  IMAD.SHL.U32 R2, R38, 0x4, RZ ;  /* 0x0000000426027824 */ /* 0x001fe200078e00ff */
[----:B------:R-:W-:Y:S02]  /*d0b0*/  F2FP.BF16.F32.PACK_AB R33, R94, R33 ;  /* 0x000000215e21723e */ /* 0x000fe400000010ff */
[----:B------:R-:W-:Y:S02]  /*d0c0*/  F2FP.BF16.F32.PACK_AB R34, R95, R34 ;  /* 0x000000225f22723e */ /* 0x000fe400000010ff */
[----:B------:R-:W-:-:S02]  /*d0d0*/  F2FP.BF16.F32.PACK_AB R13, R124, R13 ;  /* 0x0000000d7c0d723e */ /* 0x000fc400000010ff */
[----:B------:R-:W-:Y:S02]  /*d0e0*/  F2FP.BF16.F32.PACK_AB R12, R125, R12 ;  /* 0x0000000c7d0c723e */ /* 0x000fe400000010ff */
[----:B------:R-:W-:Y:S02]  /*d0f0*/  F2FP.BF16.F32.PACK_AB R11, R126, R11 ;  /* 0x0000000b7e0b723e */ /* 0x000fe400000010ff */
[----:B------:R-:W-:Y:S02]  /*d100*/  F2FP.BF16.F32.PACK_AB R10, R127, R10 ;  /* 0x0000000a7f0a723e */ /* 0x000fe400000010ff */
[----:B------:R-:W-:Y:S02]  /*d110*/  F2FP.BF16.F32.PACK_AB R7, R134, R7 ;  /* 0x000000078607723e */ /* 0x000fe400000010ff */
[----:B------:R-:W-:Y:S01]  /*d120*/  F2FP.BF16.F32.PACK_AB R6, R135, R6 ;  /* 0x000000068706723e */ /* 0x000fe200000010ff */
[----:B------:R-:W-:Y:S01]  /*d130*/  USHF.R.S32.HI UR12, URZ, 0x1f, UR38 ;  /* 0x0000001f3f0c7899 */ /* 0x000fe20008011426 */
[----:B------:R-:W-:Y:S01]  /*d140*/  LOP3.LUT R2, R2, 0xc, RZ, 0xc0, !PT ;  /* 0x0000000c02027812 */ /* 0x000fe200078ec0ff */
[----:B------:R-:W-:Y:S01]  /*d150*/  ULDC.64 UR8, c[0x0][0xb90] ;  /* 0x0002e40000087ab9 */ /* 0x000fe20000000a00 */
[----:B------:R-:W-:-:S02]  /*d160*/  F2FP.BF16.F32.PACK_AB R25, R110, R25 ;  /* 0x000000196e19723e */ /* 0x000fc400000010ff */
[----:B------:R-:W-:Y:S01]  /*d170*/  F2FP.BF16.F32.PACK_AB R26, R111, R26 ;  /* 0x0000001a6f1a723e */ /* 0x000fe200000010ff */
[----:B------:R-:W-:Y:S01]  /*d180*/  USHF.R.S32.HI UR13, URZ, 0x1f, UR37 ;  /* 0x0000001f3f0d7899 */ /* 0x000fe20008011425 */
[----:B------:R-:W-:Y:S01]  /*d190*/  BAR.SYNC.DEFER_BLOCKING 0x1, 0x180 ;  /* 0x0046000000007b1d */ /* 0x000fe20000010000 */
[----:B------:R-:W-:-:S05]  /*d1a0*/  IADD3 R4, P0, R2, UR6, RZ ;  /* 0x0000000602047c10 */ /* 0x000fca000ff1e0ff */
[----:B------:R-:W-:Y:S01]  /*d1b0*/  IMAD.X R5, RZ, RZ, UR7, P0 ;  /* 0x00000007ff057e24 */ /* 0x000fe200080e06ff */
[----:B------:R-:W-:-:S04]  /*d1c0*/  ULDC.64 UR10, c[0x0][0xb98] ;  /* 0x0002e600000a7ab9 */ /* 0x000fc80000000a00 */
[----:B------:R0:W2:Y:S01]  /*d1d0*/  LDG.E.CONSTANT R2, desc[UR46][R4.64] ;  /* 0x0000002e04027981 */ /* 0x0000a2000c1e9900 */
[----:B------:R-:W-:Y:S02]  /*d1e0*/  MOV R8, R0 ;  /* 0x0000000000087202 */ /* 0x000fe40000000f00 */
[----:B-1----:R-:W-:Y:S01]  /*d1f0*/  MOV R9, R37 ;  /* 0x0000002500097202 */ /* 0x002fe20000000f00 */
[----:B------:R-:W-:Y:S02]  /*d200*/  UIMAD UR5, UR12, UR8, URZ ;  /* 0x000000080c0572a4 */ /* 0x000fe4000f8e023f */
[----:B------:R-:W-:Y:S02]  /*d210*/  UIMAD.WIDE.U32 UR6, UR38, UR8, URZ ;  /* 0x00000008260672a5 */ /* 0x000fe4000f8e003f */
[----:B------:R-:W-:Y:S02]  /*d220*/  UIMAD UR5, UR38, UR9, UR5 ;  /* 0x00000009260572a4 */ /* 0x000fe4000f8e0205 */
[----:B------:R-:W-:Y:S01]  /*d230*/  UIMAD UR8, UR13, UR10, URZ ;  /* 0x0000000a0d0872a4 */ /* 0x000fe2000f8e023f */
[----:B0-----:R-:W-:Y:S01]  /*d240*/  LOP3.LUT P0, R4, R38, 0x3, RZ, 0xc0, !PT ;  /* 0x0000000326047812 */ /* 0x001fe2000780c0ff */
[----:B------:R-:W-:Y:S01]  /*d250*/  IMAD R5, R153, 0x20, R19 ;  /* 0x0000002099057824 */ /* 0x000fe200078e0213 */
[----:B------:R-:W-:-:S02]  /*d260*/  UIADD3 UR7, UR7, UR5, URZ ;  /* 0x0000000507077290 */ /* 0x000fc4000fffe03f */
[----:B------:R-:W-:Y:S01]  /*d270*/  ISETP.EQ.OR P0, PT, R4, 0x3, !P0 ;  /* 0x000000030400780c */ /* 0x000fe20004702670 */
[----:B------:R-:W-:Y:S02]  /*d280*/  UIMAD UR8, UR37, UR11, UR8 ;  /* 0x0000000b250872a4 */ /* 0x000fe4000f8e0208 */
[----:B------:R-:W-:Y:S01]  /*d290*/  UIMAD.WIDE.U32 UR6, UR37, UR10, UR6 ;  /* 0x0000000a250672a5 */ /* 0x000fe2000f8e0006 */
[----:B------:R-:W-:Y:S01]  /*d2a0*/  SEL R39, R35, R36, P0 ;  /* 0x0000002423277207 */ /* 0x000fe20000000000 */
[----:B------:R-:W-:Y:S01]  /*d2b0*/  ULDC UR5, c[0x0][0xa88] ;  /* 0x0002a20000057ab9 */ /* 0x000fe20000000800 */
[----:B------:R-:W-:Y:S01]  /*d2c0*/  SEL R42, R36, R35, P0 ;  /* 0x00000023242a7207 */ /* 0x000fe20000000000 */
[----:B------:R-:W-:Y:S01]  /*d2d0*/  ULDC.64 UR10, c[0x0][0xaf0] ;  /* 0x0002bc00000a7ab9 */ /* 0x000fe20000000a00 */
[----:B------:R-:W-:Y:S02]  /*d2e0*/  SEL R47, R21, R24, P0 ;  /* 0x00000018152f7207 */ /* 0x000fe40000000000 */
[----:B------:R-:W-:-:S02]  /*d2f0*/  SEL R36, R24, R21, P0 ;  /* 0x0000001518247207 */ /* 0x000fc40000000000 */
[----:B------:R-:W0:Y:S01]  /*d300*/  LDC R21, c[0x0][0xbe8] ;  /* 0x0002fa00ff157b82 */ /* 0x000e220000000800 */
[----:B------:R-:W-:Y:S02]  /*d310*/  SEL R43, R31, R32, P0 ;  /* 0x000000201f2b7207 */ /* 0x000fe40000000000 */
[----:B------:R-:W-:Y:S02]  /*d320*/  SEL R30, R32, R31, P0 ;  /* 0x0000001f201e7207 */ /* 0x000fe40000000000 */
[----:B------:R-:W-:Y:S02]  /*d330*/  SEL R45, R27, R28, P0 ;  /* 0x0000001c1b2d7207 */ /* 0x000fe40000000000 */
[----:B------:R-:W-:Y:S01]  /*d340*/  SEL R31, R28, R27, P0 ;  /* 0x0000001b1c1f7207 */ /* 0x000fe20000000000 */
[--C-:B------:R-:W-:Y:S01]  /*d350*/  IMAD.WIDE R28, R157, 0x2, R8.reuse ;  /* 0x000000029d1c7825 */ /* 0x100fe200078e0208 */
[----:B------:R-:W-:Y:S02]  /*d360*/  SEL R59, R15, R14, P0 ;  /* 0x0000000e0f3b7207 */ /* 0x000fe40000000000 */
[----:B------:R-:W-:Y:S01]  /*d370*/  SEL R54, R14, R15, P0 ;  /* 0x0000000f0e367207 */ /* 0x000fe20000000000 */
[----:B------:R-:W-:Y:S01]  /*d380*/  IMAD.WIDE R8, R5, 0x2, R8 ;  /* 0x0000000205087825 */ /* 0x000fe200078e0208 */
[----:B------:R-:W-:-:S02]  /*d390*/  IADD3 R35, P2, R28, 0x6000, RZ ;  /* 0x000060001c237810 */ /* 0x000fc40007f5e0ff */
[----:B------:R-:W-:Y:S02]  /*d3a0*/  SEL R53, R33, R34, P0 ;  /* 0x0000002221357207 */ /* 0x000fe40000000000 */
[----:B------:R-:W-:Y:S01]  /*d3b0*/  SEL R50, R34, R33, P0 ;  /* 0x0000002122327207 */ /* 0x000fe20000000000 */
[----:B------:R-:W-:Y:S01]  /*d3c0*/  IMAD.X R15, RZ, RZ, R29, P2 ;  /* 0x000000ffff0f7224 */ /* 0x000fe200010e061d */
[----:B------:R-:W-:Y:S02]  /*d3d0*/  IADD3 R33, P3, R28, 0x3020, RZ ;  /* 0x000030201c217810 */ /* 0x000fe40007f7e0ff */
[----:B------:R-:W-:Y:S02]  /*d3e0*/  SEL R49, R13, R12, P0 ;  /* 0x0000000c0d317207 */ /* 0x000fe40000000000 */
[----:B------:R-:W-:Y:S02]  /*d3f0*/  SEL R37, R12, R13, P0 ;  /* 0x0000000d0c257207 */ /* 0x000fe40000000000 */
[----:B0-----:R-:W-:-:S02]  /*d400*/  ISETP.NE.AND P2, PT, R21, 0x1, PT ;  /* 0x000000011500780c */ /* 0x001fc40003f45270 */
[----:B------:R-:W-:Y:S02]  /*d410*/  IADD3 R13, P1, R28, 0x6020, RZ ;  /* 0x000060201c0d7810 */ /* 0x000fe40007f3e0ff */
[----:B------:R-:W-:Y:S02]  /*d420*/  SEL R61, R11, R10, P0 ;  /* 0x0000000a0b3d7207 */ /* 0x000fe40000000000 */
[----:B------:R-:W-:Y:S01]  /*d430*/  SEL R56, R10, R11, P0 ;  /* 0x0000000b0a387207 */ /* 0x000fe20000000000 */
[----:B------:R-:W-:Y:S01]  /*d440*/  IMAD.X R11, RZ, RZ, R29, P3 ;  /* 0x000000ffff0b7224 */ /* 0x000fe200018e061d */
[----:B------:R-:W-:Y:S02]  /*d450*/  IADD3 R27, P4, R28, 0x3000, RZ ;  /* 0x000030001c1b7810 */ /* 0x000fe40007f9e0ff */
[----:B------:R-:W-:Y:S02]  /*d460*/  LOP3.LUT R10, R33, 0x180, RZ, 0xc0, !PT ;  /* 0x00000180210a7812 */ /* 0x000fe400078ec0ff */
[----:B------:R-:W-:Y:S01]  /*d470*/  LOP3.LUT R12, R13, 0x180, RZ, 0xc0, !PT ;  /* 0x000001800d0c7812 */ /* 0x000fe200078ec0ff */
[----:B------:R-:W0:Y:S01]  /*d480*/  @P2 LDC R44, c[0x0][0xbec] ;  /* 0x0002fb00ff2c2b82 */ /* 0x000e220000000800 */
[----:B------:R-:W-:-:S02]  /*d490*/  SEL R63, R7, R6, P0 ;  /* 0x00000006073f7207 */ /* 0x000fc40000000000 */
[----:B------:R-:W-:Y:S01]  /*d4a0*/  SEL R60, R6, R7, P0 ;  /* 0x00000007063c7207 */ /* 0x000fe20000000000 */
[----:B------:R-:W-:Y:S01]  /*d4b0*/  IMAD.X R7, RZ, RZ, R29, P4 ;  /* 0x000000ffff077224 */ /* 0x000fe200020e061d */
[----:B------:R-:W-:Y:S02]  /*d4c0*/  LOP3.LUT R6, R27, 0x180, RZ, 0xc0, !PT ;  /* 0x000001801b067812 */ /* 0x000fe400078ec0ff */
[----:B------:R-:W-:Y:S01]  /*d4d0*/  SHF.R.U64 R10, R10, 0x3, RZ ;  /* 0x000000030a0a7819 */ /* 0x000fe200000012ff */
[----:B------:R-:W1:Y:S01]  /*d4e0*/  @P2 LDC R46, c[0x0][0xbf0] ;  /* 0x0002fc00ff2e2b82 */ /* 0x000e620000000800 */
[----:B------:R-:W-:Y:S02]  /*d4f0*/  SHF.R.U64 R12, R12, 0x3, RZ ;  /* 0x000000030c0c7819 */ /* 0x000fe400000012ff */
[----:B------:R-:W-:Y:S02]  /*d500*/  SHF.R.U64 R6, R6, 0x3, RZ ;  /* 0x0000000306067819 */ /* 0x000fe400000012ff */
[----:B------:R-:W-:-:S02]  /*d510*/  LOP3.LUT R10, R10, R33, RZ, 0x3c, !PT ;  /* 0x000000210a0a7212 */ /* 0x000fc400078e3cff */
[----:B------:R-:W-:Y:S01]  /*d520*/  LOP3.LUT R12, R12, R13, RZ, 0x3c, !PT ;  /* 0x0000000d0c0c7212 */ /* 0x000fe200078e3cff */
[----:B------:R-:W-:Y:S01]  /*d530*/  IMAD.X R13, RZ, RZ, R29, P1 ;  /* 0x000000ffff0d7224 */ /* 0x000fe200008e061d */
[----:B------:R-:W-:Y:S02]  /*d540*/  LOP3.LUT R6, R6, R27, RZ, 0x3c, !PT ;  /* 0x0000001b06067212 */ /* 0x000fe400078e3cff */
[----:B------:R-:W-:Y:S01]  /*d550*/  MOV R67, R10 ;  /* 0x0000000a00437202 */ /* 0x000fe20000000f00 */
[----:B------:R-:W-:Y:S01]  /*d560*/  VIADD R11, R17, UR39 ;  /* 0x00000027110b7c36 */ /* 0x000fe20008000000 */
[----:B------:R-:W-:Y:S02]  /*d570*/  SEL R57, R25, R26, P0 ;  /* 0x0000001a19397207 */ /* 0x000fe40000000000 */
[----:B------:R-:W-:Y:S02]  /*d580*/  SEL R52, R26, R25, P0 ;  /* 0x000000191a347207 */ /* 0x000fe40000000000 */
[----:B------:R-:W-:-:S02]  /*d590*/  IADD3 R25, P5, R28, 0x20, RZ ;  /* 0x000000201c197810 */ /* 0x000fc40007fbe0ff */
[----:B------:R-:W-:Y:S02]  /*d5a0*/  LOP3.LUT R14, R35, 0x180, RZ, 0xc0, !PT ;  /* 0x00000180230e7812 */ /* 0x000fe400078ec0ff */
[----:B------:R-:W-:Y:S02]  /*d5b0*/  LOP3.LUT R5, R28, 0x180, RZ, 0xc0, !PT ;  /* 0x000001801c057812 */ /* 0x000fe400078ec0ff */
[----:B------:R-:W-:Y:S01]  /*d5c0*/  MOV R68, R6 ;  /* 0x0000000600447202 */ /* 0x000fe20000000f00 */
[----:B0-----:R-:W-:Y:S01]  /*d5d0*/  @P2 IMAD.HI.U32 R7, R11, R44, RZ ;  /* 0x0000002c0b072227 */ /* 0x001fe200078e00ff */
[----:B------:R-:W-:Y:S02]  /*d5e0*/  IADD3 R41, P1, R8, 0x1800, RZ ;  /* 0x0000180008297810 */ /* 0x000fe40007f3e0ff */
[----:B------:R-:W-:Y:S01]  /*d5f0*/  MOV R64, R12 ;  /* 0x0000000c00407202 */ /* 0x000fe20000000f00 */
[----:B------:R-:W-:Y:S01]  /*d600*/  IMAD.MOV.U32 R6, RZ, RZ, R11 ;  /* 0x000000ffff067224 */ /* 0x000fe200078e000b */
[----:B------:R-:W-:-:S02]  /*d610*/  LOP3.LUT R4, R25, 0x180, RZ, 0xc0, !PT ;  /* 0x0000018019047812 */ /* 0x000fc400078ec0ff */
[----:B------:R-:W-:Y:S02]  /*d620*/  SHF.R.U64 R14, R14, 0x3, RZ ;  /* 0x000000030e0e7819 */ /* 0x000fe400000012ff */
[----:B------:R-:W-:Y:S02]  /*d630*/  IADD3 R65, P6, R8, 0x7800, RZ ;  /* 0x0000780008417810 */ /* 0x000fe40007fde0ff */
[----:B------:R-:W-:Y:S02]  /*d640*/  SHF.R.U64 R5, R5, 0x3, RZ ;  /* 0x0000000305057819 */ /* 0x000fe400000012ff */
[----:B------:R-:W-:Y:S02]  /*d650*/  SEL R55, R102, R103, P0 ;  /* 0x0000006766377207 */ /* 0x000fe40000000000 */
[----:B------:R-:W-:Y:S02]  /*d660*/  LOP3.LUT R40, R41, 0x180, RZ, 0xc0, !PT ;  /* 0x0000018029287812 */ /* 0x000fe400078ec0ff */
[----:B------:R-:W-:-:S02]  /*d670*/  SEL R102, R103, R102, P0 ;  /* 0x0000006667667207 */ /* 0x000fc40000000000 */
[----:B------:R-:W-:Y:S02]  /*d680*/  SHF.R.U64 R4, R4, 0x3, RZ ;  /* 0x0000000304047819 */ /* 0x000fe400000012ff */
[----:B------:R-:W-:Y:S02]  /*d690*/  LOP3.LUT R14, R14, R35, RZ, 0x3c, !PT ;  /* 0x000000230e0e7212 */ /* 0x000fe400078e3cff */
[----:B-1----:R-:W-:Y:S01]  /*d6a0*/  @P2 SHF.R.U32.HI R6, RZ, R46, R7 ;  /* 0x0000002eff062219 */ /* 0x002fe20000011607 */
[----:B------:R-:W-:Y:S01]  /*d6b0*/  IMAD.U32 R7, RZ, RZ, UR8 ;  /* 0x00000008ff077e24 */ /* 0x000fe2000f8e00ff */
[----:B------:R-:W-:Y:S01]  /*d6c0*/  LOP3.LUT R24, R65, 0x180, RZ, 0xc0, !PT ;  /* 0x0000018041187812 */ /* 0x000fe200078ec0ff */
[----:B------:R-:W-:Y:S01]  /*d6d0*/  ULDC.64 UR8, c[0x0][0xae8] ;  /* 0x0002ba0000087ab9 */ /* 0x000fe20000000a00 */
[----:B------:R-:W-:Y:S02]  /*d6e0*/  SEL R51, R132, R133, P0 ;  /* 0x0000008584337207 */ /* 0x000fe40000000000 */
[----:B------:R-:W-:Y:S01]  /*d6f0*/  LOP3.LUT R28, R5, R28, RZ, 0x3c, !PT ;  /* 0x0000001c051c7212 */ /* 0x000fe200078e3cff */
[----:B------:R-:W-:Y:S01]  /*d700*/  IMAD.X R5, RZ, RZ, R29, P5 ;  /* 0x000000ffff057224 */ /* 0x000fe200028e061d */
[----:B------:R-:W-:-:S02]  /*d710*/  SEL R38, R133, R132, P0 ;  /* 0x0000008485267207 */ /* 0x000fc40000000000 */
[----:B------:R-:W-:Y:S02]  /*d720*/  SHF.R.U64 R40, R40, 0x3, RZ ;  /* 0x0000000328287819 */ /* 0x000fe400000012ff */
[----:B------:R-:W-:Y:S02]  /*d730*/  LOP3.LUT R4, R4, R25, RZ, 0x3c, !PT ;  /* 0x0000001904047212 */ /* 0x000fe400078e3cff */
[----:B------:R-:W-:Y:S01]  /*d740*/  MOV R66, R14 ;  /* 0x0000000e00427202 */ /* 0x000fe20000000f00 */
[----:B------:R-:W-:Y:S01]  /*d750*/  IMAD.MOV R14, RZ, RZ, -R6 ;  /* 0x000000ffff0e7224 */ /* 0x000fe200078e0a06 */
[----:B------:R-:W-:Y:S02]  /*d760*/  SHF.R.U64 R24, R24, 0x3, RZ ;  /* 0x0000000318187819 */ /* 0x000fe400000012ff */
[----:B------:R-:W-:Y:S01]  /*d770*/  LOP3.LUT R40, R40, R41, RZ, 0x3c, !PT ;  /* 0x0000002928287212 */ /* 0x000fe200078e3cff */
[----:B------:R-:W-:Y:S01]  /*d780*/  IMAD.X R41, RZ, RZ, R9, P1 ;  /* 0x000000ffff297224 */ /* 0x000fe200008e0609 */
[----:B------:R-:W-:Y:S01]  /*d790*/  MOV R69, R4 ;  /* 0x0000000400457202 */ /* 0x000fe20000000f00 */
[----:B------:R-:W-:Y:S01]  /*d7a0*/  IMAD R5, R21, R14, R11 ;  /* 0x0000000e15057224 */ /* 0x000fe200078e020b */
[----:B------:R-:W-:-:S02]  /*d7b0*/  LOP3.LUT R24, R24, R65, RZ, 0x3c, !PT ;  /* 0x0000004118187212 */ /* 0x000fc400078e3cff */
[----:B------:R-:W-:Y:S02]  /*d7c0*/  SHF.R.S32.HI R4, RZ, 0x1f, R6 ;  /* 0x0000001fff047819 */ /* 0x000fe40000011406 */
[----:B------:R-:W-:Y:S02]  /*d7d0*/  IADD3 R10, P1, R6, UR6, RZ ;  /* 0x00000006060a7c10 */ /* 0x000fe4000ff3e0ff */
[----:B------:R-:W-:Y:S02]  /*d7e0*/  IADD3 R33, P4, R8, 0x4800, RZ ;  /* 0x0000480008217810 */ /* 0x000fe40007f9e0ff */
[----:B------:R-:W-:Y:S01]  /*d7f0*/  IADD3.X R11, R4, UR7, R7, P1, !PT ;  /* 0x00000007040b7c10 */ /* 0x000fe20008ffe407 */
[----:B------:R-:W-:Y:S01]  /*d800*/  ULDC.64 UR6, c[0x0][0xb88] ;  /* 0x0002e20000067ab9 */ /* 0x000fe20000000a00 */
[----:B------:R-:W-:Y:S02]  /*d810*/  IADD3 R35, P3, R8, 0x3000, RZ ;  /* 0x0000300008237810 */ /* 0x000fe40007f7e0ff */
[----:B------:R-:W-:Y:S01]  /*d820*/  SHF.R.S32.HI R4, RZ, 0x1f, R5 ;  /* 0x0000001fff047819 */ /* 0x000fe20000011405 */
[----:B------:R-:W-:Y:S01]  /*d830*/  IMAD.WIDE.U32 R10, R5, UR6, R10 ;  /* 0x00000006050a7c25 */ /* 0x000fe2000f8e000a */
[----:B------:R-:W-:-:S02]  /*d840*/  LOP3.LUT R32, R33, 0x180, RZ, 0xc0, !PT ;  /* 0x0000018021207812 */ /* 0x000fc400078ec0ff */
[----:B------:R-:W-:Y:S01]  /*d850*/  LOP3.LUT R34, R35, 0x180, RZ, 0xc0, !PT ;  /* 0x0000018023227812 */ /* 0x000fe200078ec0ff */
[----:B------:R-:W-:Y:S01]  /*d860*/  IMAD R4, R4, UR6, RZ ;  /* 0x0000000604047c24 */ /* 0x000fe2000f8e02ff */
[----:B------:R-:W-:Y:S02]  /*d870*/  SHF.R.U64 R32, R32, 0x3, RZ ;  /* 0x0000000320207819 */ /* 0x000fe400000012ff */
[----:B------:R-:W-:Y:S01]  /*d880*/  SHF.R.U64 R34, R34, 0x3, RZ ;  /* 0x0000000322227819 */ /* 0x000fe200000012ff */
[----:B------:R-:W-:Y:S01]  /*d890*/  IMAD R15, R5, UR7, R4 ;  /* 0x00000007050f7c24 */ /* 0x000fe2000f8e0204 */
[----:B------:R-:W-:Y:S01]  /*d8a0*/  LOP3.LUT R32, R32, R33, RZ, 0x3c, !PT ;  /* 0x0000002120207212 */ /* 0x000fe200078e3cff */
[----:B------:R-:W-:Y:S01]  /*d8b0*/  ULDC.64 UR6, c[0x0][0xb50] ;  /* 0x0002d40000067ab9 */ /* 0x000fe20000000a00 */
[----:B------:R-:W-:Y:S01]  /*d8c0*/  LOP3.LUT P1, RZ, R154, 0x3, RZ, 0xc0, !PT ;  /* 0x000000039aff7812 */ /* 0x000fe2000782c0ff */
[----:B------:R-:W-:Y:S01]  /*d8d0*/  IMAD.X R33, RZ, RZ, R9, P4 ;  /* 0x000000ffff217224 */ /* 0x000fe200020e0609 */
[----:B------:R-:W-:Y:S01]  /*d8e0*/  MOV R29, R28 ;  /* 0x0000001c001d7202 */ /* 0x000fe20000000f00 */
[----:B------:R-:W-:Y:S01]  /*d8f0*/  IMAD.IADD R11, R11, 0x1, R15 ;  /* 0x000000010b0b7824 */ /* 0x000fe200078e020f */
[----:B------:R-:W-:Y:S01]  /*d900*/  LOP3.LUT R34, R34, R35, RZ, 0x3c, !PT ;  /* 0x0000002322227212 */ /* 0x000fe200078e3cff */
[----:B------:R-:W-:Y:S01]  /*d910*/  IMAD.X R35, RZ, RZ, R9, P3 ;  /* 0x000000ffff237224 */ /* 0x000fe200018e0609 */
[----:B------:R-:W-:-:S02]  /*d920*/  IADD3 R27, P5, R8, 0x6000, RZ ;  /* 0x00006000081b7810 */ /* 0x000fc40007fbe0ff */
[----:B------:R-:W-:Y:S02]  /*d930*/  LOP3.LUT R25, R8, 0x180, RZ, 0xc0, !PT ;  /* 0x0000018008197812 */ /* 0x000fe400078ec0ff */
[----:B------:R-:W-:Y:S02]  /*d940*/  LOP3.LUT R26, R27, 0x180, RZ, 0xc0, !PT ;  /* 0x000001801b1a7812 */ /* 0x000fe400078ec0ff */
[----:B------:R-:W-:Y:S02]  /*d950*/  SHF.R.U64 R25, R25, 0x3, RZ ;  /* 0x0000000319197819 */ /* 0x000fe400000012ff */
[----:B------:R-:W-:Y:S02]  /*d960*/  SHF.R.U64 R26, R26, 0x3, RZ ;  /* 0x000000031a1a7819 */ /* 0x000fe400000012ff */
[----:B------:R-:W-:Y:S01]  /*d970*/  LOP3.LUT R8, R25, R8, RZ, 0x3c, !PT ;  /* 0x0000000819087212 */ /* 0x000fe200078e3cff */
[--C-:B------:R-:W-:Y:S01]  /*d980*/  IMAD.X R25, RZ, RZ, R9.reuse, P6 ;  /* 0x000000ffff197224 */ /* 0x100fe200030e0609 */
[----:B------:R-:W-:Y:S01]  /*d990*/  LOP3.LUT R26, R26, R27, RZ, 0x3c, !PT ;  /* 0x0000001b1a1a7212 */ /* 0x000fe200078e3cff */
[----:B------:R-:W-:-:S02]  /*d9a0*/  IMAD.X R27, RZ, RZ, R9, P5 ;  /* 0x000000ffff1b7224 */ /* 0x000fc400028e0609 */
[----:B------:R-:W-:Y:S01]  /*d9b0*/  VIADD R0, R0, 0x19c20 ;  /* 0x00019c2000007836 */ /* 0x000fe20000000000 */
[----:B--2---:R-:W-:Y:S01]  /*d9c0*/  LOP3.LUT R13, R2, 0x2, RZ, 0x3c, !PT ;  /* 0x00000002020d7812 */ /* 0x004fe200078e3cff */
[----:B------:R-:W-:Y:S04]  /*d9d0*/  SHFL.IDX PT, R39, R39, R2, 0x1c1f ;  /* 0x001c1f0227277589 */ /* 0x000fe800000e0000 */
[----:B------:R-:W-:Y:S04]  /*d9e0*/  SHFL.IDX PT, R53, R53, R2, 0x1c1f ;  /* 0x001c1f0235357589 */ /* 0x000fe800000e0000 */
[----:B------:R-:W0:Y:S04]  /*d9f0*/  SHFL.IDX PT, R42, R42, R13, 0x1c1f ;  /* 0x001c1f0d2a2a7589 */ /* 0x000e2800000e0000 */
[----:B------:R-:W1:Y:S04]  /*da00*/  SHFL.IDX PT, R12, R50, R13, 0x1c1f ;  /* 0x001c1f0d320c7589 */ /* 0x000e6800000e0000 */
[----:B------:R-:W-:Y:S04]  /*da10*/  SHFL.IDX PT, R43, R43, R2, 0x1c1f ;  /* 0x001c1f022b2b7589 */ /* 0x000fe800000e0000 */
[----:B------:R-:W2:Y:S04]  /*da20*/  SHFL.IDX PT, R30, R30, R13, 0x1c1f ;  /* 0x001c1f0d1e1e7589 */ /* 0x000ea800000e0000 */
[----:B------:R-:W-:Y:S04]  /*da30*/  SHFL.IDX PT, R45, R45, R2, 0x1c1f ;  /* 0x001c1f022d2d7589 */ /* 0x000fe800000e0000 */
[----:B------:R-:W-:Y:S04]  /*da40*/  SHFL.IDX PT, R47, R47, R2, 0x1c1f ;  /* 0x001c1f022f2f7589 */ /* 0x000fe800000e0000 */
[----:B------:R-:W-:Y:S01]  /*da50*/  SHFL.IDX PT, R55, R55, R2, 0x1c1f ;  /* 0x001c1f0237377589 */ /* 0x000fe200000e0000 */
[----:B0-----:R-:W-:-:S02]  /*da60*/  SEL R4, R39, R42, P0 ;  /* 0x0000002a27047207 */ /* 0x001fc40000000000 */
[----:B------:R-:W-:Y:S01]  /*da70*/  SEL R6, R42, R39, P0 ;  /* 0x000000272a067207 */ /* 0x000fe20000000000 */
[----:B------:R0:W3:Y:S01]  /*da80*/  SHFL.IDX PT, R44, R31, R13, 0x1c1f ;  /* 0x001c1f0d1f2c7589 */ /* 0x0000e200000e0000 */
[----:B-1----:R-:W-:Y:S02]  /*da90*/  SEL R5, R53, R12, P0 ;  /* 0x0000000c35057207 */ /* 0x002fe40000000000 */
[----:B------:R-:W-:Y:S01]  /*daa0*/  SEL R7, R12, R53, P0 ;  /* 0x000000350c077207 */ /* 0x000fe20000000000 */
[----:B------:R-:W1:Y:S04]  /*dab0*/  SHFL.IDX PT, R46, R36, R13, 0x1c1f ;  /* 0x001c1f0d242e7589 */ /* 0x000e6800000e0000 */
[----:B------:R-:W4:Y:S01]  /*dac0*/  SHFL.IDX PT, R102, R102, R13, 0x1c1f ;  /* 0x001c1f0d66667589 */ /* 0x000f2200000e0000 */
[----:B--2---:R-:W-:Y:S01]  /*dad0*/  SEL R12, R43, R30, P0 ;  /* 0x0000001e2b0c7207 */ /* 0x004fe20000000000 */
[----:B0-----:R-:W-:Y:S01]  /*dae0*/  VIADD R31, R156, UR39 ;  /* 0x000000279c1f7c36 */ /* 0x001fe20008000000 */
[----:B------:R-:W-:Y:S01]  /*daf0*/  SEL R14, R30, R43, P0 ;  /* 0x0000002b1e0e7207 */ /* 0x000fe20000000000 */
[----:B------:R-:W-:Y:S04]  /*db00*/  SHFL.IDX PT, R49, R49, R2, 0x1c1f ;  /* 0x001c1f0231317589 */ /* 0x000fe800000e0000 */
[----:B------:R-:W-:Y:S04]  /*db10*/  SHFL.IDX PT, R57, R57, R2, 0x1c1f ;  /* 0x001c1f0239397589 */ /* 0x000fe800000e0000 */
[----:B------:R0:W2:Y:S04]  /*db20*/  SHFL.IDX PT, R48, R37, R13, 0x1c1f ;  /* 0x001c1f0d25307589 */ /* 0x0000a800000e0000 */
[----:B------:R-:W-:Y:S01]  /*db30*/  SHFL.IDX PT, R52, R52, R13, 0x1c1f ;  /* 0x001c1f0d34347589 */ /* 0x000fe200000e0000 */
[----:B---3--:R-:W-:-:S02]  /*db40*/  SEL R28, R45, R44, P0 ;  /* 0x0000002c2d1c7207 */ /* 0x008fc40000000000 */
[----:B------:R-:W-:Y:S01]  /*db50*/  SEL R30, R44, R45, P0 ;  /* 0x0000002d2c1e7207 */ /* 0x000fe20000000000 */
[----:B------:R-:W-:Y:S01]  /*db60*/  SHFL.IDX PT, R51, R51, R2, 0x1c1f ;  /* 0x001c1f0233337589 */ /* 0x000fe200000e0000 */
[----:B-1----:R-:W-:Y:S02]  /*db70*/  SEL R36, R47, R46, P0 ;  /* 0x0000002e2f247207 */ /* 0x002fe40000000000 */
[----:B0-----:R-:W-:Y:S01]  /*db80*/  LEA R37, P4, R10, UR6, 0x2 ;  /* 0x000000060a257c11 */ /* 0x001fe2000f8810ff */
[----:B------:R-:W-:Y:S01]  /*db90*/  SHFL.IDX PT, R59, R59, R2, 0x1c1f ;  /* 0x001c1f023b3b7589 */ /* 0x000fe200000e0000 */
[----:B----4-:R-:W-:Y:S02]  /*dba0*/  SEL R15, R102, R55, P0 ;  /* 0x00000037660f7207 */ /* 0x010fe40000000000 */
[----:B------:R-:W-:Y:S01]  /*dbb0*/  LEA.HI.X R11, R10, UR7, R11, 0x2, P4 ;  /* 0x000000070a0b7c11 */ /* 0x000fe2000a0f140b */
[----:B------:R-:W-:Y:S04]  /*dbc0*/  SHFL.IDX PT, R62, R63, R2, 0x1c1f ;  /* 0x001c1f023f3e7589 */ /* 0x000fe800000e0000 */
[----:B------:R0:W1:Y:S04]  /*dbd0*/  SHFL.IDX PT, R50, R38, R13, 0x1c1f ;  /* 0x001c1f0d26327589 */ /* 0x00006800000e0000 */
[----:B------:R-:W3:Y:S01]  /*dbe0*/  SHFL.IDX PT, R54, R54, R13, 0x1c1f ;  /* 0x001c1f0d36367589 */ /* 0x000ee200000e0000 */
[----:B--2---:R-:W-:-:S03]  /*dbf0*/  SEL R44, R49, R48, P0 ;  /* 0x00000030312c7207 */ /* 0x004fc60000000000 */
[----:B------:R2:W-:Y:S01]  /*dc00*/  SHFL.IDX PT, R58, R61, R2, 0x1c1f ;  /* 0x001c1f023d3a7589 */ /* 0x0005e200000e0000 */
[----:B0-----:R-:W-:-:S03]  /*dc10*/  SEL R38, R46, R47, P0 ;  /* 0x0000002f2e267207 */ /* 0x001fc60000000000 */
[----:B------:R-:W0:Y:S01]  /*dc20*/  SHFL.IDX PT, R63, R56, R13, 0x1c1f ;  /* 0x001c1f0d383f7589 */ /* 0x000e2200000e0000 */
[----:B------:R-:W-:-:S03]  /*dc30*/  SEL R46, R48, R49, P0 ;  /* 0x00000031302e7207 */ /* 0x000fc60000000000 */
[----:B------:R4:W0:Y:S01]  /*dc40*/  SHFL.IDX PT, R65, R60, R13, 0x1c1f ;  /* 0x001c1f0d3c417589 */ /* 0x00082200000e0000 */
[----:B--2---:R-:W-:-:S03]  /*dc50*/  IMAD R2, R21, UR5, RZ ;  /* 0x0000000515027c24 */ /* 0x004fc6000f8e02ff */
[----:B------:R2:W-:Y:S02]  /*dc60*/  STSM.16.M88.4 [R29], R4 ;  /* 0x000000041d007844 */ /* 0x0005e40000000200 */
[----:B------:R-:W-:Y:S02]  /*dc70*/  ISETP.GE.OR P3, PT, R31, R2, P1 ;  /* 0x000000021f00720c */ /* 0x000fe40000f66670 */
[----:B------:R-:W-:Y:S01]  /*dc80*/  SHFL.IDX PT, R42, R37, RZ, 0x1c1f ;  /* 0x001c1fff252a7589 */ /* 0x000fe200000e0000 */
[----:B-1----:R-:W-:Y:S01]  /*dc90*/  SEL R48, R51, R50, P0 ;  /* 0x0000003233307207 */ /* 0x002fe20000000000 */
[----:B----4-:R-:W-:Y:S01]  /*dca0*/  VIADD R13, R31, 0x8 ;  /* 0x000000081f0d7836 */ /* 0x010fe20000000000 */
[----:B------:R-:W-:Y:S01]  /*dcb0*/  SEL R31, R52, R57, P0 ;  /* 0x00000039341f7207 */ /* 0x000fe20000000000 */
[----:B------:R1:W-:Y:S01]  /*dcc0*/  SHFL.IDX PT, R60, R37, 0x1, 0x1c1f ;  /* 0x003c1f00253c7f89 */ /* 0x0003e200000e0000 */
[----:B---3--:R-:W-:Y:S02]  /*dcd0*/  SEL R39, R54, R59, P0 ;  /* 0x0000003b36277207 */ /* 0x008fe40000000000 */
[----:B------:R-:W-:Y:S01]  /*dce0*/  ISETP.GE.OR P1, PT, R13, R2, P1 ;  /* 0x000000020d00720c */ /* 0x000fe20000f26670 */
[----:B------:R-:W3:Y:S01]  /*dcf0*/  SHFL.IDX PT, R43, R11, RZ, 0x1c1f ;  /* 0x001c1fff0b2b7589 */ /* 0x000ee200000e0000 */
[----:B------:R-:W-:-:S02]  /*dd00*/  SEL R13, R55, R102, P0 ;  /* 0x00000066370d7207 */ /* 0x000fc40000000000 */
[----:B------:R-:W-:Y:S01]  /*dd10*/  SEL R50, R50, R51, P0 ;  /* 0x0000003332327207 */ /* 0x000fe20000000000 */
[----:B------:R-:W4:Y:S01]  /*dd20*/  SHFL.IDX PT, R61, R11, 0x1, 0x1c1f ;  /* 0x003c1f000b3d7f89 */ /* 0x000f2200000e0000 */
[----:B--2---:R-:W-:Y:S02]  /*dd30*/  SEL R29, R57, R52, P0 ;  /* 0x00000034391d7207 */ /* 0x004fe40000000000 */
[----:B-1----:R-:W-:Y:S01]  /*dd40*/  SEL R37, R59, R54, P0 ;  /* 0x000000363b257207 */ /* 0x002fe20000000000 */
[----:B------:R-:W-:Y:S01]  /*dd50*/  STSM.16.M88.4 [R69], R12 ;  /* 0x0000000c45007844 */ /* 0x000fe20000000200 */
[----:B0-----:R-:W-:Y:S02]  /*dd60*/  SEL R45, R58, R63, P0 ;  /* 0x0000003f3a2d7207 */ /* 0x001fe40000000000 */
[----:B------:R-:W-:Y:S01]  /*dd70*/  SEL R47, R63, R58, P0 ;  /* 0x0000003a3f2f7207 */ /* 0x000fe20000000000 */
[----:B------:R-:W-:Y:S01]  /*dd80*/  STSM.16.M88.4 [R68], R28 ;  /* 0x0000001c44007844 */ /* 0x000fe20000000200 */
[----:B------:R-:W-:-:S02]  /*dd90*/  SEL R49, R62, R65, P0 ;  /* 0x000000413e317207 */ /* 0x000fc40000000000 */
[----:B------:R-:W-:Y:S01]  /*dda0*/  SEL R51, R65, R62, P0 ;  /* 0x0000003e41337207 */ /* 0x000fe20000000000 */
[----:B------:R0:W-:Y:S04]  /*ddb0*/  STSM.16.M88.4 [R67], R36 ;  /* 0x0000002443007844 */ /* 0x0001e80000000200 */
[----:B------:R-:W-:Y:S04]  /*ddc0*/  STSM.16.M88.4 [R66], R44 ;  /* 0x0000002c42007844 */ /* 0x000fe80000000200 */
[----:B------:R-:W-:Y:S01]  /*ddd0*/  STSM.16.M88.4 [R64], R48 ;  /* 0x0000003040007844 */ /* 0x000fe20000000200 */
[----:B------:R-:W-:Y:S08]  /*dde0*/  BAR.SYNC.DEFER_BLOCKING 0x1, 0x180 ;  /* 0x0046000000007b1d */ /* 0x000ff00000010000 */
[----:B0-----:R-:W0:Y:S08]  /*ddf0*/  @P2 LDC R36, c[0x0][0xbec] ;  /* 0x0002fb00ff242b82 */ /* 0x001e300000000800 */
[----:B------:R-:W1:Y:S01]  /*de00*/  @P2 LDC R37, c[0x0][0xbf0] ;  /* 0x0002fc00ff252b82 */ /* 0x000e620000000800 */
[----:B------:R-:W-:-:S02]  /*de10*/  UIMAD UR5, UR12, UR8, URZ ;  /* 0x000000080c0572a4 */ /* 0x000fc4000f8e023f */
[----:B------:R-:W-:Y:S01]  /*de20*/  UIMAD.WIDE.U32 UR6, UR38, UR8, URZ ;  /* 0x00000008260672a5 */ /* 0x000fe2000f8e003f */
[----:B---3--:R2:W-:Y:S01]  /*de30*/  @!P3 ST.E desc[UR46][R42.64], R3 ;  /* 0x000000032a00b985 */ /* 0x0085e2000c10192e */
[----:B------:R-:W-:-:S03]  /*de40*/  UIMAD UR5, UR38, UR9, UR5 ;  /* 0x00000009260572a4 */ /* 0x000fc6000f8e0205 */
[----:B----4-:R0:W-:Y:S04]  /*de50*/  @!P1 ST.E desc[UR46][R60.64], R20 ;  /* 0x000000143c009985 */ /* 0x0101e8000c10192e */
[----:B------:R3:W5:Y:S01]  /*de60*/  LD.E.128 R56, desc[UR46][R26.64] ;  /* 0x0000002e1a387980 */ /* 0x000762000c101d00 */
[----:B--2---:R-:W-:Y:S01]  /*de70*/  IMAD R3, R152, 0x60, R153 ;  /* 0x0000006098037824 */ /* 0x004fe200078e0299 */
[----:B------:R-:W-:Y:S02]  /*de80*/  UIMAD UR8, UR13, UR10, URZ ;  /* 0x0000000a0d0872a4 */ /* 0x000fe4000f8e023f */
[----:B------:R2:W5:Y:S01]  /*de90*/  LD.E.128 R28, desc[UR46][R24.64] ;  /* 0x0000002e181c7980 */ /* 0x000562000c101d00 */
[----:B---3--:R-:W-:Y:S01]  /*dea0*/  VIADD R27, R3, UR39 ;  /* 0x00000027031b7c36 */ /* 0x008fe20008000000 */
[----:B------:R-:W-:-:S02]  /*deb0*/  UIADD3 UR7, UR7, UR5, URZ ;  /* 0x0000000507077290 */ /* 0x000fc4000fffe03f */
[----:B------:R3:W5:Y:S01]  /*dec0*/  LD.E.128 R12, desc[UR46][R32.64] ;  /* 0x0000002e200c7980 */ /* 0x000762000c101d00 */
[----:B0-----:R-:W-:Y:S01]  /*ded0*/  @P2 IMAD.HI.U32 R20, R27, R36, RZ ;  /* 0x000000241b142227 */ /* 0x001fe200078e00ff */
[----:B------:R-:W-:Y:S02]  /*dee0*/  UIMAD UR5, UR37, UR11, UR8 ;  /* 0x0000000b250572a4 */ /* 0x000fe4000f8e0208 */
[----:B------:R-:W5:Y:S01]  /*def0*/  LD.E.128 R8, desc[UR46][R8.64] ;  /* 0x0000002e08087980 */ /* 0x000f62000c101d00 */
[----:B------:R-:W-:Y:S01]  /*df00*/  UIMAD.WIDE.U32 UR6, UR37, UR10, UR6 ;  /* 0x0000000a250672a5 */ /* 0x000fe2000f8e0006 */
[----:B------:R-:W-:Y:S01]  /*df10*/  IMAD.MOV.U32 R3, RZ, RZ, R27 ;  /* 0x000000ffff037224 */ /* 0x000fe200078e001b */
[----:B-1----:R-:W-:Y:S01]  /*df20*/  @P2 SHF.R.U32.HI R3, RZ, R37, R20 ;  /* 0x00000025ff032219 */ /* 0x002fe20000011614 */
[----:B------:R-:W-:Y:S01]  /*df30*/  ULDC.64 UR8, c[0x0][0xae0] ;  /* 0x0002b80000087ab9 */ /* 0x000fe20000000a00 */
[----:B------:R-:W-:Y:S01]  /*df40*/  UIADD3 UR5, UR7, UR5, URZ ;  /* 0x0000000507057290 */ /* 0x000fe2000fffe03f */
[----:B------:R-:W5:Y:S01]  /*df50*/  LD.E.128 R4, desc[UR46][R40.64] ;  /* 0x0000002e28047980 */ /* 0x000f62000c101d00 */
[--C-:B------:R-:W-:Y:S01]  /*df60*/  SHF.R.S32.HI R20, RZ, 0x1f, R3.reuse ;  /* 0x0000001fff147819 */ /* 0x100fe20000011403 */
[----:B------:R-:W-:-:S02]  /*df70*/  IMAD.MOV R26, RZ, RZ, -R3 ;  /* 0x000000ffff1a7224 */ /* 0x000fc400078e0a03 */
[----:B--2---:R-:W-:Y:S01]  /*df80*/  IMAD.U32 R25, RZ, RZ, UR7 ;  /* 0x00000007ff197e24 */ /* 0x004fe2000f8e00ff */
[----:B------:R0:W5:Y:S01]  /*df90*/  LD.E.128 R52, desc[UR46][R34.64] ;  /* 0x0000002e22347980 */ /* 0x000162000c101d00 */
[----:B------:R-:W-:Y:S02]  /*dfa0*/  IMAD R20, R20, UR8, RZ ;  /* 0x0000000814147c24 */ /* 0x000fe4000f8e02ff */
[----:B------:R-:W-:Y:S01]  /*dfb0*/  IMAD.U32 R24, RZ, RZ, UR6 ;  /* 0x00000006ff187e24 */ /* 0x000fe2000f8e00ff */
[----:B------:R-:W-:Y:S01]  /*dfc0*/  @!PT LDS RZ, [RZ] ;  /* 0x00000000fffff984 */ /* 0x000fe20000000800 */
[----:B------:R-:W-:Y:S01]  /*dfd0*/  @!PT LDS RZ, [RZ] ;  /* 0x00000000fffff984 */ /* 0x000fe20000000800 */
[----:B------:R-:W-:Y:S01]  /*dfe0*/  @!PT LDS RZ, [RZ] ;  /* 0x00000000fffff984 */ /* 0x000fe20000000800 */
[----:B------:R-:W-:Y:S01]  /*dff0*/  @!PT LDS RZ, [RZ] ;  /* 0x00000000fffff984 */ /* 0x000fe20000000800 */
[----:B------:R1:W-:Y:S06]  /*e000*/  MEMBAR.ALL.CTA ;  /* 0x0000000000007992 */ /* 0x0003ec0000008000 */
[----:B-1----:R-:W1:Y:S01]  /*e010*/  FENCE.VIEW.ASYNC.S ;  /* 0x00000000000073c6 */ /* 0x002e620000000000 */
[----:B------:R-:W-:Y:S01]  /*e020*/  IMAD.U32 R25, RZ, RZ, UR5 ;  /* 0x00000005ff197e24 */ /* 0x000fe2000f8e00ff */
[----:B------:R-:W-:Y:S01]  /*e030*/  ULDC.64 UR6, c[0x0][0xad8] ;  /* 0x0002b60000067ab9 */ /* 0x000fe20000000a00 */
[----:B------:R-:W-:-:S02]  /*e040*/  IMAD R27, R21, R26, R27 ;  /* 0x0000001a151b7224 */ /* 0x000fc400078e021b */
[C---:B---3--:R-:W-:Y:S02]  /*e050*/  IMAD R33, R3.reuse, UR9, R20 ;  /* 0x0000000903217c24 */ /* 0x048fe4000f8e0214 */
[----:B------:R-:W-:Y:S01]  /*e060*/  IMAD.WIDE.U32 R20, R3, UR8, R24 ;  /* 0x0000000803147c25 */ /* 0x000fe2000f8e0018 */
[----:B------:R-:W-:-:S03]  /*e070*/  SHF.R.S32.HI R3, RZ, 0x1f, R27 ;  /* 0x0000001fff037819 */ /* 0x000fc6000001141b */
[----:B------:R-:W-:Y:S02]  /*e080*/  IMAD.IADD R21, R21, 0x1, R33 ;  /* 0x0000000115157824 */ /* 0x000fe400078e0221 */
[----:B------:R-:W-:Y:S02]  /*e090*/  IMAD R24, R3, UR6, RZ ;  /* 0x0000000603187c24 */ /* 0x000fe4000f8e02ff */
[----:B------:R-:W-:Y:S02]  /*e0a0*/  VIADD R37, R153, UR39 ;  /* 0x0000002799257c36 */ /* 0x000fe40008000000 */
[C---:B------:R-:W-:Y:S02]  /*e0b0*/  IMAD R3, R27.reuse, UR7, R24 ;  /* 0x000000071b037c24 */ /* 0x040fe4000f8e0218 */
[----:B------:R-:W-:Y:S01]  /*e0c0*/  IMAD.WIDE.U32 R20, R27, UR6, R20 ;  /* 0x000000061b147c25 */ /* 0x000fe2000f8e0014 */
[----:B------:R-:W-:Y:S01]  /*e0d0*/  ISETP.GE.AND P0, PT, R37, R2, PT ;  /* 0x000000022500720c */ /* 0x000fe20003f06270 */
[----:B------:R-:W-:-:S02]  /*e0e0*/  ULDC.64 UR6, c[0x0][0xa80] ;  /* 0x0002a00000067ab9 */ /* 0x000fc40000000a00 */
[----:B------:R-:W-:Y:S01]  /*e0f0*/  IMAD.IADD R3, R21, 0x1, R3 ;  /* 0x0000000115037824 */ /* 0x000fe200078e0203 */
[C---:B0-----:R-:W-:Y:S02]  /*e100*/  LEA R34, P1, R20.reuse, UR6, 0x1 ;  /* 0x0000000614227c11 */ /* 0x041fe4000f8208ff */
[----:B------:R-:W-:Y:S02]  /*e110*/  PRMT R0, RZ, 0x654, R0 ;  /* 0x00000654ff007816 */ /* 0x000fe40000000000 */
[----:B------:R-:W-:Y:S01]  /*e120*/  LEA.HI.X R35, R20, UR7, R3, 0x1, P1 ;  /* 0x0000000714237c11 */ /* 0x000fe200088f0c03 */
[----:B-1----:R0:W1:Y:S01]  /*e130*/  SHFL.IDX PT, R24, R34, RZ, 0x1c1f ;  /* 0x001c1fff22187589 */ /* 0x00206200000e0000 */
[----:B------:R0:W-:Y:S01]  /*e140*/  SYNCS.ARRIVE.TRANS64.RED.A1T0 RZ, [R0+URZ], RZ ;  /* 0x000000ff00ff79a7 */ /* 0x0001e2000810043f */
[----:B------:R-:W-:Y:S02]  /*e150*/  BSSY B1, `(.L_x_751) ;  /* 0x0000011000017945 */ /* 0x000fe40003800000 */
[----:B------:R0:W2:Y:S01]  /*e160*/  SHFL.IDX PT, R25, R35, RZ, 0x1c1f ;  /* 0x001c1fff23197589 */ /* 0x0000a200000e0000 */
[----:B------:R-:W-:-:S02]  /*e170*/  SHF.R.S32.HI R70, RZ, 0x1f, R23 ;  /* 0x0000001fff467819 */ /* 0x000fc40000011417 */
        /* <DEDUP_REMOVED lines=14> */
.L_x_752:
[----:B------:R-:W-:Y:S05]  /*e260*/  BSYNC B1 ;  /* 0x0000000000017941 */ /* 0x000fea0003800000 */
.L_x_751:
[----:B------:R-:W-:Y:S01]  /*e270*/  VIADD R3, R37, 0x60 ;  /* 0x0000006025037836 */ /* 0x000fe20000000000 */
[----:B---3-5:R3:W4:Y:S04]  /*e280*/  SHFL.IDX PT, R9, R35, 0x1, 0x1c1f ;  /* 0x003c1f0023097f89 */ /* 0x02872800000e0000 */
[----:B------:R-:W-:Y:S01]  /*e290*/  ISETP.GE.AND P0, PT, R3, R2, PT ;  /* 0x000000020300720c */ /* 0x000fe20003f06270 */
[----:B------:R3:W0:-:S12]  /*e2a0*/  SHFL.IDX PT, R8, R34, 0x1, 0x1c1f ;  /* 0x003c1f0022087f89 */ /* 0x00061800000e0000 */
[----:B---3--:R-:W-:Y:S05]  /*e2b0*/  @P0 BRA `(.L_x_753) ;  /* 0x0000000800340947 */ /* 0x008fea0003800000 */
[----:B------:R-:W-:Y:S02]  /*e2c0*/  ULDC UR5, c[0x0][0xac8] ;  /* 0x0002b20000057ab9 */ /* 0x000fe40000000800 */
[----:B------:R-:W-:Y:S02]  /*e2d0*/  ISETP.GE.AND P2, PT, R22, UR5, PT ;  /* 0x0000000516007c0c */ /* 0x000fe4000bf46270 */
[----:B------:R-:W-:-:S11]  /*e2e0*/  ISETP.GE.AND P1, PT, R19, UR5, PT ;  /* 0x0000000513007c0c */ /* 0x000fd6000bf26270 */
[C---:B0-----:R-:W-:Y:S02]  /*e2f0*/  @!P2 LEA R10, P0, R22.reuse, R8, 0x1 ;  /* 0x00000008160aa211 */ /* 0x041fe400078008ff */
[----:B----4-:R-:W-:Y:S02]  /*e300*/  @!P1 IMAD.WIDE R2, R19, 0x2, R8 ;  /* 0x0000000213029825 */ /* 0x010fe400078e0208 */
[----:B------:R-:W-:Y:S02]  /*e310*/  @!P2 LEA.HI.X R11, R22, R9, R71, 0x1, P0 ;  /* 0x00000009160ba211 */ /* 0x000fe400000f0c47 */
[----:B------:R-:W-:Y:S01]  /*e320*/  ISETP.GE.AND P0, PT, R23, UR5, PT ;  /* 0x0000000517007c0c */ /* 0x000fe2000bf06270 */
[----:B------:R3:W-:Y:S04]  /*e330*/  @!P1 ST.E.128 desc[UR46][R2.64], R4 ;  /* 0x0000000402009985 */ /* 0x0007e8000c101d2e */
[----:B------:R3:W-:Y:S08]  /*e340*/  @!P2 ST.E.128 desc[UR46][R10.64], R12 ;  /* 0x0000000c0a00a985 */ /* 0x0007f0000c101d2e */
[----:B------:R-:W-:Y:S05]  /*e350*/  @P0 BRA `(.L_x_753) ;  /* 0x00000008000c0947 */ /* 0x000fea0003800000 */
[----:B---3--:R-:W-:-:S04]  /*e360*/  LEA R2, P0, R23, R8, 0x1 ;  /* 0x0000000817027211 */ /* 0x008fc800078008ff */
[----:B------:R-:W-:-:S05]  /*e370*/  LEA.HI.X R3, R23, R9, R70, 0x1, P0 ;  /* 0x0000000917037211 */ /* 0x000fca00000f0c46 */
[----:B------:R0:W-:Y:S01]  /*e380*/  ST.E.128 desc[UR46][R2.64], R28 ;  /* 0x0000001c02007985 */ /* 0x0001e2000c101d2e */
[----:B------:R-:W-:Y:S05]  /*e390*/  BRA `(.L_x_753) ;  /* 0x0000000400fc7947 */ /* 0x000fea0003800000 */
.L_x_750:
[----:B------:R-:W0:Y:S01]  /*e3a0*/  LDC R8, c[0x0][0xbe8] ;  /* 0x0002fa00ff087b82 */ /* 0x000e220000000800 */
[----:B------:R-:W1:Y:S01]  /*e3b0*/  S2R R0, SR_TID.X ;  /* 0x0000000000007919 */ /* 0x000e620000002100 */
[----:B------:R-:W-:Y:S01]  /*e3c0*/  USHF.R.S32.HI UR8, URZ, 0x1f, UR38 ;  /* 0x0000001f3f087899 */ /* 0x000fe20008011426 */
[----:B------:R-:W-:Y:S01]  /*e3d0*/  BSSY B1, `(.L_x_754) ;  /* 0x0000031000017945 */ /* 0x000fe20003800000 */
[----:B------:R-:W-:Y:S01]  /*e3e0*/  USHF.R.S32.HI UR9, URZ, 0x1f, UR37 ;  /* 0x0000001f3f097899 */ /* 0x000fe20008011425 */
[----:B------:R-:W-:Y:S01]  /*e3f0*/  IMAD R6, R152, 0x60, R153 ;  /* 0x0000006098067824 */ /* 0x000fe200078e0299 */
[----:B0-----:R-:W-:Y:S01]  /*e400*/  ISETP.NE.AND P1, PT, R8, 0x1, PT ;  /* 0x000000010800780c */ /* 0x001fe20003f25270 */
[----:B-1----:R-:W-:-:S12]  /*e410*/  VIADD R0, R0, 0xffffff80 ;  /* 0xffffff8000007836 */ /* 0x002fd80000000000 */
[----:B------:R-:W0:Y:S01]  /*e420*/  @P1 LDC R9, c[0x0][0xbec] ;  /* 0x0002fb00ff091b82 */ /* 0x000e220000000800 */
[----:B------:R-:W-:-:S07]  /*e430*/  ISETP.GE.AND P0, PT, R0, 0xc0, PT ;  /* 0x000000c00000780c */ /* 0x000fce0003f06270 */
[----:B------:R-:W1:Y:S06]  /*e440*/  @P1 LDC R11, c[0x0][0xbf0] ;  /* 0x0002fc00ff0b1b82 */ /* 0x000e6c0000000800 */
[----:B------:R-:W-:Y:S05]  /*e450*/  @P0 BRA `(.L_x_755) ;  /* 0x0000000000a00947 */ /* 0x000fea0003800000 */
[----:B------:R-:W2:Y:S01]  /*e460*/  S2R R0, SR_TID.X ;  /* 0x0000000000007919 */ /* 0x000ea20000002100 */
[----:B------:R-:W3:Y:S01]  /*e470*/  LDC R3, c[0x0][0xbe8] ;  /* 0x0002fa00ff037b82 */ /* 0x000ee20000000800 */
[----:B------:R-:W-:Y:S01]  /*e480*/  IMAD.U32 R4, RZ, RZ, UR39 ;  /* 0x00000027ff047e24 */ /* 0x000fe2000f8e00ff */
[----:B------:R-:W-:Y:S02]  /*e490*/  ULDC UR5, c[0x0][0xa88] ;  /* 0x0002a20000057ab9 */ /* 0x000fe40000000800 */
[----:B---3--:R-:W-:Y:S02]  /*e4a0*/  IMAD R5, R3, UR5, RZ ;  /* 0x0000000503057c24 */ /* 0x008fe4000f8e02ff */
[----:B--2---:R-:W-:-:S04]  /*e4b0*/  IADD3 R4, R4, -0x80, R0 ;  /* 0xffffff8004047810 */ /* 0x004fc80007ffe000 */
[----:B------:R-:W-:-:S13]  /*e4c0*/  ISETP.GE.AND P0, PT, R4, R5, PT ;  /* 0x000000050400720c */ /* 0x000fda0003f06270 */
[----:B------:R-:W-:Y:S05]  /*e4d0*/  @P0 BRA `(.L_x_755) ;  /* 0x0000000000800947 */ /* 0x000fea0003800000 */
[----:B------:R-:W-:Y:S01]  /*e4e0*/  ISETP.NE.AND P0, PT, R3, 0x1, PT ;  /* 0x000000010300780c */ /* 0x000fe20003f05270 */
[----:B------:R-:W-:Y:S01]  /*e4f0*/  ULDC.64 UR10, c[0x0][0xb90] ;  /* 0x0002e400000a7ab9 */ /* 0x000fe20000000a00 */
[----:B------:R-:W-:Y:S01]  /*e500*/  IMAD.MOV.U32 R2, RZ, RZ, R4 ;  /* 0x000000ffff027224 */ /* 0x000fe200078e0004 */
[----:B------:R-:W-:Y:S02]  /*e510*/  UIMAD UR5, UR8, UR10, URZ ;  /* 0x0000000a080572a4 */ /* 0x000fe4000f8e023f */
[----:B------:R-:W-:Y:S02]  /*e520*/  UIMAD.WIDE.U32 UR6, UR38, UR10, URZ ;  /* 0x0000000a260672a5 */ /* 0x000fe4000f8e003f */
[----:B------:R-:W-:-:S03]  /*e530*/  UIMAD UR5, UR38, UR11, UR5 ;  /* 0x0000000b260572a4 */ /* 0x000fc6000f8e0205 */
[----:B------:R-:W-:Y:S01]  /*e540*/  ULDC.64 UR10, c[0x0][0xb98] ;  /* 0x0002e600000a7ab9 */ /* 0x000fe20000000a00 */
[----:B------:R-:W-:Y:S02]  /*e550*/  UIADD3 UR7, UR7, UR5, URZ ;  /* 0x0000000507077290 */ /* 0x000fe4000fffe03f */
[----:B------:R-:W2:Y:S01]  /*e560*/  @P0 LDC R5, c[0x0][0xbec] ;  /* 0x0002fb00ff050b82 */ /* 0x000ea20000000800 */
[----:B------:R-:W-:Y:S02]  /*e570*/  UIMAD UR5, UR9, UR10, URZ ;  /* 0x0000000a090572a4 */ /* 0x000fe4000f8e023f */
[----:B------:R-:W-:Y:S02]  /*e580*/  UIMAD.WIDE.U32 UR6, UR37, UR10, UR6 ;  /* 0x0000000a250672a5 */ /* 0x000fe4000f8e0006 */
[----:B------:R-:W-:-:S03]  /*e590*/  UIMAD UR5, UR37, UR11, UR5 ;  /* 0x0000000b250572a4 */ /* 0x000fc6000f8e0205 */
[----:B------:R-:W3:Y:S01]  /*e5a0*/  @P0 LDC R7, c[0x0][0xbf0] ;  /* 0x0002fc00ff070b82 */ /* 0x000ee20000000800 */
[----:B------:R-:W-:Y:S01]  /*e5b0*/  ULDC.64 UR10, c[0x0][0xb88] ;  /* 0x0002e200000a7ab9 */ /* 0x000fe20000000a00 */
[----:B--2---:R-:W-:-:S05]  /*e5c0*/  @P0 IMAD.HI.U32 R0, R4, R5, RZ ;  /* 0x0000000504000227 */ /* 0x004fca00078e00ff */
[----:B---3--:R-:W-:-:S05]  /*e5d0*/  @P0 SHF.R.U32.HI R2, RZ, R7, R0 ;  /* 0x00000007ff020219 */ /* 0x008fca0000011600 */
[----:B------:R-:W-:-:S04]  /*e5e0*/  IMAD.MOV R5, RZ, RZ, -R2 ;  /* 0x000000ffff057224 */ /* 0x000fc800078e0a02 */
[----:B------:R-:W-:Y:S01]  /*e5f0*/  IMAD R5, R3, R5, R4 ;  /* 0x0000000503057224 */ /* 0x000fe200078e0204 */
[----:B------:R-:W-:Y:S01]  /*e600*/  SHF.R.S32.HI R3, RZ, 0x1f, R2 ;  /* 0x0000001fff037819 */ /* 0x000fe20000011402 */
[----:B------:R-:W-:Y:S01]  /*e610*/  IMAD.U32 R4, RZ, RZ, UR5 ;  /* 0x00000005ff047e24 */ /* 0x000fe2000f8e00ff */
[----:B------:R-:W-:Y:S02]  /*e620*/  IADD3 R2, P0, R2, UR6, RZ ;  /* 0x0000000602027c10 */ /* 0x000fe4000ff1e0ff */
[----:B------:R-:W-:Y:S02]  /*e630*/  SHF.R.S32.HI R0, RZ, 0x1f, R5 ;  /* 0x0000001fff007819 */ /* 0x000fe40000011405 */
[----:B------:R-:W-:Y:S01]  /*e640*/  IADD3.X R3, R3, UR7, R4, P0, !PT ;  /* 0x0000000703037c10 */ /* 0x000fe200087fe404 */
[----:B------:R-:W-:Y:S02]  /*e650*/  ULDC.64 UR6, c[0x0][0xb50] ;  /* 0x0002d40000067ab9 */ /* 0x000fe40000000a00 */
[----:B------:R-:W-:-:S02]  /*e660*/  IMAD R0, R0, UR10, RZ ;  /* 0x0000000a00007c24 */ /* 0x000fc4000f8e02ff */
[----:B------:R-:W-:-:S04]  /*e670*/  IMAD.WIDE.U32 R2, R5, UR10, R2 ;  /* 0x0000000a05027c25 */ /* 0x000fc8000f8e0002 */
[----:B------:R-:W-:Y:S01]  /*e680*/  IMAD R7, R5, UR11, R0 ;  /* 0x0000000b05077c24 */ /* 0x000fe2000f8e0200 */
[----:B------:R-:W-:-:S03]  /*e690*/  LEA R4, P0, R2, UR6, 0x2 ;  /* 0x0000000602047c11 */ /* 0x000fc6000f8010ff */
[----:B------:R-:W-:-:S05]  /*e6a0*/  IMAD.IADD R3, R3, 0x1, R7 ;  /* 0x0000000103037824 */ /* 0x000fca00078e0207 */
[----:B------:R-:W-:Y:S01]  /*e6b0*/  LEA.HI.X R5, R2, UR7, R3, 0x2, P0 ;  /* 0x0000000702057c11 */ /* 0x000fe200080f1403 */
[----:B------:R-:W-:-:S05]  /*e6c0*/  IMAD.MOV.U32 R3, RZ, RZ, -0x800000 ;  /* 0xff800000ff037424 */ /* 0x000fca00078e00ff */
[----:B------:R2:W-:Y:S02]  /*e6d0*/  STG.E desc[UR46][R4.64], R3 ;  /* 0x0000000304007986 */ /* 0x0005e4000c10192e */
.L_x_755:
[----:B------:R-:W-:Y:S05]  /*e6e0*/  BSYNC B1 ;  /* 0x0000000000017941 */ /* 0x000fea0003800000 */
.L_x_754:
[----:B------:R-:W-:Y:S01]  /*e6f0*/  ULDC.64 UR10, c[0x0][0xae8] ;  /* 0x0002ba00000a7ab9 */ /* 0x000fe20000000a00 */
[----:B------:R-:W-:Y:S01]  /*e700*/  VIADD R6, R6, UR39 ;  /* 0x0000002706067c36 */ /* 0x000fe20008000000 */
[----:B------:R-:W-:Y:S01]  /*e710*/  UIMAD UR5, UR8, UR10, URZ ;  /* 0x0000000a080572a4 */ /* 0x000fe2000f8e023f */
[----:B------:R-:W-:Y:S01]  /*e720*/  BSSY B1, `(.L_x_756) ;  /* 0x0000035000017945 */ /* 0x000fe20003800000 */
[----:B------:R-:W-:Y:S01]  /*e730*/  UIMAD.WIDE.U32 UR6, UR38, UR10, URZ ;  /* 0x0000000a260672a5 */ /* 0x000fe2000f8e003f */
[----:B0-----:R-:W-:Y:S01]  /*e740*/  @P1 IMAD.HI.U32 R0, R6, R9, RZ ;  /* 0x0000000906001227 */ /* 0x001fe200078e00ff */
[----:B------:R-:W-:Y:S01]  /*e750*/  UIMAD UR5, UR38, UR11, UR5 ;  /* 0x0000000b260572a4 */ /* 0x000fe2000f8e0205 */
[----:B------:R-:W-:Y:S02]  /*e760*/  SHF.R.S32.HI R14, RZ, 0x1f, R23 ;  /* 0x0000001fff0e7819 */ /* 0x000fe40000011417 */
[----:B------:R-:W-:Y:S01]  /*e770*/  ULDC.64 UR10, c[0x0][0xaf0] ;  /* 0x0002bc00000a7ab9 */ /* 0x000fe20000000a00 */
[----:B------:R-:W-:Y:S01]  /*e780*/  UIADD3 UR7, UR7, UR5, URZ ;  /* 0x0000000507077290 */ /* 0x000fe2000fffe03f */
[----:B--2---:R-:W-:Y:S01]  /*e790*/  IMAD.MOV.U32 R5, RZ, RZ, R6 ;  /* 0x000000ffff057224 */ /* 0x004fe200078e0006 */
[----:B------:R-:W-:Y:S01]  /*e7a0*/  UIMAD UR5, UR9, UR10, URZ ;  /* 0x0000000a090572a4 */ /* 0x000fe2000f8e023f */
[----:B-1----:R-:W-:Y:S01]  /*e7b0*/  @P1 SHF.R.U32.HI R5, RZ, R11, R0 ;  /* 0x0000000bff051219 */ /* 0x002fe20000011600 */
[----:B------:R-:W-:Y:S01]  /*e7c0*/  UIMAD.WIDE.U32 UR6, UR37, UR10, UR6 ;  /* 0x0000000a250672a5 */ /* 0x000fe2000f8e0006 */
[----:B------:R-:W-:Y:S01]  /*e7d0*/  SHF.R.S32.HI R15, RZ, 0x1f, R22 ;  /* 0x0000001fff0f7819 */ /* 0x000fe20000011416 */
[----:B------:R-:W-:Y:S01]  /*e7e0*/  UIMAD UR5, UR37, UR11, UR5 ;  /* 0x0000000b250572a4 */ /* 0x000fe2000f8e0205 */
[--C-:B------:R-:W-:Y:S01]  /*e7f0*/  SHF.R.S32.HI R0, RZ, 0x1f, R5.reuse ;  /* 0x0000001fff007819 */ /* 0x100fe20000011405 */
[----:B------:R-:W-:Y:S01]  /*e800*/  IMAD.MOV R7, RZ, RZ, -R5 ;  /* 0x000000ffff077224 */ /* 0x000fe200078e0a05 */
[----:B------:R-:W-:Y:S01]  /*e810*/  ULDC.64 UR8, c[0x0][0xae0] ;  /* 0x0002b80000087ab9 */ /* 0x000fe20000000a00 */
[----:B------:R-:W-:-:S02]  /*e820*/  UIADD3 UR5, UR7, UR5, URZ ;  /* 0x0000000507057290 */ /* 0x000fc4000fffe03f */
[----:B------:R-:W-:Y:S02]  /*e830*/  IMAD.U32 R3, RZ, RZ, UR7 ;  /* 0x00000007ff037e24 */ /* 0x000fe4000f8e00ff */
[----:B------:R-:W-:Y:S02]  /*e840*/  IMAD R7, R8, R7, R6 ;  /* 0x0000000708077224 */ /* 0x000fe400078e0206 */
[----:B------:R-:W-:Y:S02]  /*e850*/  IMAD R0, R0, UR8, RZ ;  /* 0x0000000800007c24 */ /* 0x000fe4000f8e02ff */
[----:B------:R-:W-:Y:S01]  /*e860*/  IMAD.U32 R2, RZ, RZ, UR6 ;  /* 0x00000006ff027e24 */ /* 0x000fe2000f8e00ff */
[----:B------:R-:W-:Y:S01]  /*e870*/  ULDC.64 UR6, c[0x0][0xad8] ;  /* 0x0002b60000067ab9 */ /* 0x000fe20000000a00 */
[----:B------:R-:W-:Y:S01]  /*e880*/  IMAD.U32 R3, RZ, RZ, UR5 ;  /* 0x00000005ff037e24 */ /* 0x000fe2000f8e00ff */
[----:B------:R-:W-:Y:S01]  /*e890*/  ULDC UR5, c[0x0][0xa88] ;  /* 0x0002a20000057ab9 */ /* 0x000fe20000000800 */
[C---:B------:R-:W-:Y:S01]  /*e8a0*/  IMAD R9, R5.reuse, UR9, R0 ;  /* 0x0000000905097c24 */ /* 0x040fe2000f8e0200 */
[----:B------:R-:W-:Y:S01]  /*e8b0*/  SHF.R.S32.HI R0, RZ, 0x1f, R7 ;  /* 0x0000001fff007819 */ /* 0x000fe20000011407 */
[----:B------:R-:W-:-:S04]  /*e8c0*/  IMAD.WIDE.U32 R2, R5, UR8, R2 ;  /* 0x0000000805027c25 */ /* 0x000fc8000f8e0002 */
[----:B------:R-:W-:Y:S02]  /*e8d0*/  IMAD R0, R0, UR6, RZ ;  /* 0x0000000600007c24 */ /* 0x000fe4000f8e02ff */
[----:B------:R-:W-:Y:S02]  /*e8e0*/  IMAD.IADD R3, R3, 0x1, R9 ;  /* 0x0000000103037824 */ /* 0x000fe400078e0209 */
[C---:B------:R-:W-:Y:S02]  /*e8f0*/  IMAD R5, R7.reuse, UR7, R0 ;  /* 0x0000000707057c24 */ /* 0x040fe4000f8e0200 */
[----:B------:R-:W-:Y:S01]  /*e900*/  IMAD.WIDE.U32 R2, R7, UR6, R2 ;  /* 0x0000000607027c25 */ /* 0x000fe2000f8e0002 */
[----:B------:R-:W-:-:S03]  /*e910*/  ULDC.64 UR6, c[0x0][0xa80] ;  /* 0x0002a00000067ab9 */ /* 0x000fc60000000a00 */
[----:B------:R-:W-:Y:S01]  /*e920*/  IMAD R7, R8, UR5, RZ ;  /* 0x0000000508077c24 */ /* 0x000fe2000f8e02ff */
[----:B------:R-:W-:Y:S01]  /*e930*/  LEA R4, P1, R2, UR6, 0x1 ;  /* 0x0000000602047c11 */ /* 0x000fe2000f8208ff */
[----:B------:R-:W-:Y:S02]  /*e940*/  VIADD R0, R153, UR39 ;  /* 0x0000002799007c36 */ /* 0x000fe40008000000 */
[----:B------:R-:W-:-:S03]  /*e950*/  IMAD.IADD R3, R3, 0x1, R5 ;  /* 0x0000000103037824 */ /* 0x000fc600078e0205 */
[----:B------:R-:W-:Y:S02]  /*e960*/  ISETP.GE.AND P0, PT, R0, R7, PT ;  /* 0x000000070000720c */ /* 0x000fe40003f06270 */
[----:B------:R-:W-:Y:S02]  /*e970*/  LEA.HI.X R5, R2, UR7, R3, 0x1, P1 ;  /* 0x0000000702057c11 */ /* 0x000fe400088f0c03 */
[----:B------:R0:W1:Y:S04]  /*e980*/  SHFL.IDX PT, R2, R4, RZ, 0x1c1f ;  /* 0x001c1fff04027589 */ /* 0x00006800000e0000 */
[----:B------:R0:W2:Y:S05]  /*e990*/  SHFL.IDX PT, R3, R5, RZ, 0x1c1f ;  /* 0x001c1fff05037589 */ /* 0x0000aa00000e0000 */
        /* <DEDUP_REMOVED lines=13> */
.L_x_757:
[----:B------:R-:W-:Y:S05]  /*ea70*/  BSYNC B1 ;  /* 0x0000000000017941 */ /* 0x000fea0003800000 */
.L_x_756:
        /* <DEDUP_REMOVED lines=9> */
[CC--:B-1----:R-:W-:Y:S02]  /*eb10*/  @!P3 LEA R6, P0, R22.reuse, R2.reuse, 0x1 ;  /* 0x000000021606b211 */ /* 0x0c2fe400078008ff */
[----:B---3--:R-:W-:Y:S02]  /*eb20*/  @!P4 LEA R8, P1, R23, R2, 0x1 ;  /* 0x000000021708c211 */ /* 0x008fe400078208ff */
[----:B0---4-:R-:W-:Y:S01]  /*eb30*/  @!P2 IMAD.WIDE R4, R19, 0x2, R2 ;  /* 0x000000021304a825 */ /* 0x011fe200078e0202 */
[-C--:B------:R-:W-:Y:S02]  /*eb40*/  @!P3 LEA.HI.X R7, R22, R3.reuse, R15, 0x1, P0 ;  /* 0x000000031607b211 */ /* 0x080fe400000f0c0f */
[----:B------:R-:W-:Y:S02]  /*eb50*/  @!P4 LEA.HI.X R9, R23, R3, R14, 0x1, P1 ;  /* 0x000000031709c211 */ /* 0x000fe400008f0c0e */
[----:B------:R0:W-:Y:S04]  /*eb60*/  @!P2 ST.E.128 desc[UR46][R4.64], RZ ;  /* 0x000000ff0400a985 */ /* 0x0001e8000c101d2e */
[----:B------:R0:W-:Y:S04]  /*eb70*/  @!P3 ST.E.128 desc[UR46][R6.64], RZ ;  /* 0x000000ff0600b985 */ /* 0x0001e8000c101d2e */
[----:B------:R0:W-:Y:S02]  /*eb80*/  @!P4 ST.E.128 desc[UR46][R8.64], RZ ;  /* 0x000000ff0800c985 */ /* 0x0001e4000c101d2e */
.L_x_753:
[----:B------:R-:W-:Y:S05]  /*eb90*/  BSYNC B0 ;  /* 0x0000000000007941 */ /* 0x000fea0003800000 */
.L_x_749:
[----:B------:R-:W-:Y:S02]  /*eba0*/  ULDC UR5, c[0x0][0xc38] ;  /* 0x00030e0000057ab9 */ /* 0x000fe40000000800 */
[----:B------:R-:W-:-:S06]  /*ebb0*/  UISETP.GE.AND UP0, UPT, UR4, UR5, UPT ;  /* 0x000000050400728c */ /* 0x000fcc000bf06270 */
[----:B------:R-:W-:-:S13]  /*ebc0*/  PLOP3.LUT P0, PT, PT, PT, UP0, 0x80, 0x0 ;  /* 0x000000000000781c */ /* 0x000fda0003f0f008 */
[----:B------:R-:W-:Y:S05]  /*ebd0*/  @!P0 BRA `(.L_x_758) ;  /* 0xffffff20005c8947 */ /* 0x000fea000383ffff */
[----:B------:R-:W-:Y:S05]  /*ebe0*/  EXIT ;  /* 0x000000000000794d */ /* 0x000fea0003800000 */
.L_x_664:
[----:B------:R-:W-:-:S08]  /*ebf0*/  NOP ;  /* 0x0000000000007918 */ /* 0x000fd00000000000 */
[----:B------:R-:W0:-:S00]  /*ec00*/  USETMAXREG.DEALLOC.CTAPOOL 0x20 ;  /* 0x00000020000079c8 */ /* 0x000e0000080e0500 */
[----:B0-----:R-:W-:-:S06]  /*ec10*/  LOP3.LUT R2, R0, 0x3, RZ, 0xc0, !PT ;  /* 0x0000000300027812 */ /* 0x001fcc00078ec0ff */
[----:B------:R-:W0:Y:S01]  /*ec20*/  S2UR UR6, SR_CTAID.X ;  /* 0x00000000000679c3 */ /* 0x000e220000002500 */
[----:B------:R-:W-:Y:S01]  /*ec30*/  LOP3.LUT R18, R18, 0xfffffffb, RZ, 0xc0, !PT ;  /* 0xfffffffb12127812 */ /* 0x000fe200078ec0ff */
[----:B------:R-:W-:Y:S01]  /*ec40*/  STL [R1], RZ ;  /* 0x000000ff01007387 */ /* 0x000fe20000100800 */
[----:B------:R-:W-:Y:S02]  /*ec50*/  IMAD.MOV.U32 R19, RZ, RZ, RZ ;  /* 0x000000ffff137224 */ /* 0x000fe400078e00ff */
[----:B------:R-:W-:Y:S01]  /*ec60*/  IMAD.MOV.U32 R22, RZ, RZ, 0x1 ;  /* 0x00000001ff167424 */ /* 0x000fe200078e00ff */
[----:B------:R1:W2:Y:S02]  /*ec70*/  SHFL.IDX PT, R3, R2, RZ, 0x1f ;  /* 0x00001fff02037589 */ /* 0x0002a400000e0000 */
[----:B-1----:R-:W0:Y:S01]  /*ec80*/  LDC R2, c[0x0][0xc38] ;  /* 0x00030e00ff027b82 */ /* 0x002e220000000800 */
[----:B--2---:R-:W-:-:S13]  /*ec90*/  ISETP.NE.AND P0, PT, R3, RZ, PT ;  /* 0x000000ff0300720c */ /* 0x004fda0003f05270 */
[----:B------:R-:W-:Y:S01]  /*eca0*/  @P0 LOP3.LUT R18, R18, 0x4, RZ, 0xfc, !PT ;  /* 0x0000000412120812 */ /* 0x000fe200078efcff */
[----:B------:R-:W-:Y:S06]  /*ecb0*/  @P0 BAR.ARV 0x4, 0x200 ;  /* 0x0108000000000b1d */ /* 0x000fec0000002000 */
[----:B0-----:R-:W-:-:S13]  /*ecc0*/  ISETP.LE.AND P0, PT, R2, UR6, PT ;  /* 0x0000000602007c0c */ /* 0x001fda000bf03270 */
[----:B------:R-:W-:Y:S05]  /*ecd0*/  @P0 BRA `(.L_x_759) ;  /* 0x0000003800f40947 */ /* 0x000fea0003800000 */
[----:B------:R-:W0:Y:S01]  /*ece0*/  S2R R12, SR_TID.X ;  /* 0x00000000000c7919 */ /* 0x000e220000002100 */
[----:B------:R-:W1:Y:S01]  /*ecf0*/  S2UR UR5, SR_CgaCtaId ;  /* 0x00000000000579c3 */ /* 0x000e620000008800 */
[----:B------:R-:W-:Y:S01]  /*ed00*/  IMAD.SHL.U32 R7, R0, 0x800, RZ ;  /* 0x0000080000077824 */ /* 0x000fe200078e00ff */
[----:B------:R-:W-:Y:S01]  /*ed10*/  UMOV UR4, 0x400 ;  /* 0x0000040000047882 */ /* 0x000fe20000000000 */
[----:B------:R2:W-:Y:S01]  /*ed20*/  STL [R1], RZ ;  /* 0x000000ff01007387 */ /* 0x0005e20000100800 */
[----:B------:R-:W-:Y:S01]  /*ed30*/  IMAD.MOV.U32 R26, RZ, RZ, 0x40 ;  /* 0x00000040ff1a7424 */ /* 0x000fe200078e00ff */
[----:B------:R-:W-:Y:S01]  /*ed40*/  ULOP3.LUT UR38, UR42, 0x1, URZ, 0xfc, !UPT ;  /* 0x000000012a267892 */ /* 0x000fe2000f8efc3f */
[----:B------:R-:W-:Y:S01]  /*ed50*/  IMAD.U32 R28, RZ, RZ, UR6 ;  /* 0x00000006ff1c7e24 */ /* 0x000fe2000f8e00ff */
[----:B------:R-:W-:Y:S01]  /*ed60*/  ULOP3.LUT UR45, UR42, 0x2, URZ, 0xfc, !UPT ;  /* 0x000000022a2d7892 */ /* 0x000fe2000f8efc3f */
[----:B------:R-:W-:Y:S01]  /*ed70*/  IMAD.MOV.U32 R22, RZ, RZ, 0x1 ;  /* 0x00000001ff167424 */ /* 0x000fe200078e00ff */
[----:B------:R-:W-:Y:S01]  /*ed80*/  ULDC UR43, c[0x0][0xc] ;  /* 0x00000300002b7ab9 */ /* 0x000fe20000000800 */
[----:B------:R-:W-:Y:S01]  /*ed90*/  IMAD.MOV.U32 R19, RZ, RZ, RZ ;  /* 0x000000ffff137224 */ /* 0x000fe200078e00ff */
[----:B------:R-:W-:Y:S01]  /*eda0*/  ULDC.64 UR50, c[0x0][0x198] ;  /* 0x0000660000327ab9 */ /* 0x000fe20000000a00 */
[----:B-1----:R-:W-:-:S06]  /*edb0*/  ULEA UR4, UR5, UR4, 0x18 ;  /* 0x0000000405047291 */ /* 0x002fcc000f8ec03f */
[----:B------:R-:W-:Y:S01]  /*edc0*/  IMAD.U32 R17, RZ, RZ, UR4 ;  /* 0x00000004ff117e24 */ /* 0x000fe2000f8e00ff */
[--C-:B0-----:R-:W-:Y:S01]  /*edd0*/  SHF.R.U32.HI R3, RZ, 0x1, R12.reuse ;  /* 0x00000001ff037819 */ /* 0x101fe2000001160c */
[C---:B------:R-:W-:Y:S01]  /*ede0*/  IMAD.SHL.U32 R2, R12.reuse, 0x20, RZ ;  /* 0x000000200c027824 */ /* 0x040fe200078e00ff */
[C---:B------:R-:W-:Y:S01]  /*edf0*/  LOP3.LUT R11, R12.reuse, 0x7f, RZ, 0xc0, !PT ;  /* 0x0000007f0c0b7812 */ /* 0x040fe200078ec0ff */
[C---:B------:R-:W-:Y:S01]  /*ee00*/  IMAD.SHL.U32 R4, R12.reuse, 0x80, RZ ;  /* 0x000000800c047824 */ /* 0x040fe200078e00ff */
[----:B------:R-:W-:Y:S01]  /*ee10*/  LOP3.LUT R5, R3, 0x20, RZ, 0xc0, !PT ;  /* 0x0000002003057812 */ /* 0x000fe200078ec0ff */
[----:B------:R-:W-:Y:S01]  /*ee20*/  IMAD.SHL.U32 R10, R12, 0x4, RZ ;  /* 0x000000040c0a7824 */ /* 0x000fe200078e00ff */
[----:B------:R-:W-:Y:S01]  /*ee30*/  LOP3.LUT R0, R2, 0x80, RZ, 0xc0, !PT ;  /* 0x0000008002007812 */ /* 0x000fe200078ec0ff */
[----:B------:R-:W-:Y:S01]  /*ee40*/  IMAD.SHL.U32 R9, R12, 0x2, RZ ;  /* 0x000000020c097824 */ /* 0x000fe200078e00ff */
[----:B------:R-:W-:Y:S02]  /*ee50*/  LOP3.LUT R6, R4, 0x400, RZ, 0xc0, !PT ;  /* 0x0000040004067812 */ /* 0x000fe400078ec0ff */
[----:B------:R-:W-:-:S02]  /*ee60*/  LOP3.LUT R5, R5, 0x10, R12, 0xf8, !PT ;  /* 0x0000001005057812 */ /* 0x000fc400078ef80c */
[----:B------:R-:W-:Y:S01]  /*ee70*/  LOP3.LUT R3, R0, 0x10, R3, 0xf8, !PT ;  /* 0x0000001000037812 */ /* 0x000fe200078ef803 */
[----:B------:R-:W-:Y:S01]  /*ee80*/  IMAD.SHL.U32 R0, R12, 0x10, RZ ;  /* 0x000000100c007824 */ /* 0x000fe200078e00ff */
[----:B------:R-:W-:Y:S02]  /*ee90*/  LOP3.LUT R6, R6, 0x800, R7, 0xf8, !PT ;  /* 0x0000080006067812 */ /* 0x000fe400078ef807 */
[----:B------:R-:W-:Y:S01]  /*eea0*/  LOP3.LUT R7, R5, 0x380, R4, 0xf8, !PT ;  /* 0x0000038005077812 */ /* 0x000fe200078ef804 */
[----:B------:R-:W-:Y:S01]  /*eeb0*/  IMAD.SHL.U32 R5, R11, 0x10, RZ ;  /* 0x000000100b057824 */ /* 0x000fe200078e00ff */
[----:B------:R-:W-:Y:S02]  /*eec0*/  LOP3.LUT R2, R2, 0x360, RZ, 0xc0, !PT ;  /* 0x0000036002027812 */ /* 0x000fe400078ec0ff */
[C---:B------:R-:W-:Y:S02]  /*eed0*/  LOP3.LUT R8, R0.reuse, 0x60, RZ, 0xc0, !PT ;  /* 0x0000006000087812 */ /* 0x040fe400078ec0ff */
[----:B------:R-:W-:-:S02]  /*eee0*/  LOP3.LUT R4, R0, 0x90, RZ, 0xc0, !PT ;  /* 0x0000009000047812 */ /* 0x000fc400078ec0ff */
[--C-:B------:R-:W-:Y:S02]  /*eef0*/  LOP3.LUT R2, R2, 0x400, R5.reuse, 0xf8, !PT ;  /* 0x0000040002027812 */ /* 0x100fe400078ef805 */
        /* <DEDUP_REMOVED lines=9> */
[----:B------:R-:W-:Y:S01]  /*ef90*/  LOP3.LUT P0, RZ, R12, 0x4, RZ, 0xc0, !PT ;  /* 0x000000040cff7812 */ /* 0x000fe2000780c0ff */
[----:B------:R-:W-:Y:S01]  /*efa0*/  IMAD.IADD R29, R17, 0x1, R4 ;  /* 0x00000001111d7824 */ /* 0x000fe200078e0204 */
[----:B------:R-:W-:Y:S02]  /*efb0*/  LOP3.LUT R3, R3, 0x40, R2, 0xf8, !PT ;  /* 0x0000004003037812 */ /* 0x000fe400078ef802 */
[----:B------:R-:W-:-:S02]  /*efc0*/  LOP3.LUT R2, R0, 0x20, RZ, 0xfc, !PT ;  /* 0x0000002000027812 */ /* 0x000fc400078efcff */
[----:B------:R-:W-:Y:S02]  /*efd0*/  LOP3.LUT R25, R6, R7, RZ, 0xfc, !PT ;  /* 0x0000000706197212 */ /* 0x000fe400078efcff */
[----:B------:R-:W-:Y:S02]  /*efe0*/  SEL R26, R26, 0xffffffc0, !P0 ;  /* 0xffffffc01a1a7807 */ /* 0x000fe40004000000 */
[----:B--2---:R-:W-:-:S07]  /*eff0*/  LOP3.LUT R0, R0, 0x40, RZ, 0xfc, !PT ;  /* 0x0000004000007812 */ /* 0x004fce00078efcff */
.L_x_830:
[----:B------:R-:W-:Y:S01]  /*f000*/  ULDC UR8, c[0x0][0xc60] ;  /* 0x0003180000087ab9 */ /* 0x000fe20000000800 */
[C---:B------:R-:W-:Y:S01]  /*f010*/  R2UR UR7, R28.reuse ;  /* 0x000000001c0772ca */ /* 0x040fe200000e0000 */
[----:B------:R-:W-:Y:S01]  /*f020*/  UISETP.NE.AND UP0, UPT, UR8, 0x1, UPT ;  /* 0x000000010800788c */ /* 0x000fe2000bf05270 */
[----:B------:R-:W-:-:S10]  /*f030*/  R2UR UR6, R28 ;  /* 0x000000001c0672ca */ /* 0x000fd400000e0000 */
        /* <DEDUP_REMOVED lines=9> */
[----:B0123--:R-:W-:Y:S05]  /*f0d0*/  @!P0 BRA `(.L_x_760) ;  /* 0x0000000000208947 */ /* 0x00ffea0003800000 */
        /* <DEDUP_REMOVED lines=8> */
.L_x_760:
[----:B------:R-:W-:Y:S01]  /*f160*/  ULDC UR9, c[0x0][0xc54] ;  /* 0x0003150000097ab9 */ /* 0x000fe20000000800 */
[----:B------:R-:W-:Y:S01]  /*f170*/  UMOV UR6, UR8 ;  /* 0x0000000800067c82 */ /* 0x000fe20008000000 */
[----:B------:R-:W-:-:S11]  /*f180*/  UISETP.NE.AND UP0, UPT, UR9, 0x1, UPT ;  /* 0x000000010900788c */ /* 0x000fd6000bf05270 */
[----:B------:R-:W-:Y:S02]  /*f190*/  @UP0 ULDC.64 UR10, c[0x0][0xc58] ;  /* 0x00031600000a0ab9 */ /* 0x000fe40000000a00 */
[----:B------:R-:W-:-:S04]  /*f1a0*/  UIMAD.WIDE.U32 UR4, UR8, UR10, URZ ;  /* 0x0000000a080472a5 */ /* 0x000fc8000f8e003f */
[----:B------:R-:W-:-:S04]  /*f1b0*/  @UP0 USHF.R.U32.HI UR6, URZ, UR11, UR5 ;  /* 0x0000000b3f060299 */ /* 0x000fc80008011605 */
[----:B------:R-:W-:-:S12]  /*f1c0*/  UIMAD UR4, UR6, UR9, URZ ;  /* 0x00000009060472a4 */ /* 0x000fd8000f8e023f */
.L_x_761:
[----:B------:R-:W-:Y:S02]  /*f1d0*/  UIADD3 UR4, UR8, -UR4, URZ ;  /* 0x8000000408047290 */ /* 0x000fe4000fffe03f */
[----:B------:R-:W-:Y:S01]  /*f1e0*/  ULOP3.LUT UR5, URZ, UR6, URZ, 0x33, !UPT ;  /* 0x000000063f057292 */ /* 0x000fe2000f8e333f */
[----:B------:R-:W-:Y:S01]  /*f1f0*/  ULDC UR14, c[0x0][0xc48] ;  /* 0x00031200000e7ab9 */ /* 0x000fe20000000800 */
[----:B------:R-:W-:Y:S01]  /*f200*/  ULDC UR8, c[0x0][0x448] ;  /* 0x0001120000087ab9 */ /* 0x000fe20000000800 */
[----:B------:R-:W-:Y:S01]  /*f210*/  ULDC UR41, c[0x0][0xc3c] ;  /* 0x00030f0000297ab9 */ /* 0x000fe20000000800 */
[----:B------:R-:W-:Y:S02]  /*f220*/  UISETP.NE.AND UP2, UPT, UR14, 0x1, UPT ;  /* 0x000000010e00788c */ /* 0x000fe4000bf45270 */
[----:B------:R-:W-:Y:S02]  /*f230*/  UISETP.NE.AND UP1, UPT, UR8, 0x1, UPT ;  /* 0x000000010800788c */ /* 0x000fe4000bf25270 */
[----:B------:R-:W-:Y:S01]  /*f240*/  UIADD3 UR41, UR5, UR41, URZ ;  /* 0x0000002905297290 */ /* 0x000fe2000fffe03f */
[----:B------:R-:W-:Y:S01]  /*f250*/  ULDC.64 UR10, c[0x0][0x418] ;  /* 0x00010600000a7ab9 */ /* 0x000fe20000000a00 */
[----:B------:R-:W-:Y:S01]  /*f260*/  ULDC UR13, c[0x0][0xc54] ;  /* 0x00031500000d7ab9 */ /* 0x000fe20000000800 */
[----:B------:R-:W-:-:S02]  /*f270*/  UISETP.NE.U32.AND UP0, UPT, UR10, URZ, UPT ;  /* 0x0000003f0a00728c */ /* 0x000fc4000bf05070 */
[----:B------:R-:W-:Y:S02]  /*f280*/  UIMAD UR13, UR7, UR13, UR4 ;  /* 0x0000000d070d72a4 */ /* 0x000fe4000f8e0204 */
[----:B------:R-:W-:Y:S01]  /*f290*/  UIMAD UR41, UR41, 0xc0, URZ ;  /* 0x000000c0292978a4 */ /* 0x000fe2000f8e023f */
[----:B------:R-:W-:Y:S01]  /*f2a0*/  ULDC.64 UR4, c[0x0][0x9e0] ;  /* 0x0002780000047ab9 */ /* 0x000fe20000000a00 */
[----:B------:R-:W-:Y:S02]  /*f2b0*/  UISETP.NE.AND.EX UP0, UPT, UR11, URZ, UPT, UP0 ;  /* 0x0000003f0b00728c */ /* 0x000fe4000bf05300 */
[----:B------:R-:W-:Y:S02]  /*f2c0*/  UISETP.GE.AND UP3, UPT, UR5, 0x1, UPT ;  /* 0x000000010500788c */ /* 0x000fe4000bf66270 */
[----:B------:R-:W-:Y:S01]  /*f2d0*/  UIADD3 UR12, UR41, 0xbf, URZ ;  /* 0x000000bf290c7890 */ /* 0x000fe2000fffe03f */
[----:B------:R-:W-:Y:S01]  /*f2e0*/  ULDC UR10, c[0x0][0x424] ;  /* 0x00010900000a7ab9 */ /* 0x000fe20000000800 */
[----:B------:R-:W-:Y:S01]  /*f2f0*/  ULDC UR6, c[0x0][0x288] ;  /* 0x0000a20000067ab9 */ /* 0x000fe20000000800 */
[----:B------:R-:W-:Y:S01]  /*f300*/  @UP2 ULDC UR8, c[0x0][0xc4c] ;  /* 0x0003130000082ab9 */ /* 0x000fe20000000800 */
[----:B------:R-:W-:Y:S01]  /*f310*/  @UP1 ULDC UR11, c[0x0][0x44c] ;  /* 0x00011300000b1ab9 */ /* 0x000fe20000000800 */
[----:B------:R-:W-:Y:S01]  /*f320*/  USEL UR15, UR10, 0x1, UP0 ;  /* 0x000000010a0f7887 */ /* 0x000fe20008000000 */
[----:B------:R-:W-:Y:S01]  /*f330*/  PLOP3.LUT P1, PT, PT, PT, UP3, 0x80, 0x0 ;  /* 0x000000000000781c */ /* 0x000fe20003f2f038 */
[----:B------:R-:W-:-:S02]  /*f340*/  UIADD3 UR16, -UR6, 0x1, URZ ;  /* 0x0000000106107890 */ /* 0x000fc4000fffe13f */
[----:B------:R-:W-:Y:S02]  /*f350*/  UIMAD.WIDE.U32 UR8, UR13, UR8, URZ ;  /* 0x000000080d0872a5 */ /* 0x000fe4000f8e003f */
[----:B------:R-:W-:Y:S01]  /*f360*/  UIMAD.WIDE.U32 UR10, UR12, UR11, URZ ;  /* 0x0000000b0c0a72a5 */ /* 0x000fe2000f8e003f */
[----:B------:R-:W-:Y:S01]  /*f370*/  ULDC UR7, c[0x0][0x2f0] ;  /* 0x0000bc0000077ab9 */ /* 0x000fe20000000800 */
[----:B------:R-:W-:Y:S01]  /*f380*/  @UP2 ULDC UR17, c[0x0][0xc50] ;  /* 0x0003140000112ab9 */ /* 0x000fe20000000800 */
[----:B------:R-:W-:Y:S01]  /*f390*/  @UP1 ULDC UR18, c[0x0][0x450] ;  /* 0x0001140000121ab9 */ /* 0x000fe20000000800 */
[----:B------:R-:W-:Y:S01]  /*f3a0*/  UMOV UR44, UR13 ;  /* 0x0000000d002c7c82 */ /* 0x000fe20008000000 */
[----:B------:R-:W-:Y:S02]  /*f3b0*/  UIMAD UR16, UR15, UR7, UR16 ;  /* 0x000000070f1072a4 */ /* 0x000fe4000f8e0210 */
[----:B------:R-:W-:Y:S02]  /*f3c0*/  @UP2 USHF.R.U32.HI UR44, URZ, UR17, UR9 ;  /* 0x000000113f2c2299 */ /* 0x000fe40008011609 */
[----:B------:R-:W-:-:S02]  /*f3d0*/  @UP1 USHF.R.U32.HI UR12, URZ, UR18, UR11 ;  /* 0x000000123f0c1299 */ /* 0x000fc4000801160b */
[----:B------:R-:W-:Y:S02]  /*f3e0*/  UIADD3 UR36, -UR44, URZ, URZ ;  /* 0x0000003f2c247290 */ /* 0x000fe4000fffe13f */
[----:B------:R-:W-:Y:S02]  /*f3f0*/  UIADD3 UR12, UR16, UR12, URZ ;  /* 0x0000000c100c7290 */ /* 0x000fe4000fffe03f */
[----:B------:R-:W-:Y:S02]  /*f400*/  UIMAD UR36, UR14, UR36, UR13 ;  /* 0x000000240e2472a4 */ /* 0x000fe4000f8e020d */
[----:B------:R-:W-:Y:S01]  /*f410*/  UIADD3 UR4, UR12, UR4, URZ ;  /* 0x000000040c047290 */ /* 0x000fe2000fffe03f */
[----:B------:R-:W-:Y:S11]  /*f420*/  @!P1 BRA `(.L_x_762) ;  /* 0x0000000000449947 */ /* 0x000ff60003800000 */
        /* <DEDUP_REMOVED lines=10> */
.L_x_763:
[----:B------:R-:W-:-:S11]  /*f4d0*/  UISETP.NE.AND UP0, UPT, UR5, 0x1, UPT ;  /* 0x000000010500788c */ /* 0x000fd6000bf05270 */
[----:B------:R-:W-:Y:S02]  /*f4e0*/  @UP0 ULDC.64 UR12, c[0x0][0x9e8] ;  /* 0x00027a00000c0ab9 */ /* 0x000fe40000000a00 */
[----:B------:R-:W-:-:S04]  /*f4f0*/  UIMAD.WIDE.U32 UR8, UR10, UR12, URZ ;  /* 0x0000000c0a0872a5 */ /* 0x000fc8000f8e003f */
[----:B------:R-:W-:-:S12]  /*f500*/  @UP0 USHF.R.U32.HI UR10, URZ, UR13, UR9 ;  /* 0x0000000d3f0a0299 */ /* 0x000fd80008011609 */
.L_x_764:
[----:B------:R-:W-:-:S04]  /*f510*/  UIMAD UR10, UR10, UR5, UR5 ;  /* 0x000000050a0a72a4 */ /* 0x000fc8000f8e0205 */
[----:B------:R-:W-:-:S04]  /*f520*/  UISETP.LT.AND UP0, UPT, UR4, UR10, UPT ;  /* 0x0000000a0400728c */ /* 0x000fc8000bf01270 */
[----:B------:R-:W-:-:S12]  /*f530*/  USEL UR4, UR4, UR10, UP0 ;  /* 0x0000000a04047287 */ /* 0x000fd80008000000 */
.L_x_762:
[----:B------:R-:W-:Y:S02]  /*f540*/  UIMAD UR12, UR15, UR7, 0x7f ;  /* 0x0000007f0f0c74a4 */ /* 0x000fe4000f8e0207 */
[----:B------:R-:W-:Y:S02]  /*f550*/  UIADD3 UR4, UR4, 0x7f, URZ ;  /* 0x0000007f04047890 */ /* 0x000fe4000fffe03f */
[----:B------:R-:W-:Y:S02]  /*f560*/  USHF.R.S32.HI UR13, URZ, 0x1f, UR12 ;  /* 0x0000001f3f0d7899 */ /* 0x000fe4000801140c */
[----:B------:R-:W-:Y:S01]  /*f570*/  USHF.R.S32.HI UR10, URZ, 0x1f, UR4 ;  /* 0x0000001f3f0a7899 */ /* 0x000fe20008011404 */
[----:B------:R-:W-:Y:S01]  /*f580*/  @UP1 ULDC UR8, c[0x0][0x44c] ;  /* 0x0001130000081ab9 */ /* 0x000fe20000000800 */
[----:B------:R-:W-:Y:S02]  /*f590*/  ULEA.HI UR13, UR13, UR12, URZ, 0x7 ;  /* 0x0000000c0d0d7291 */ /* 0x000fe4000f8f383f */
[----:B------:R-:W-:-:S02]  /*f5a0*/  UIMAD.WIDE.U32 UR8, UR41, UR8, URZ ;  /* 0x00000008290872a5 */ /* 0x000fc4000f8e003f */
[----:B------:R-:W-:Y:S01]  /*f5b0*/  ULEA.HI UR10, UR10, UR4, URZ, 0x7 ;  /* 0x000000040a0a7291 */ /* 0x000fe2000f8f383f */
[----:B------:R-:W-:Y:S01]  /*f5c0*/  @UP1 ULDC UR14, c[0x0][0x450] ;  /* 0x00011400000e1ab9 */ /* 0x000fe20000000800 */
[----:B------:R-:W-:Y:S01]  /*f5d0*/  UMOV UR11, UR41 ;  /* 0x00000029000b7c82 */ /* 0x000fe20008000000 */
[----:B------:R-:W-:Y:S02]  /*f5e0*/  UIMAD UR4, UR15, UR7, -UR6 ;  /* 0x000000070f0472a4 */ /* 0x000fe4000f8e0a06 */
[----:B------:R-:W-:Y:S02]  /*f5f0*/  USHF.R.S32.HI UR13, URZ, 0x7, UR13 ;  /* 0x000000073f0d7899 */ /* 0x000fe4000801140d */
[----:B------:R-:W-:Y:S02]  /*f600*/  USHF.R.S32.HI UR10, URZ, 0x7, UR10 ;  /* 0x000000073f0a7899 */ /* 0x000fe4000801140a */
[----:B------:R-:W-:Y:S02]  /*f610*/  @UP1 USHF.R.U32.HI UR11, URZ, UR14, UR9 ;  /* 0x0000000e3f0b1299 */ /* 0x000fe40008011609 */
[----:B------:R-:W-:-:S02]  /*f620*/  UISETP.LT.AND UP0, UPT, UR13, UR10, UPT ;  /* 0x0000000a0d00728c */ /* 0x000fc4000bf01270 */
[----:B------:R-:W-:Y:S01]  /*f630*/  UIADD3 UR4, UR4, UR11, URZ ;  /* 0x0000000b04047290 */ /* 0x000fe2000fffe03f */
[----:B------:R-:W-:Y:S01]  /*f640*/  ULDC UR8, c[0x0][0x9dc] ;  /* 0x0002770000087ab9 */ /* 0x000fe20000000800 */
[----:B------:R-:W-:Y:S02]  /*f650*/  USEL UR40, UR13, UR10, UP0 ;  /* 0x0000000a0d287287 */ /* 0x000fe40008000000 */
        /* <DEDUP_REMOVED lines=12> */
.L_x_766:
[----:B------:R-:W-:-:S11]  /*f720*/  UISETP.NE.AND UP0, UPT, UR5, 0x1, UPT ;  /* 0x000000010500788c */ /* 0x000fd6000bf05270 */
[----:B------:R-:W-:Y:S02]  /*f730*/  @UP0 ULDC.64 UR10, c[0x0][0x9e8] ;  /* 0x00027a00000a0ab9 */ /* 0x000fe40000000a00 */
[----:B------:R-:W-:-:S04]  /*f740*/  UIMAD.WIDE.U32 UR6, UR4, UR10, URZ ;  /* 0x0000000a040672a5 */ /* 0x000fc8000f8e003f */
[----:B------:R-:W-:-:S12]  /*f750*/  @UP0 USHF.R.U32.HI UR4, URZ, UR11, UR7 ;  /* 0x0000000b3f040299 */ /* 0x000fd80008011607 */
.L_x_767:
[----:B------:R-:W-:-:S04]  /*f760*/  UIMAD UR4, UR4, UR5, URZ ;  /* 0x00000005040472a4 */ /* 0x000fc8000f8e023f */
[----:B------:R-:W-:-:S04]  /*f770*/  UISETP.LT.AND UP0, UPT, UR8, UR4, UPT ;  /* 0x000000040800728c */ /* 0x000fc8000bf01270 */
[----:B------:R-:W-:-:S12]  /*f780*/  USEL UR8, UR8, UR4, !UP0 ;  /* 0x0000000408087287 */ /* 0x000fd8000c000000 */
.L_x_765:
[----:B------:R-:W-:Y:S01]  /*f790*/  USHF.R.S32.HI UR4, URZ, 0x1f, UR8 ;  /* 0x0000001f3f047899 */ /* 0x000fe20008011408 */
[----:B------:R-:W-:Y:S03]  /*f7a0*/  BSSY B7, `(.L_x_768) ;  /* 0x00002fb000077945 */ /* 0x000fe60003800000 */
[----:B------:R-:W-:-:S04]  /*f7b0*/  ULEA.HI UR4, UR4, UR8, URZ, 0x7 ;  /* 0x0000000804047291 */ /* 0x000fc8000f8f383f */
[----:B------:R-:W-:-:S04]  /*f7c0*/  USHF.R.S32.HI UR4, URZ, 0x7, UR4 ;  /* 0x000000073f047899 */ /* 0x000fc80008011404 */
[----:B------:R-:W-:-:S04]  /*f7d0*/  UISETP.LT.AND UP0, UPT, URZ, UR4, UPT ;  /* 0x000000043f00728c */ /* 0x000fc8000bf01270 */
[----:B------:R-:W-:-:S04]  /*f7e0*/  USEL UR39, URZ, UR4, !UP0 ;  /* 0x000000043f277287 */ /* 0x000fc8000c000000 */
[----:B------:R-:W-:-:S06]  /*f7f0*/  UISETP.GT.AND UP0, UPT, UR40, UR39, UPT ;  /* 0x000000272800728c */ /* 0x000fcc000bf04270 */
[----:B------:R-:W-:-:S13]  /*f800*/  PLOP3.LUT P0, PT, PT, PT, UP0, 0x80, 0x0 ;  /* 0x000000000000781c */ /* 0x000fda0003f0f008 */
        /* <DEDUP_REMOVED lines=18> */
.L_x_769:
        /* <DEDUP_REMOVED lines=20> */
.L_x_772:
[----:B------:R-:W-:Y:S05]  /*fa70*/  BSYNC B6 ;  /* 0x0000000000067941 */ /* 0x000fea0003800000 */
.L_x_771:
        /* <DEDUP_REMOVED lines=22> */
.L_x_774:
[----:B------:R-:W-:Y:S05]  /*fbe0*/  BSYNC B6 ;  /* 0x0000000000067941 */ /* 0x000fea0003800000 */
.L_x_773:
        /* <DEDUP_REMOVED lines=20> */
.L_x_776:
[----:B------:R-:W-:Y:S05]  /*fd30*/  BSYNC B6 ;  /* 0x0000000000067941 */ /* 0x000fea0003800000 */
.L_x_775:
        /* <DEDUP_REMOVED lines=19> */
.L_x_778:
[----:B------:R-:W-:Y:S05]  /*fe70*/  BSYNC B6 ;  /* 0x0000000000067941 */ /* 0x000fea0003800000 */
.L_x_777:
        /* <DEDUP_REMOVED lines=23> */
.L_x_849:
[----:B-1----:R-:W-:Y:S02]  /*fff0*/  ISETP.NE.AND P0, PT, R14, RZ, PT ;  /* 0x000000ff0e00720c */ /* 0x002fe40003f05270 */
[----:B------:R-:W-:Y:S02]  /*10000*/  PLOP3.LUT P2, PT, PT, PT, PT, 0x8, 0x0 ;  /* 0x000000000000781c */ /* 0x000fe40003f4e170 */
[----:B------:R-:W-:-:S11]  /*10010*/  LOP3.LUT R18, R18, 0xfffffffd, RZ, 0xc0, !PT ;  /* 0xfffffffd12127812 */ /* 0x000fd600078ec0ff */
[----:B------:R-:W-:Y:S01]  /*10020*/  @P2 LOP3.LUT R18, R18, 0x2, RZ, 0xfc, !PT ;  /* 0x0000000212122812 */ /* 0x000fe200078efcff */
[----:B------:R-:W-:Y:S06]  /*10030*/  @P0 BRA `(.L_x_780) ;  /* 0x0000000400b40947 */ /* 0x000fec0003800000 */
[----:B------:R-:W-:-:S06]  /*10040*/  UIADD3 UR4, UR40, -0x1, URZ ;  /* 0xffffffff28047890 */ /* 0x000fcc000fffe03f */
[----:B------:R-:W-:Y:S01]  /*10050*/  IMAD.U32 R0, RZ, RZ, UR4 ;  /* 0x00000004ff007e24 */ /* 0x000fe2000f8e00ff */
[----:B------:R-:W-:-:S03]  /*10060*/  UMOV UR4, 0xffffffff ;  /* 0xffffffff00047882 */ /* 0x000fc60000000000 */
[----:B------:R-:W-:Y:S05]  /*10070*/  BRA.DIV UR4, `(.L_x_781) ;  /* 0x0000003204047947 */ /* 0x000fea000b800000 */
[----:B------:R-:W-:-:S13]  /*10080*/  ELECT P6, URZ, PT ;  /* 0x00000000003f782f */ /* 0x000fda00038c0000 */
.L_x_852:
[----:B------:R-:W-:Y:S05]  /*10090*/  @!P6 BRA `(.L_x_780) ;  /* 0x00000004009ce947 */ /* 0x000fea0003800000 */
[----:B------:R-:W-:Y:S01]  /*100a0*/  IMAD.MOV.U32 R16, RZ, RZ, R23 ;  /* 0x000000ffff107224 */ /* 0x000fe200078e0017 */
[----:B------:R-:W-:Y:S06]  /*100b0*/  @!P1 BRA `(.L_x_782) ;  /* 0x0000000000449947 */ /* 0x000fec0003800000 */
[----:B------:R-:W1:Y:S01]  /*100c0*/  LDC R7, c[0x0][0x43c] ;  /* 0x00010f00ff077b82 */ /* 0x000e620000000800 */
[----:B------:R-:W-:Y:S01]  /*100d0*/  ULDC.64 UR4, c[0x0][0x428] ;  /* 0x00010a0000047ab9 */ /* 0x000fe20000000a00 */
[----:B-1----:R-:W-:-:S13]  /*100e0*/  ISETP.NE.AND P0, PT, R7, 0x1, PT ;  /* 0x000000010700780c */ /* 0x002fda0003f05270 */
[----:B------:R-:W1:Y:S02]  /*100f0*/  @P0 LDC.64 R4, c[0x0][0x440] ;  /* 0x00011000ff040b82 */ /* 0x000e640000000a00 */
[----:B-1----:R-:W-:-:S04]  /*10100*/  @P0 IMAD.HI.U32 R6, R0, R4, RZ ;  /* 0x0000000400060227 */ /* 0x002fc800078e00ff */
[----:B------:R-:W-:Y:S01]  /*10110*/  IMAD.MOV.U32 R4, RZ, RZ, R0 ;  /* 0x000000ffff047224 */ /* 0x000fe200078e0000 */
[----:B------:R-:W-:Y:S01]  /*10120*/  @P0 SHF.R.U32.HI R4, RZ, R5, R6 ;  /* 0x00000005ff040219 */ /* 0x000fe20000011606 */
[----:B------:R-:W-:-:S04]  /*10130*/  IMAD R6, R24, UR4, RZ ;  /* 0x0000000418067c24 */ /* 0x000fc8000f8e02ff */
[----:B------:R-:W-:-:S04]  /*10140*/  IMAD.MOV R5, RZ, RZ, -R4 ;  /* 0x000000ffff057224 */ /* 0x000fc800078e0a04 */
[----:B------:R-:W-:Y:S01]  /*10150*/  IMAD R0, R7, R5, R0 ;  /* 0x0000000507007224 */ /* 0x000fe200078e0200 */
[----:B------:R-:W-:Y:S01]  /*10160*/  SHF.R.S32.HI R5, RZ, 0x1f, R4 ;  /* 0x0000001fff057819 */ /* 0x000fe20000011404 */
[C---:B------:R-:W-:Y:S02]  /*10170*/  IMAD R7, R23.reuse, UR5, R6 ;  /* 0x0000000517077c24 */ /* 0x040fe4000f8e0206 */
[----:B------:R-:W-:-:S04]  /*10180*/  IMAD.WIDE.U32 R4, R23, UR4, R4 ;  /* 0x0000000417047c25 */ /* 0x000fc8000f8e0004 */
[----:B------:R-:W-:Y:S01]  /*10190*/  IMAD.IADD R5, R5, 0x1, R7 ;  /* 0x0000000105057824 */ /* 0x000fe200078e0207 */
[----:B------:R-:W-:-:S04]  /*101a0*/  LEA R2, P0, R4, R2, 0x2 ;  /* 0x0000000204027211 */ /* 0x000fc800078010ff */
[----:B------:R-:W-:-:S05]  /*101b0*/  LEA.HI.X R3, R4, R3, R5, 0x2, P0 ;  /* 0x0000000304037211 */ /* 0x000fca00000f1405 */
[----:B------:R1:W5:Y:S04]  /*101c0*/  LDG.E R16, desc[UR46][R2.64] ;  /* 0x0000002e02107981 */ /* 0x000368000c1e1900 */
.L_x_782:
[----:B-1----:R-:W1:Y:S01]  /*101d0*/  S2R R2, SR_TID.X ;  /* 0x0000000000027919 */ /* 0x002e620000002100 */
[----:B------:R-:W-:Y:S01]  /*101e0*/  IMAD R5, R19, 0x8, R17 ;  /* 0x0000000813057824 */ /* 0x000fe200078e0211 */
[----:B-1----:R-:W-:Y:S02]  /*101f0*/  LOP3.LUT R3, R2, 0x7f, RZ, 0xc0, !PT ;  /* 0x0000007f02037812 */ /* 0x002fe400078ec0ff */
[----:B------:R-:W-:Y:S02]  /*10200*/  SHF.L.U32 R2, R22, 0x1f, RZ ;  /* 0x0000001f16027819 */ /* 0x000fe400000006ff */
[----:B------:R-:W-:Y:S02]  /*10210*/  ISETP.NE.AND P0, PT, R3, RZ, PT ;  /* 0x000000ff0300720c */ /* 0x000fe40003f05270 */
[----:B------:R-:W1:Y:S02]  /*10220*/  SYNCS.PHASECHK.TRANS64.TRYWAIT P1, [R5+URZ+0x19c80], R2 ;  /* 0x019c8002050075a7 */ /* 0x000e64000802017f */
[----:B-1----:R-:W-:Y:S09]  /*10230*/  @!P1 BRA `(.L_x_783) ;  /* 0x0000002c00b49947 */ /* 0x002ff20003800000 */
.L_x_853:
        /* <DEDUP_REMOVED lines=8> */
.L_x_784:
[----:B------:R-:W-:Y:S01]  /*102c0*/  IMAD R3, R19, 0x3000, R17 ;  /* 0x0000300013037824 */ /* 0x000fe200078e0211 */
[----:B------:R-:W-:Y:S01]  /*102d0*/  R2UR UR33, R5 ;  /* 0x00000000052172ca */ /* 0x000fe200000e0000 */
[----:B------:R-:W-:Y:S01]  /*102e0*/  IMAD.SHL.U32 R0, R0, 0x80, RZ ;  /* 0x0000008000007824 */ /* 0x000fe200078e00ff */
[----:B-----5:R-:W-:Y:S01]  /*102f0*/  R2UR UR37, R16 ;  /* 0x00000000102572ca */ /* 0x020fe200000e0000 */
[----:B------:R-:W-:Y:S01]  /*10300*/  UIADD3 UR4, UP0, UR50, 0x470, URZ ;  /* 0x0000047032047890 */ /* 0x000fe2000ff1e03f */
[----:B------:R-:W-:Y:S01]  /*10310*/  R2UR UR8, R3 ;  /* 0x00000000030872ca */ /* 0x000fe200000e0000 */
[----:B------:R-:W-:Y:S01]  /*10320*/  UMOV UR6, 0x0 ;  /* 0x0000000000067882 */ /* 0x000fe20000000000 */
[----:B------:R-:W-:Y:S01]  /*10330*/  R2UR UR35, R0 ;  /* 0x00000000002372ca */ /* 0x000fe200000e0000 */
[----:B------:R-:W-:Y:S01]  /*10340*/  UIADD3.X UR5, URZ, UR51, URZ, UP0, !UPT ;  /* 0x000000333f057290 */ /* 0x000fe200087fe43f */
[----:B------:R-:W-:Y:S01]  /*10350*/  UMOV UR7, 0x14f00000 ;  /* 0x14f0000000077882 */ /* 0x000fe20000000000 */
[----:B------:R-:W-:Y:S01]  /*10360*/  UMOV UR34, URZ ;  /* 0x0000003f00227c82 */ /* 0x000fe20008000000 */
[----:B------:R-:W-:Y:S01]  /*10370*/  UMOV UR18, 0x20 ;  /* 0x0000002000127882 */ /* 0x000fe20000000000 */
[----:B------:R-:W-:-:S02]  /*10380*/  UMOV UR20, UR36 ;  /* 0x0000002400147c82 */ /* 0x000fc40008000000 */
[----:B------:R-:W-:Y:S02]  /*10390*/  UIADD3 UR33, UR33, 0x19c70, URZ ;  /* 0x00019c7021217890 */ /* 0x000fe4000fffe03f */
[----:B------:R-:W-:Y:S01]  /*103a0*/  UMOV UR21, UR37 ;  /* 0x0000002500157c82 */ /* 0x000fe20008000000 */
[----:B------:R-:W-:Y:S01]  /*103b0*/  UMOV UR10, 0x40 ;  /* 0x00000040000a7882 */ /* 0x000fe20000000000 */
        /* <DEDUP_REMOVED lines=12> */
[----:B------:R-:W3:Y:S02]  /*10480*/  SYNCS.PHASECHK.TRANS64.TRYWAIT P1, [R5+URZ+0x19c40], R2 ;  /* 0x019c4002050075a7 */ /* 0x000ee4000802017f */
[----:B--23--:R-:W-:Y:S05]  /*10490*/  @!P1 BRA `(.L_x_785) ;  /* 0x0000002c00309947 */ /* 0x00cfea0003800000 */
.L_x_854:
        /* <DEDUP_REMOVED lines=8> */
.L_x_786:
        /* <DEDUP_REMOVED lines=31> */
.L_x_780:
[----:B------:R-:W-:Y:S05]  /*10710*/  WARPSYNC.ALL ;  /* 0x0000000000007948 */ /* 0x000fea0003800000 */
[----:B------:R-:W-:Y:S01]  /*10720*/  VIADD R0, R17, 0xf000 ;  /* 0x0000f00011007836 */ /* 0x000fe20000000000 */
[----:B------:R-:W-:Y:S01]  /*10730*/  USHF.R.S32.HI UR4, URZ, 0x1f, UR36 ;  /* 0x0000001f3f047899 */ /* 0x000fe20008011424 */
[----:B------:R-:W-:Y:S01]  /*10740*/  BAR.SYNC.DEFER_BLOCKING 0x8, 0x200 ;  /* 0x0208000000007b1d */ /* 0x000fe20000010000 */
[----:B------:R-:W-:Y:S02]  /*10750*/  USHF.R.S32.HI UR37, URZ, 0x1f, UR44 ;  /* 0x0000001f3f257899 */ /* 0x000fe4000801142c */
[----:B------:R-:W-:-:S03]  /*10760*/  LOP3.LUT P0, RZ, R0, 0x9f, RZ, 0xc0, !PT ;  /* 0x0000009f00ff7812 */ /* 0x000fc6000780c0ff */
[----:B------:R-:W-:Y:S01]  /*10770*/  ULDC.64 UR6, c[0x0][0x2d8] ;  /* 0x0000b60000067ab9 */ /* 0x000fe20000000a00 */
[----:B------:R-:W-:Y:S01]  /*10780*/  BSSY B6, `(.L_x_787) ;  /* 0x0000016000067945 */ /* 0x000fe20003800000 */
[----:B------:R-:W-:Y:S02]  /*10790*/  UIMAD UR4, UR4, UR6, URZ ;  /* 0x00000006040472a4 */ /* 0x000fe4000f8e023f */
[----:B------:R-:W-:Y:S02]  /*107a0*/  UIMAD.WIDE.U32 UR52, UR36, UR6, URZ ;  /* 0x00000006243472a5 */ /* 0x000fe4000f8e003f */
[----:B------:R-:W-:-:S04]  /*107b0*/  UIMAD UR4, UR36, UR7, UR4 ;  /* 0x00000007240472a4 */ /* 0x000fc8000f8e0204 */
[----:B------:R-:W-:Y:S01]  /*107c0*/  UIADD3 UR49, UR53, UR4, URZ ;  /* 0x0000000435317290 */ /* 0x000fe2000fffe03f */
[----:B------:R-:W-:Y:S11]  /*107d0*/  @!P0 BRA `(.L_x_788) ;  /* 0x0000000000408947 */ /* 0x000ff60003800000 */
        /* <DEDUP_REMOVED lines=15> */
[----:B-1----:R-:W-:Y:S05]  /*108d0*/  CALL.ABS.NOINC R2 ;  /* 0x0000000002007343 */ /* 0x002fea0003c00000 */
.L_x_788:
[----:B------:R-:W-:Y:S05]  /*108e0*/  BSYNC B6 ;  /* 0x0000000000067941 */ /* 0x000fea0003800000 */
.L_x_787:
[----:B------:R-:W3:Y:S01]  /*108f0*/  LDC R7, c[0x0][0x448] ;  /* 0x00011200ff077b82 */ /* 0x000ee20000000800 */
[----:B0-----:R-:W0:Y:S01]  /*10900*/  S2R R20, SR_TID.X ;  /* 0x0000000000147919 */ /* 0x001e220000002100 */
[----:B------:R-:W-:Y:S01]  /*10910*/  ULDC.64 UR8, c[0x0][0x2e0] ;  /* 0x0000b80000087ab9 */ /* 0x000fe20000000a00 */
[----:B------:R-:W-:Y:S01]  /*10920*/  UMOV UR48, UR52 ;  /* 0x0000003400307c82 */ /* 0x000fe20008000000 */
[----:B------:R-:W-:Y:S01]  /*10930*/  UIMAD UR6, UR37, UR8, URZ ;  /* 0x00000008250672a4 */ /* 0x000fe2000f8e023f */
[----:B------:R-:W4:Y:S01]  /*10940*/  S2R R10, SR_TID.X ;  /* 0x00000000000a7919 */ /* 0x000f220000002100 */
[----:B------:R-:W-:Y:S02]  /*10950*/  UIMAD.WIDE.U32 UR4, UR44, UR8, UR48 ;  /* 0x000000082c0472a5 */ /* 0x000fe4000f8e0030 */
[----:B------:R-:W-:-:S03]  /*10960*/  UIMAD UR6, UR44, UR9, UR6 ;  /* 0x000000092c0672a4 */ /* 0x000fc6000f8e0206 */
[----:B------:R-:W-:Y:S01]  /*10970*/  ULDC.64 UR8, c[0x0][0x280] ;  /* 0x0000a00000087ab9 */ /* 0x000fe20000000a00 */
[----:B------:R-:W-:Y:S01]  /*10980*/  UIADD3 UR6, UR5, UR6, URZ ;  /* 0x0000000605067290 */ /* 0x000fe2000fffe03f */
[----:B------:R-:W-:-:S04]  /*10990*/  IMAD.U32 R4, RZ, RZ, UR4 ;  /* 0x00000004ff047e24 */ /* 0x000fc8000f8e00ff */
[----:B-12---:R-:W-:Y:S01]  /*109a0*/  IMAD.MOV.U32 R2, RZ, RZ, R4 ;  /* 0x000000ffff027224 */ /* 0x006fe200078e0004 */
[----:B---3--:R-:W-:Y:S02]  /*109b0*/  ISETP.NE.AND P1, PT, R7, 0x1, PT ;  /* 0x000000010700780c */ /* 0x008fe40003f25270 */
[C---:B0-----:R-:W-:Y:S01]  /*109c0*/  LOP3.LUT R21, R20.reuse, 0x7f, RZ, 0xc0, !PT ;  /* 0x0000007f14157812 */ /* 0x041fe200078ec0ff */
[----:B------:R-:W-:-:S10]  /*109d0*/  IMAD.SHL.U32 R20, R20, 0x40, RZ ;  /* 0x0000004014147824 */ /* 0x000fd400078e00ff */
[----:B------:R-:W0:Y:S01]  /*109e0*/  @P1 LDC R3, c[0x0][0x44c] ;  /* 0x00011300ff031b82 */ /* 0x000e220000000800 */
[----:B------:R-:W-:Y:S01]  /*109f0*/  SHF.R.U32.HI R21, RZ, 0x1, R21 ;  /* 0x00000001ff157819 */ /* 0x000fe20000011615 */
[----:B----4-:R-:W-:-:S03]  /*10a00*/  IMAD.SHL.U32 R10, R10, 0x10, RZ ;  /* 0x000000100a0a7824 */ /* 0x010fc600078e00ff */
[----:B------:R-:W-:Y:S02]  /*10a10*/  LOP3.LUT R20, R21, 0x40, R20, 0xf8, !PT ;  /* 0x0000004015147812 */ /* 0x000fe400078ef814 */
[----:B------:R-:W1:Y:S01]  /*10a20*/  S2R R21, SR_TID.X ;  /* 0x0000000000157919 */ /* 0x000e620000002100 */
[----:B------:R-:W2:Y:S01]  /*10a30*/  @P1 LDC R5, c[0x0][0x450] ;  /* 0x00011400ff051b82 */ /* 0x000ea20000000800 */
[----:B------:R-:W-:Y:S01]  /*10a40*/  LOP3.LUT R10, R10, 0x10, RZ, 0xc0, !PT ;  /* 0x000000100a0a7812 */ /* 0x000fe200078ec0ff */
[----:B------:R-:W-:-:S03]  /*10a50*/  VIADD R6, R20, UR41 ;  /* 0x0000002914067c36 */ /* 0x000fc60008000000 */
[C---:B------:R-:W-:Y:S01]  /*10a60*/  LOP3.LUT R11, R10.reuse, 0x20, RZ, 0xfc, !PT ;  /* 0x000000200a0b7812 */ /* 0x040fe200078efcff */
[----:B------:R-:W-:Y:S01]  /*10a70*/  IMAD.MOV.U32 R8, RZ, RZ, R6 ;  /* 0x000000ffff087224 */ /* 0x000fe200078e0006 */
[----:B------:R-:W-:Y:S01]  /*10a80*/  LOP3.LUT R10, R10, 0x40, RZ, 0xfc, !PT ;  /* 0x000000400a0a7812 */ /* 0x000fe200078efcff */
[----:B0-----:R-:W-:-:S04]  /*10a90*/  @P1 IMAD.HI.U32 R0, R6, R3, RZ ;  /* 0x0000000306001227 */ /* 0x001fc800078e00ff */
[----:B------:R-:W-:Y:S01]  /*10aa0*/  IMAD.U32 R3, RZ, RZ, UR6 ;  /* 0x00000006ff037e24 */ /* 0x000fe2000f8e00ff */
[----:B------:R-:W-:Y:S01]  /*10ab0*/  ULDC.64 UR6, c[0x0][0x2c8] ;  /* 0x0000b20000067ab9 */ /* 0x000fe20000000a00 */
[----:B--2---:R-:W-:Y:S01]  /*10ac0*/  @P1 SHF.R.U32.HI R8, RZ, R5, R0 ;  /* 0x00000005ff081219 */ /* 0x004fe20000011600 */
[----:B------:R-:W-:Y:S01]  /*10ad0*/  IMAD.U32 R5, RZ, RZ, UR5 ;  /* 0x00000005ff057e24 */ /* 0x000fe2000f8e00ff */
[----:B------:R-:W-:Y:S02]  /*10ae0*/  ULDC.64 UR4, c[0x0][0x2d0] ;  /* 0x0000b40000047ab9 */ /* 0x000fe40000000a00 */
[----:B------:R-:W-:Y:S01]  /*10af0*/  SHF.R.S32.HI R0, RZ, 0x1f, R8 ;  /* 0x0000001fff007819 */ /* 0x000fe20000011408 */
[----:B------:R-:W-:-:S04]  /*10b00*/  IMAD.WIDE.U32 R4, R8, UR4, R2 ;  /* 0x0000000408047c25 */ /* 0x000fc8000f8e0002 */
[----:B------:R-:W-:Y:S02]  /*10b10*/  IMAD R9, R0, UR4, RZ ;  /* 0x0000000400097c24 */ /* 0x000fe4000f8e02ff */
[----:B------:R-:W-:Y:S02]  /*10b20*/  IMAD.MOV R0, RZ, RZ, -R8 ;  /* 0x000000ffff007224 */ /* 0x000fe400078e0a08 */
[----:B------:R-:W-:Y:S02]  /*10b30*/  IMAD R9, R8, UR5, R9 ;  /* 0x0000000508097c24 */ /* 0x000fe4000f8e0209 */
[----:B------:R-:W-:Y:S02]  /*10b40*/  IMAD R0, R7, R0, R6 ;  /* 0x0000000007007224 */ /* 0x000fe400078e0206 */
[----:B------:R-:W-:Y:S02]  /*10b50*/  IMAD.IADD R5, R5, 0x1, R9 ;  /* 0x0000000105057824 */ /* 0x000fe400078e0209 */
[C---:B-1----:R-:W-:Y:S01]  /*10b60*/  IMAD.SHL.U32 R20, R21.reuse, 0x10, RZ ;  /* 0x0000001015147824 */ /* 0x042fe200078e00ff */
[----:B------:R-:W-:Y:S01]  /*10b70*/  SHF.R.S32.HI R8, RZ, 0x1f, R0 ;  /* 0x0000001fff087819 */ /* 0x000fe20000011400 */
[----:B------:R-:W-:Y:S01]  /*10b80*/  IMAD.WIDE.U32 R4, R0, UR6, R4 ;  /* 0x0000000600047c25 */ /* 0x000fe2000f8e0004 */
[----:B------:R-:W-:-:S02]  /*10b90*/  LOP3.LUT R21, R21, 0x7f, RZ, 0xc0, !PT ;  /* 0x0000007f15157812 */ /* 0x000fc400078ec0ff */
[----:B------:R-:W-:Y:S01]  /*10ba0*/  LOP3.LUT R20, R20, 0x10, RZ, 0xc0, !PT ;  /* 0x0000001014147812 */ /* 0x000fe200078ec0ff */
[----:B------:R-:W-:-:S04]  /*10bb0*/  IMAD R8, R8, UR6, RZ ;  /* 0x0000000608087c24 */ /* 0x000fc8000f8e02ff */
[----:B------:R-:W-:Y:S01]  /*10bc0*/  IMAD R9, R0, UR7, R8 ;  /* 0x0000000700097c24 */ /* 0x000fe2000f8e0208 */
[----:B------:R-:W-:Y:S01]  /*10bd0*/  IADD3 R0, P0, R4, UR8, RZ ;  /* 0x0000000804007c10 */ /* 0x000fe2000ff1e0ff */
[----:B------:R-:W-:-:S03]  /*10be0*/  VIADD R8, R6, 0x80 ;  /* 0x0000008006087836 */ /* 0x000fc60000000000 */
[----:B------:R-:W-:Y:S01]  /*10bf0*/  IADD3.X R4, R5, UR9, R9, P0, !PT ;  /* 0x0000000905047c10 */ /* 0x000fe200087fe409 */
[----:B------:R-:W-:Y:S01]  /*10c00*/  IMAD.MOV.U32 R6, RZ, RZ, R8 ;  /* 0x000000ffff067224 */ /* 0x000fe200078e0008 */
[----:B------:R-:W0:Y:S08]  /*10c10*/  @P1 LDC R9, c[0x0][0x44c] ;  /* 0x00011300ff091b82 */ /* 0x000e300000000800 */
[----:B------:R-:W1:Y:S01]  /*10c20*/  @P1 LDC R5, c[0x0][0x450] ;  /* 0x00011400ff051b82 */ /* 0x000e620000000800 */
[----:B0-----:R-:W-:-:S05]  /*10c30*/  @P1 IMAD.HI.U32 R9, R8, R9, RZ ;  /* 0x0000000908091227 */ /* 0x001fca00078e00ff */
[----:B-1----:R-:W-:-:S05]  /*10c40*/  @P1 SHF.R.U32.HI R6, RZ, R5, R9 ;  /* 0x00000005ff061219 */ /* 0x002fca0000011609 */
[----:B------:R-:W-:Y:S02]  /*10c50*/  IMAD.MOV R5, RZ, RZ, -R6 ;  /* 0x000000ffff057224 */ /* 0x000fe400078e0a06 */
[----:B------:R-:W-:-:S04]  /*10c60*/  IMAD.WIDE.U32 R2, R6, UR4, R2 ;  /* 0x0000000406027c25 */ /* 0x000fc8000f8e0002 */
[----:B------:R-:W-:Y:S01]  /*10c70*/  IMAD R5, R7, R5, R8 ;  /* 0x0000000507057224 */ /* 0x000fe200078e0208 */
[----:B------:R-:W-:-:S05]  /*10c80*/  SHF.R.S32.HI R8, RZ, 0x1f, R6 ;  /* 0x0000001fff087819 */ /* 0x000fca0000011406 */
[----:B------:R-:W-:Y:S01]  /*10c90*/  IMAD R8, R8, UR4, RZ ;  /* 0x0000000408087c24 */ /* 0x000fe2000f8e02ff */
[----:B------:R-:W-:Y:S02]  /*10ca0*/  ULDC UR4, c[0x0][0x2b8] ;  /* 0x0000ae0000047ab9 */ /* 0x000fe40000000800 */
[----:B------:R-:W-:Y:S01]  /*10cb0*/  ISETP.GE.AND P1, PT, R11, UR4, PT ;  /* 0x000000040b007c0c */ /* 0x000fe2000bf26270 */
[----:B------:R-:W-:Y:S01]  /*10cc0*/  IMAD R9, R6, UR5, R8 ;  /* 0x0000000506097c24 */ /* 0x000fe2000f8e0208 */
[----:B------:R-:W-:Y:S02]  /*10cd0*/  SHF.R.S32.HI R6, RZ, 0x1f, R5 ;  /* 0x0000001fff067819 */ /* 0x000fe40000011405 */
[----:B------:R-:W-:Y:S01]  /*10ce0*/  ISETP.GE.AND P2, PT, R10, UR4, PT ;  /* 0x000000040a007c0c */ /* 0x000fe2000bf46270 */
[----:B------:R-:W-:Y:S01]  /*10cf0*/  IMAD.IADD R3, R3, 0x1, R9 ;  /* 0x0000000103037824 */ /* 0x000fe200078e0209 */
[----:B------:R-:W-:Y:S01]  /*10d00*/  SHF.R.U32.HI R10, RZ, 0x1, R21 ;  /* 0x00000001ff0a7819 */ /* 0x000fe20000011615 */
[----:B------:R-:W-:-:S02]  /*10d10*/  IMAD R6, R6, UR6, RZ ;  /* 0x0000000606067c24 */ /* 0x000fc4000f8e02ff */
[----:B------:R-:W-:-:S04]  /*10d20*/  IMAD.WIDE.U32 R2, R5, UR6, R2 ;  /* 0x0000000605027c25 */ /* 0x000fc8000f8e0002 */
[----:B------:R-:W-:Y:S01]  /*10d30*/  IMAD R9, R5, UR7, R6 ;  /* 0x0000000705097c24 */ /* 0x000fe2000f8e0206 */
[----:B------:R-:W-:-:S04]  /*10d40*/  IADD3 R5, P0, R2, UR8, RZ ;  /* 0x0000000802057c10 */ /* 0x000fc8000ff1e0ff */
[----:B------:R-:W-:Y:S02]  /*10d50*/  IADD3.X R6, R3, UR9, R9, P0, !PT ;  /* 0x0000000903067c10 */ /* 0x000fe400087fe409 */
[----:B------:R-:W-:Y:S01]  /*10d60*/  ISETP.GE.AND P0, PT, R20, UR4, PT ;  /* 0x0000000414007c0c */ /* 0x000fe2000bf06270 */
[----:B------:R-:W-:-:S03]  /*10d70*/  UMOV UR4, 0xffffffff ;  /* 0xffffffff00047882 */ /* 0x000fc60000000000 */
[----:B------:R-:W-:Y:S09]  /*10d80*/  BRA.DIV UR4, `(.L_x_789) ;  /* 0x0000002604087947 */ /* 0x000ff2000b800000 */
[----:B------:R-:W0:Y:S01]  /*10d90*/  SHFL.IDX PT, R3, R0, RZ, 0x1e1f ;  /* 0x001e1fff00037589 */ /* 0x000e2200000e0000 */
[----:B------:R-:W-:Y:S01]  /*10da0*/  ULDC UR4, c[0x0][0x288] ;  /* 0x0000a20000047ab9 */ /* 0x000fe20000000800 */
[----:B------:R-:W-:Y:S02]  /*10db0*/  VIADD R8, R10, UR41 ;  /* 0x000000290a087c36 */ /* 0x000fe40008000000 */
        /* <DEDUP_REMOVED lines=8> */
[----:B-1----:R-:W-:Y:S02]  /*10e40*/  @!P4 IMAD.X R3, RZ, RZ, R2, P3 ;  /* 0x000000ffff03c224 */ /* 0x002fe400018e0602 */
[----:B------:R-:W-:-:S05]  /*10e50*/  @!P4 IMAD.MOV.U32 R2, RZ, RZ, R9 ;  /* 0x000000ffff02c224 */ /* 0x000fca00078e0009 */
[----:B------:R-:W-:Y:S04]  /*10e60*/  @!P4 LDGSTS.E.BYPASS.LTC128B.128 [R29+0xf000], desc[UR46][R2.64], !P0 ;  /* 0x0f000000021dcfae */ /* 0x000fe8000c101d6e */
        /* <DEDUP_REMOVED lines=11> */
.L_x_861:
        /* <DEDUP_REMOVED lines=12> */
.L_x_791:
[----:B------:R-:W-:Y:S05]  /*10fe0*/  BSYNC B0 ;  /* 0x0000000000007941 */ /* 0x000fea0003800000 */
.L_x_790:
[----:B------:R-:W-:Y:S01]  /*10ff0*/  NOP ;  /* 0x0000000000007918 */ /* 0x000fe20000000000 */
[----:B------:R-:W-:-:S13]  /*11000*/  PLOP3.LUT P0, PT, PT, PT, PT, 0x80, 0x0 ;  /* 0x000000000000781c */ /* 0x000fda0003f0f070 */
.L_x_792:
[----:B------:R-:W-:Y:S02]  /*11010*/  PLOP3.LUT P1, PT, P1, P0, PT, 0xa2, 0x0 ;  /* 0x000000000000781c */ /* 0x000fe40000f21472 */
[----:B------:R-:W-:-:S08]  /*11020*/  @P0 R2UR P1, UR4, R17 ;  /* 0x00000000110402ca */ /* 0x000fd00000020000 */
[----:B------:R-:W-:-:S05]  /*11030*/  @P0 PLOP3.LUT P0, PT, P1, PT, PT, 0x80, 0x0 ;  /* 0x000000000000081c */ /* 0x000fca0000f0f070 */
[----:B------:R-:W-:Y:S01]  /*11040*/  @!P1 SYNCS.ARRIVE.TRANS64.RED.A0T1 RZ, [UR4+0x19c00], RZ ;  /* 0x019c00ffffff99a7 */ /* 0x000fe20008200404 */
[----:B------:R-:W-:Y:S07]  /*11050*/  @!P1 ARRIVES.LDGSTSBAR.64.TRANSCNT [UR4+0x19c00] ;  /* 0x019c0000ff0099b0 */ /* 0x000fee0008000a84 */
[----:B------:R-:W-:Y:S05]  /*11060*/  @P0 BRA.U.ANY `(.L_x_792) ;  /* 0xfffffffd00e80947 */ /* 0x000fea000393ffff */
[----:B0-2---:R-:W2:Y:S02]  /*11070*/  LDL.LU R2, [R1] ;  /* 0x0000000001027983 */ /* 0x005ea40000300800 */
[----:B--2---:R-:W-:-:S05]  /*11080*/  VIADD R2, R2, 0x1 ;  /* 0x0000000102027836 */ /* 0x004fca0000000000 */
[----:B------:R0:W-:Y:S01]  /*11090*/  STL [R1], R2 ;  /* 0x0000000201007387 */ /* 0x0001e20000100800 */
        /* <DEDUP_REMOVED lines=9> */
.L_x_862:
[----:B------:R-:W-:Y:S05]  /*11130*/  BSYNC B0 ;  /* 0x0000000000007941 */ /* 0x000fea0003800000 */
.L_x_793:
[----:B------:R-:W-:-:S04]  /*11140*/  UIADD3 UR4, UR40, -0x2, URZ ;  /* 0xfffffffe28047890 */ /* 0x000fc8000fffe03f */
[----:B------:R-:W-:-:S06]  /*11150*/  UISETP.GE.AND UP0, UPT, UR4, UR39, UPT ;  /* 0x000000270400728c */ /* 0x000fcc000bf06270 */
[----:B------:R-:W-:-:S13]  /*11160*/  PLOP3.LUT P0, PT, PT, PT, UP0, 0x80, 0x0 ;  /* 0x000000000000781c */ /* 0x000fda0003f0f008 */
[----:B------:R-:W-:Y:S05]  /*11170*/  @!P0 BRA `(.L_x_795) ;  /* 0x0000000c00f08947 */ /* 0x000fea0003800000 */
[----:B------:R-:W-:Y:S02]  /*11180*/  IMAD.MOV.U32 R6, RZ, RZ, R19 ;  /* 0x000000ffff067224 */ /* 0x000fe400078e0013 */
[----:B------:R-:W-:Y:S02]  /*11190*/  IMAD.MOV.U32 R7, RZ, RZ, R22 ;  /* 0x000000ffff077224 */ /* 0x000fe400078e0016 */
[----:B0-----:R-:W-:-:S07]  /*111a0*/  IMAD.U32 R0, RZ, RZ, UR4 ;  /* 0x00000004ff007e24 */ /* 0x001fce000f8e00ff */
.L_x_819:
[----:B------:R-:W-:Y:S01]  /*111b0*/  LOP3.LUT P1, RZ, R18, 0x2, RZ, 0xc0, !PT ;  /* 0x0000000212ff7812 */ /* 0x000fe2000782c0ff */
[----:B------:R-:W-:Y:S01]  /*111c0*/  VIADD R19, R6, 0x1 ;  /* 0x0000000106137836 */ /* 0x000fe20000000000 */
[----:B------:R-:W-:Y:S05]  /*111d0*/  YIELD ;  /* 0x0000000000007946 */ /* 0x000fea0003800000 */
[----:B------:R-:W-:Y:S01]  /*111e0*/  ISETP.NE.AND P0, PT, R19, 0x2, PT ;  /* 0x000000021300780c */ /* 0x000fe20003f05270 */
[----:B------:R-:W-:Y:S03]  /*111f0*/  BSSY B0, `(.L_x_796) ;  /* 0x00000a2000007945 */ /* 0x000fe60003800000 */
[----:B------:R-:W-:-:S02]  /*11200*/  SEL R22, RZ, 0x1, P0 ;  /* 0x00000001ff167807 */ /* 0x000fc40000000000 */
[----:B------:R-:W-:Y:S02]  /*11210*/  SEL R19, R19, RZ, P0 ;  /* 0x000000ff13137207 */ /* 0x000fe40000000000 */
[----:B------:R-:W-:Y:S01]  /*11220*/  LOP3.LUT R22, R7, R22, RZ, 0x3c, !PT ;  /* 0x0000001607167212 */ /* 0x000fe200078e3cff */
[----:B0-----:R-:W-:Y:S06]  /*11230*/  @!P1 BRA `(.L_x_797) ;  /* 0x0000000800749947 */ /* 0x001fec0003800000 */
[----:B------:R-:W-:Y:S01]  /*11240*/  LOP3.LUT P1, RZ, R18, 0x1, RZ, 0xc0, !PT ;  /* 0x0000000112ff7812 */ /* 0x000fe2000782c0ff */
[----:B------:R-:W-:-:S12]  /*11250*/  IMAD.MOV.U32 R8, RZ, RZ, R0 ;  /* 0x000000ffff087224 */ /* 0x000fd800078e0000 */
[----:B------:R-:W-:Y:S05]  /*11260*/  @!P1 BRA `(.L_x_798) ;  /* 0x0000000000489947 */ /* 0x000fea0003800000 */
[----:B------:R-:W0:Y:S01]  /*11270*/  LDC R8, c[0x0][0x43c] ;  /* 0x00010f00ff087b82 */ /* 0x000e220000000800 */
[----:B------:R-:W-:Y:S01]  /*11280*/  ULDC.64 UR4, c[0x0][0x428] ;  /* 0x00010a0000047ab9 */ /* 0x000fe20000000a00 */
[----:B0-----:R-:W-:-:S13]  /*11290*/  ISETP.NE.AND P0, PT, R8, 0x1, PT ;  /* 0x000000010800780c */ /* 0x001fda0003f05270 */
[----:B------:R-:W0:Y:S02]  /*112a0*/  @P0 LDC.64 R2, c[0x0][0x440] ;  /* 0x00011000ff020b82 */ /* 0x000e240000000a00 */
[----:B0-----:R-:W-:-:S04]  /*112b0*/  @P0 IMAD.HI.U32 R4, R0, R2, RZ ;  /* 0x0000000200040227 */ /* 0x001fc800078e00ff */
[----:B------:R-:W-:Y:S01]  /*112c0*/  IMAD.MOV.U32 R2, RZ, RZ, R0 ;  /* 0x000000ffff027224 */ /* 0x000fe200078e0000 */
[----:B------:R-:W-:Y:S01]  /*112d0*/  @P0 SHF.R.U32.HI R2, RZ, R3, R4 ;  /* 0x00000003ff020219 */ /* 0x000fe20000011604 */
[----:B------:R-:W-:-:S04]  /*112e0*/  IMAD R4, R24, UR4, RZ ;  /* 0x0000000418047c24 */ /* 0x000fc8000f8e02ff */
[----:B------:R-:W-:Y:S02]  /*112f0*/  IMAD.MOV R3, RZ, RZ, -R2 ;  /* 0x000000ffff037224 */ /* 0x000fe400078e0a02 */
[----:B------:R-:W-:Y:S02]  /*11300*/  IMAD R5, R23, UR5, R4 ;  /* 0x0000000517057c24 */ /* 0x000fe4000f8e0204 */
[----:B------:R-:W-:Y:S01]  /*11310*/  IMAD R8, R8, R3, R0 ;  /* 0x0000000308087224 */ /* 0x000fe200078e0200 */
[----:B------:R-:W-:-:S03]  /*11320*/  SHF.R.S32.HI R3, RZ, 0x1f, R2 ;  /* 0x0000001fff037819 */ /* 0x000fc60000011402 */
[----:B------:R-:W-:Y:S01]  /*11330*/  IMAD.WIDE.U32 R2, R23, UR4, R2 ;  /* 0x0000000417027c25 */ /* 0x000fe2000f8e0002 */
[----:B------:R-:W-:-:S03]  /*11340*/  ULDC.64 UR4, c[0x0][0x418] ;  /* 0x0001060000047ab9 */ /* 0x000fc60000000a00 */
[----:B------:R-:W-:Y:S01]  /*11350*/  IMAD.IADD R5, R5, 0x1, R3 ;  /* 0x0000000105057824 */ /* 0x000fe200078e0203 */
[----:B------:R-:W-:-:S04]  /*11360*/  LEA R4, P0, R2, UR4, 0x2 ;  /* 0x0000000402047c11 */ /* 0x000fc8000f8010ff */
[----:B------:R-:W-:-:S05]  /*11370*/  LEA.HI.X R5, R2, UR5, R5, 0x2, P0 ;  /* 0x0000000502057c11 */ /* 0x000fca00080f1405 */
[----:B------:R0:W5:Y:S04]  /*11380*/  LDG.E R16, desc[UR46][R4.64] ;  /* 0x0000002e04107981 */ /* 0x000168000c1e1900 */
.L_x_798:
        /* <DEDUP_REMOVED lines=8> */
.L_x_863:
[----:B------:R-:W-:Y:S05]  /*11410*/  BSYNC B1 ;  /* 0x0000000000017941 */ /* 0x000fea0003800000 */
.L_x_799:
        /* <DEDUP_REMOVED lines=9> */
.L_x_802:
[----:B------:R-:W-:Y:S05]  /*114b0*/  BSYNC B1 ;  /* 0x0000000000017941 */ /* 0x000fea0003800000 */
.L_x_801:
[----:B------:R-:W-:Y:S01]  /*114c0*/  IMAD.MOV.U32 R5, RZ, RZ, RZ ;  /* 0x000000ffff057224 */ /* 0x000fe200078e00ff */
[----:B------:R-:W-:Y:S01]  /*114d0*/  UIADD3 UR4, UP0, UR50, 0x470, URZ ;  /* 0x0000047032047890 */ /* 0x000fe2000ff1e03f */
[----:B------:R-:W-:Y:S01]  /*114e0*/  IMAD R9, R19, 0x3000, R17 ;  /* 0x0000300013097824 */ /* 0x000fe200078e0211 */
[----:B------:R-:W-:Y:S01]  /*114f0*/  PLOP3.LUT P0, PT, PT, PT, PT, 0x80, 0x0 ;  /* 0x000000000000781c */ /* 0x000fe20003f0f070 */
[----:B------:R-:W-:Y:S01]  /*11500*/  IMAD.SHL.U32 R8, R8, 0x80, RZ ;  /* 0x0000008008087824 */ /* 0x000fe200078e00ff */
[----:B------:R-:W-:Y:S01]  /*11510*/  R2UR UR10, R5 ;  /* 0x00000000050a72ca */ /* 0x000fe200000e0000 */
[----:B------:R-:W-:Y:S01]  /*11520*/  VIADD R3, R4, 0x19c70 ;  /* 0x00019c7004037836 */ /* 0x000fe20000000000 */
[----:B------:R-:W-:Y:S01]  /*11530*/  UIADD3.X UR5, URZ, UR51, URZ, UP0, !UPT ;  /* 0x000000333f057290 */ /* 0x000fe200087fe43f */
[----:B------:R-:W-:Y:S01]  /*11540*/  VIADD R10, R9, 0x9000 ;  /* 0x00009000090a7836 */ /* 0x000fe20000000000 */
[----:B------:R-:W-:Y:S01]  /*11550*/  UMOV UR6, 0x0 ;  /* 0x0000000000067882 */ /* 0x000fe20000000000 */
[----:B------:R-:W-:-:S10]  /*11560*/  UMOV UR7, 0x14f00000 ;  /* 0x14f0000000077882 */ /* 0x000fd40000000000 */
.L_x_803:
        /* <DEDUP_REMOVED lines=16> */
.L_x_804:
        /* <DEDUP_REMOVED lines=16> */
.L_x_805:
        /* <DEDUP_REMOVED lines=13> */
.L_x_864:
[----:B------:R-:W-:Y:S05]  /*11840*/  BSYNC B1 ;  /* 0x0000000000017941 */ /* 0x000fea0003800000 */
.L_x_806:
        /* <DEDUP_REMOVED lines=11> */
.L_x_809:
[----:B------:R-:W-:Y:S05]  /*11900*/  BSYNC B1 ;  /* 0x0000000000017941 */ /* 0x000fea0003800000 */
.L_x_808:
        /* <DEDUP_REMOVED lines=8> */
.L_x_810:
        /* <DEDUP_REMOVED lines=15> */
.L_x_811:
        /* <DEDUP_REMOVED lines=15> */
.L_x_812:
        /* <DEDUP_REMOVED lines=10> */
.L_x_797:
[----:B------:R-:W-:Y:S05]  /*11c10*/  BSYNC B0 ;  /* 0x0000000000007941 */ /* 0x000fea0003800000 */
.L_x_796:
[----:B------:R-:W-:-:S06]  /*11c20*/  UISETP.NE.AND UP0, UPT, UR38, 0x3, UPT ;  /* 0x000000032600788c */ /* 0x000fcc000bf05270 */
[----:B------:R-:W-:-:S13]  /*11c30*/  PLOP3.LUT P0, PT, PT, PT, UP0, 0x80, 0x0 ;  /* 0x000000000000781c */ /* 0x000fda0003f0f008 */
[----:B------:R-:W-:Y:S05]  /*11c40*/  @!P0 BRA `(.L_x_813) ;  /* 0x0000000000048947 */ /* 0x000fea0003800000 */
[----:B------:R-:W-:Y:S01]  /*11c50*/  BPT.TRAP 0x1 ;  /* 0x000000040000795c */ /* 0x000fe20000300000 */
.L_x_813:
        /* <DEDUP_REMOVED lines=8> */
.L_x_865:
[----:B------:R-:W-:Y:S05]  /*11ce0*/  BSYNC B0 ;  /* 0x0000000000007941 */ /* 0x000fea0003800000 */
.L_x_814:
[----:B------:R-:W-:Y:S05]  /*11cf0*/  @!P0 BRA `(.L_x_816) ;  /* 0x0000000000048947 */ /* 0x000fea0003800000 */
[----:B------:R-:W-:Y:S01]  /*11d00*/  BPT.TRAP 0x1 ;  /* 0x000000040000795c */ /* 0x000fe20000300000 */
.L_x_816:
[----:B0-----:R-:W-:Y:S01]  /*11d10*/  SHF.L.U32 R2, R7, 0x1f, RZ ;  /* 0x0000001f07027819 */ /* 0x001fe200000006ff */
[----:B------:R-:W-:-:S03]  /*11d20*/  IMAD R10, R6, 0x3000, RZ ;  /* 0x00003000060a7824 */ /* 0x000fc600078e02ff */
[----:B------:R-:W0:Y:S02]  /*11d30*/  SYNCS.PHASECHK.TRANS64.TRYWAIT P1, [R3+URZ+0x19c60], R2 ;  /* 0x019c6002030075a7 */ /* 0x000e24000802017f */
[----:B0-----:R-:W-:Y:S05]  /*11d40*/  @!P1 BRA `(.L_x_817) ;  /* 0x0000001800549947 */ /* 0x001fea0003800000 */
.L_x_866:
[C---:B0-----:R-:W-:Y:S01]  /*11d50*/  LOP3.LUT R2, R10.reuse, R27, RZ, 0xfc, !PT ;  /* 0x0000001b0a027212 */ /* 0x041fe200078efcff */
[----:B------:R-:W-:Y:S05]  /*11d60*/  WARPSYNC.ALL ;  /* 0x0000000000007948 */ /* 0x000fea0003800000 */
[----:B------:R-:W-:Y:S01]  /*11d70*/  IMAD.IADD R2, R17, 0x1, R2 ;  /* 0x0000000111027824 */ /* 0x000fe200078e0202 */
[----:B------:R-:W-:-:S04]  /*11d80*/  LOP3.LUT R12, R10, R25, RZ, 0xfc, !PT ;  /* 0x000000190a0c7212 */ /* 0x000fc800078efcff */
[----:B------:R-:W0:Y:S01]  /*11d90*/  LDSM.16.MT88.4 R4, [R2+0x9000] ;  /* 0x009000000204783b */ /* 0x000e220000004200 */
[----:B------:R-:W-:Y:S01]  /*11da0*/  IMAD.IADD R12, R17, 0x1, R12 ;  /* 0x00000001110c7824 */ /* 0x000fe200078e020c */
        /* <DEDUP_REMOVED lines=44> */
.L_x_818:
        /* <DEDUP_REMOVED lines=10> */
[C---:B------:R-:W-:Y:S01]  /*12110*/  ISETP.GT.AND P0, PT, R0.reuse, UR39, PT ;  /* 0x0000002700007c0c */ /* 0x040fe2000bf04270 */
[----:B------:R-:W-:-:S12]  /*12120*/  VIADD R0, R0, 0xffffffff ;  /* 0xffffffff00007836 */ /* 0x000fd80000000000 */
[----:B--2---:R-:W-:Y:S05]  /*12130*/  @P0 BRA `(.L_x_819) ;  /* 0xfffffff0001c0947 */ /* 0x004fea000383ffff */
.L_x_795:
        /* <DEDUP_REMOVED lines=17> */
.L_x_821:
[----:B------:R-:W-:Y:S05]  /*12250*/  BSYNC B0 ;  /* 0x0000000000007941 */ /* 0x000fea0003800000 */
.L_x_820:
[----:B------:R-:W-:-:S06]  /*12260*/  UISETP.NE.AND UP0, UPT, UR38, 0x3, UPT ;  /* 0x000000032600788c */ /* 0x000fcc000bf05270 */
[----:B------:R-:W-:-:S13]  /*12270*/  PLOP3.LUT P1, PT, PT, PT, UP0, 0x80, 0x0 ;  /* 0x000000000000781c */ /* 0x000fda0003f2f008 */
[----:B------:R-:W-:Y:S05]  /*12280*/  @!P1 BRA `(.L_x_822) ;  /* 0x0000000000049947 */ /* 0x000fea0003800000 */
[----:B------:R-:W-:Y:S01]  /*12290*/  BPT.TRAP 0x1 ;  /* 0x000000040000795c */ /* 0x000fe20000300000 */
.L_x_822:
        /* <DEDUP_REMOVED lines=8> */
.L_x_867:
[----:B------:R-:W-:Y:S05]  /*12320*/  BSYNC B0 ;  /* 0x0000000000007941 */ /* 0x000fea0003800000 */
.L_x_823:
[----:B------:R-:W-:Y:S05]  /*12330*/  @!P2 BRA `(.L_x_825) ;  /* 0x000000000004a947 */ /* 0x000fea0003800000 */
[----:B------:R-:W-:Y:S01]  /*12340*/  BPT.TRAP 0x1 ;  /* 0x000000040000795c */ /* 0x000fe20000300000 */
.L_x_825:
[----:B0-----:R-:W-:-:S04]  /*12350*/  SHF.L.U32 R0, R22, 0x1f, RZ ;  /* 0x0000001f16007819 */ /* 0x001fc800000006ff */
[----:B------:R-:W0:Y:S02]  /*12360*/  SYNCS.PHASECHK.TRANS64.TRYWAIT P1, [R3+URZ+0x19c60], R0 ;  /* 0x019c6000030075a7 */ /* 0x000e24000802017f */
[----:B0-----:R-:W-:Y:S05]  /*12370*/  @!P1 BRA `(.L_x_826) ;  /* 0x0000001000f09947 */ /* 0x001fea0003800000 */
.L_x_868:
        /* <DEDUP_REMOVED lines=51> */
.L_x_827:
[----:B--2---:R2:W-:Y:S01]  /*126b0*/  SYNCS.ARRIVE.TRANS64.A1T0 RZ, [R3+URZ+0x19c50], RZ ;  /* 0x019c50ff03ff79a7 */ /* 0x0045e2000810003f */
[----:B------:R-:W-:Y:S02]  /*126c0*/  @!P0 VIADD R0, R3, 0x19c80 ;  /* 0x00019c8003008836 */ /* 0x000fe40000000000 */
[----:B------:R-:W-:-:S03]  /*126d0*/  VIADD R19, R19, 0x1 ;  /* 0x0000000113137836 */ /* 0x000fc60000000000 */
[----:B------:R-:W-:Y:S01]  /*126e0*/  @!P0 PRMT R0, RZ, 0x654, R0 ;  /* 0x00000654ff008816 */ /* 0x000fe20000000000 */
[----:B------:R-:W-:Y:S01]  /*126f0*/  BAR.SYNC.DEFER_BLOCKING 0x2, 0x80 ;  /* 0x0082000000007b1d */ /* 0x000fe20000010000 */
[----:B------:R-:W-:-:S04]  /*12700*/  ISETP.NE.AND P1, PT, R19, 0x2, PT ;  /* 0x000000021300780c */ /* 0x000fc80003f25270 */
[----:B--2---:R-:W-:Y:S02]  /*12710*/  SEL R3, RZ, 0x1, P1 ;  /* 0x00000001ff037807 */ /* 0x004fe40000800000 */
[----:B------:R-:W-:Y:S02]  /*12720*/  SEL R19, R19, RZ, P1 ;  /* 0x000000ff13137207 */ /* 0x000fe40000800000 */
[----:B------:R-:W-:Y:S01]  /*12730*/  LOP3.LUT R22, R22, R3, RZ, 0x3c, !PT ;  /* 0x0000000316167212 */ /* 0x000fe200078e3cff */
[----:B------:R2:W-:Y:S06]  /*12740*/  @!P0 SYNCS.ARRIVE.TRANS64.RED.A1T0 RZ, [R0+URZ], RZ ;  /* 0x000000ff00ff89a7 */ /* 0x0005ec000810043f */
.L_x_770:
[----:B------:R-:W-:Y:S05]  /*12750*/  BSYNC B7 ;  /* 0x0000000000077941 */ /* 0x000fea0003800000 */
.L_x_768:
[----:B------:R-:W-:-:S13]  /*12760*/  LOP3.LUT P1, RZ, R18, 0x4, RZ, 0xc0, !PT ;  /* 0x0000000412ff7812 */ /* 0x000fda000782c0ff */
[----:B------:R-:W-:Y:S05]  /*12770*/  @!P1 BRA `(.L_x_828) ;  /* 0x0000000000209947 */ /* 0x000fea0003800000 */
[----:B------:R-:W3:Y:S08]  /*12780*/  S2UR UR5, SR_CgaCtaId ;  /* 0x00000000000579c3 */ /* 0x000ef00000008800 */
[----:B------:R-:W-:Y:S06]  /*12790*/  BAR.SYNC.DEFER_BLOCKING 0x5, 0x200 ;  /* 0x0148000000007b1d */ /* 0x000fec0000010000 */
[----:B------:R-:W-:-:S02]  /*127a0*/  UMOV UR4, 0x400 ;  /* 0x0000040000047882 */ /* 0x000fc40000000000 */
[----:B---3--:R-:W-:-:S06]  /*127b0*/  ULEA UR4, UR5, UR4, 0x18 ;  /* 0x0000000405047291 */ /* 0x008fcc000f8ec03f */
[----:B------:R-:W-:-:S05]  /*127c0*/  IMAD.U32 R17, RZ, RZ, UR4 ;  /* 0x00000004ff117e24 */ /* 0x000fca000f8e00ff */
[----:B------:R3:W4:Y:S01]  /*127d0*/  LDS R28, [R17+0x19cd0] ;  /* 0x019cd000111c7984 */ /* 0x0007220000000800 */
[----:B------:R-:W-:Y:S06]  /*127e0*/  BAR.ARV 0x4, 0x200 ;  /* 0x0108000000007b1d */ /* 0x000fec0000002000 */
[----:B------:R-:W-:Y:S05]  /*127f0*/  BRA `(.L_x_829) ;  /* 0x0000000000207947 */ /* 0x000fea0003800000 */
.L_x_828:
[----:B------:R-:W3:Y:S01]  /*12800*/  @!P0 S2R R3, SR_CgaCtaId ;  /* 0x0000000000038919 */ /* 0x000ee20000008800 */
[----:B--2---:R-:W-:Y:S01]  /*12810*/  @!P0 MOV R0, 0x400 ;  /* 0x0000040000008802 */ /* 0x004fe20000000f00 */
[----:B------:R-:W-:Y:S03]  /*12820*/  BAR.SYNC.DEFER_BLOCKING 0x4, 0x200 ;  /* 0x0108000000007b1d */ /* 0x000fe60000010000 */
[----:B---3--:R-:W-:-:S03]  /*12830*/  @!P0 LEA R17, R3, R0, 0x18 ;  /* 0x0000000003118211 */ /* 0x008fc600078ec0ff */
[----:B------:R-:W2:Y:S04]  /*12840*/  SHFL.IDX PT, R0, R28, RZ, 0x1f ;  /* 0x00001fff1c007589 */ /* 0x000ea800000e0000 */
[----:B------:R2:W-:Y:S02]  /*12850*/  @!P0 STS [R17+0x19cd0], R28 ;  /* 0x019cd01c11008388 */ /* 0x0005e40000000800 */
[----:B--2---:R-:W-:Y:S01]  /*12860*/  IMAD.MOV.U32 R28, RZ, RZ, R0 ;  /* 0x000000ffff1c7224 */ /* 0x004fe200078e0000 */
[----:B------:R-:W-:Y:S06]  /*12870*/  BAR.ARV 0x5, 0x200 ;  /* 0x0148000000007b1d */ /* 0x000fec0000002000 */
.L_x_829:
[----:B------:R-:W-:Y:S02]  /*12880*/  ULDC UR4, c[0x0][0xc38] ;  /* 0x00030e0000047ab9 */ /* 0x000fe40000000800 */
[----:B----4-:R-:W-:-:S13]  /*12890*/  ISETP.GE.AND P0, PT, R28, UR4, PT ;  /* 0x000000041c007c0c */ /* 0x010fda000bf06270 */
[----:B------:R-:W-:Y:S05]  /*128a0*/  @!P0 BRA `(.L_x_830) ;  /* 0xffffffc400d48947 */ /* 0x000fea000383ffff */
.L_x_759:
[----:B--2---:R-:W2:Y:S01]  /*128b0*/  LDL.LU R0, [R1] ;  /* 0x0000000001007983 */ /* 0x004ea20000300800 */
[----:B------:R-:W-:Y:S01]  /*128c0*/  BSSY B0, `(.L_x_831) ;  /* 0x000000b000007945 */ /* 0x000fe20003800000 */
[----:B------:R-:W4:Y:S01]  /*128d0*/  S2R R5, SR_CgaCtaId ;  /* 0x0000000000057919 */ /* 0x000f220000008800 */
[----:B--2---:R-:W-:-:S05]  /*128e0*/  VIADD R0, R0, 0x1 ;  /* 0x0000000100007836 */ /* 0x004fca0000000000 */
[----:B0-----:R-:W-:-:S04]  /*128f0*/  LEA.HI R2, R0, R0, RZ, 0x1 ;  /* 0x0000000000027211 */ /* 0x001fc800078f08ff */
[----:B------:R-:W-:Y:S02]  /*12900*/  LOP3.LUT R3, R2, 0xfffffffe, RZ, 0xc0, !PT ;  /* 0xfffffffe02037812 */ /* 0x000fe400078ec0ff */
[----:B------:R-:W-:-:S03]  /*12910*/  MOV R2, 0x400 ;  /* 0x0000040000027802 */ /* 0x000fc60000000f00 */
[----:B------:R-:W-:Y:S01]  /*12920*/  IMAD.IADD R0, R0, 0x1, -R3 ;  /* 0x0000000100007824 */ /* 0x000fe200078e0a03 */
[----:B----4-:R-:W-:-:S04]  /*12930*/  LEA R6, R5, R2, 0x18 ;  /* 0x0000000205067211 */ /* 0x010fc800078ec0ff */
[----:B------:R-:W-:-:S04]  /*12940*/  SHF.L.U32 R0, R0, 0x1f, RZ ;  /* 0x0000001f00007819 */ /* 0x000fc800000006ff */
[----:B------:R-:W0:Y:S02]  /*12950*/  SYNCS.PHASECHK.TRANS64.TRYWAIT P0, [R6+URZ+0x19c20], R0 ;  /* 0x019c2000060075a7 */ /* 0x000e24000800017f */
[----:B0-----:R-:W-:Y:S05]  /*12960*/  @!P0 BRA `(.L_x_832) ;  /* 0x0000000c00888947 */ /* 0x001fea0003800000 */
.L_x_869:
[----:B------:R-:W-:Y:S05]  /*12970*/  BSYNC B0 ;  /* 0x0000000000007941 */ /* 0x000fea0003800000 */
.L_x_831:
[----:B------:R-:W-:-:S03]  /*12980*/  UMOV UR4, 0xffffffff ;  /* 0xffffffff00047882 */ /* 0x000fc60000000000 */
[----:B------:R-:W-:Y:S05]  /*12990*/  BRA.DIV UR4, `(.L_x_833) ;  /* 0x0000000e04907947 */ /* 0x000fea000b800000 */
[----:B0-----:R-:W0:Y:S02]  /*129a0*/  S2R R0, SR_TID.X ;  /* 0x0000000000007919 */ /* 0x001e240000002100 */
[----:B0-----:R-:W-:-:S04]  /*129b0*/  SHF.R.U32.HI R0, RZ, 0x5, R0 ;  /* 0x00000005ff007819 */ /* 0x001fc80000011600 */
[----:B------:R-:W-:-:S05]  /*129c0*/  LOP3.LUT R0, R0, 0x3, RZ, 0xc0, !PT ;  /* 0x0000000300007812 */ /* 0x000fca00078ec0ff */
[----:B-1----:R0:W1:Y:S02]  /*129d0*/  SHFL.IDX PT, R14, R0, RZ, 0x1f ;  /* 0x00001fff000e7589 */ /* 0x00206400000e0000 */
.L_x_872:
[----:B-1----:R-:W-:Y:S01]  /*129e0*/  ISETP.NE.AND P0, PT, R14, RZ, PT ;  /* 0x000000ff0e00720c */ /* 0x002fe20003f05270 */
[----:B------:R-:W-:-:S12]  /*129f0*/  BSSY B0, `(.L_x_834) ;  /* 0x000002b000007945 */ /* 0x000fd80003800000 */
[----:B------:R-:W-:Y:S05]  /*12a00*/  @P0 BRA `(.L_x_835) ;  /* 0x0000000000a40947 */ /* 0x000fea0003800000 */
[----:B------:R-:W-:-:S03]  /*12a10*/  UMOV UR4, 0xffffffff ;  /* 0xffffffff00047882 */ /* 0x000fc60000000000 */
[----:B------:R-:W-:Y:S05]  /*12a20*/  BRA.DIV UR4, `(.L_x_836) ;  /* 0x0000000e04a07947 */ /* 0x000fea000b800000 */
[----:B------:R-:W-:-:S13]  /*12a30*/  ELECT P6, URZ, PT ;  /* 0x00000000003f782f */ /* 0x000fda00038c0000 */
.L_x_875:
[----:B------:R-:W-:Y:S05]  /*12a40*/  @!P6 BRA `(.L_x_835) ;  /* 0x000000000094e947 */ /* 0x000fea0003800000 */
[----:B------:R-:W-:-:S06]  /*12a50*/  ULOP3.LUT UR4, UR42, 0x2, URZ, 0xfc, !UPT ;  /* 0x000000022a047892 */ /* 0x000fcc000f8efc3f */
[----:B0-----:R-:W-:-:S05]  /*12a60*/  IMAD.U32 R0, RZ, RZ, UR4 ;  /* 0x00000004ff007e24 */ /* 0x001fca000f8e00ff */
[----:B------:R-:W-:-:S13]  /*12a70*/  ISETP.NE.AND P0, PT, R0, 0x3, PT ;  /* 0x000000030000780c */ /* 0x000fda0003f05270 */
[----:B------:R-:W-:Y:S05]  /*12a80*/  @!P0 BRA `(.L_x_837) ;  /* 0x0000000000048947 */ /* 0x000fea0003800000 */
[----:B------:R-:W-:Y:S01]  /*12a90*/  BPT.TRAP 0x1 ;  /* 0x000000040000795c */ /* 0x000fe20000300000 */
.L_x_837:
        /* <DEDUP_REMOVED lines=12> */
.L_x_876:
[----:B------:R-:W1:Y:S02]  /*12b60*/  SYNCS.PHASECHK.TRANS64.TRYWAIT P1, [R9+URZ], R0 ;  /* 0x00000000090075a7 */ /* 0x000e64000802017f */
[----:B-1----:R-:W-:Y:S05]  /*12b70*/  @!P1 BRA `(.L_x_839) ;  /* 0x0000000c00809947 */ /* 0x002fea0003800000 */
.L_x_877:
[----:B------:R-:W-:Y:S05]  /*12b80*/  @!P0 BRA `(.L_x_840) ;  /* 0x0000000000048947 */ /* 0x000fea0003800000 */
[----:B------:R-:W-:Y:S01]  /*12b90*/  BPT.TRAP 0x1 ;  /* 0x000000040000795c */ /* 0x000fe20000300000 */
.L_x_840:
[----:B------:R-:W-:-:S04]  /*12ba0*/  IMAD R19, R19, 0x8, R6 ;  /* 0x0000000813137824 */ /* 0x000fc800078e0206 */
[----:B------:R-:W2:Y:S02]  /*12bb0*/  SYNCS.PHASECHK.TRANS64.TRYWAIT P1, [R19+URZ+0x19c60], R4 ;  /* 0x019c6004130075a7 */ /* 0x000ea4000802017f */
[----:B--2---:R-:W-:Y:S05]  /*12bc0*/  @!P1 BRA `(.L_x_841) ;  /* 0x0000000c00809947 */ /* 0x004fea0003800000 */
.L_x_878:
[----:B------:R-:W-:Y:S05]  /*12bd0*/  @!P0 BRA `(.L_x_842) ;  /* 0x0000000000048947 */ /* 0x000fea0003800000 */
[----:B------:R-:W-:Y:S01]  /*12be0*/  BPT.TRAP 0x1 ;  /* 0x000000040000795c */ /* 0x000fe20000300000 */
.L_x_842:
[----:B------:R-:W-:-:S04]  /*12bf0*/  IMAD R7, R7, 0x8, R6 ;  /* 0x0000000807077824 */ /* 0x000fc800078e0206 */
[----:B------:R-:W4:Y:S02]  /*12c00*/  SYNCS.PHASECHK.TRANS64.TRYWAIT P1, [R7+URZ+0x19c60], R0 ;  /* 0x019c6000070075a7 */ /* 0x000f24000802017f */
[----:B----4-:R-:W-:Y:S05]  /*12c10*/  @!P1 BRA `(.L_x_843) ;  /* 0x0000000c00809947 */ /* 0x010fea0003800000 */
.L_x_879:
[----:B------:R-:W-:Y:S05]  /*12c20*/  @!P0 BRA `(.L_x_844) ;  /* 0x0000000000048947 */ /* 0x000fea0003800000 */
[----:B------:R-:W-:Y:S01]  /*12c30*/  BPT.TRAP 0x1 ;  /* 0x000000040000795c */ /* 0x000fe20000300000 */
.L_x_844:
[----:B------:R-:W5:Y:S02]  /*12c40*/  SYNCS.PHASECHK.TRANS64.TRYWAIT P0, [R19+URZ+0x19c80], R4 ;  /* 0x019c8004130075a7 */ /* 0x000f64000800017f */
[----:B-----5:R-:W-:Y:S05]  /*12c50*/  @!P0 BRA `(.L_x_845) ;  /* 0x0000000c00848947 */ /* 0x020fea0003800000 */
.L_x_846:
[----:B------:R0:W0:Y:S02]  /*12c60*/  SYNCS.PHASECHK.TRANS64.TRYWAIT P0, [R7+URZ+0x19c80], R0 ;  /* 0x019c8000070075a7 */ /* 0x000024000800017f */
[----:B0-----:R-:W-:Y:S05]  /*12c70*/  @!P0 NANOSLEEP.SYNCS 0x989680 ;  /* 0x009896800000895d */ /* 0x001fea0003900000 */
[----:B------:R-:W0:Y:S02]  /*12c80*/  @!P0 SYNCS.PHASECHK.TRANS64 P0, [R7+URZ+0x19c80], R0 ;  /* 0x019c8000070085a7 */ /* 0x000e24000800007f */
[----:B0-----:R-:W-:Y:S05]  /*12c90*/  @!P0 BRA `(.L_x_846) ;  /* 0xfffffffc00f08947 */ /* 0x001fea000383ffff */
.L_x_835:
[----:B------:R-:W-:Y:S05]  /*12ca0*/  BSYNC B0 ;  /* 0x0000000000007941 */ /* 0x000fea0003800000 */
.L_x_834:
[----:B------:R-:W-:Y:S05]  /*12cb0*/  EXIT ;  /* 0x000000000000794d */ /* 0x000fea0003800000 */
.L_x_676:
[----:B0-----:R-:W-:-:S04]  /*12cc0*/  IMAD.U32 R3, RZ, RZ, UR45 ;  /* 0x0000002dff037e24 */ /* 0x001fc8000f8e00ff */
[----:B------:R0:W1:Y:S03]  /*12cd0*/  SYNCS.PHASECHK.TRANS64.TRYWAIT P1, [R3+URZ+0x19c00], R0 ;  /* 0x019c0000030075a7 */ /* 0x000066000802017f */
[----:B-1----:R-:W-:Y:S05]  /*12ce0*/  @!P1 NANOSLEEP.SYNCS 0x989680 ;  /* 0x009896800000995d */ /* 0x002fea0003900000 */
[----:B------:R-:W1:Y:S02]  /*12cf0*/  @!P1 SYNCS.PHASECHK.TRANS64 P1, [R3+URZ+0x19c00], R0 ;  /* 0x019c0000030095a7 */ /* 0x000e64000802007f */
[----:B-1----:R-:W-:Y:S05]  /*12d00*/  @!P1 BRA `(.L_x_676) ;  /* 0xfffffffc00ec9947 */ /* 0x002fea000383ffff */
[----:B------:R-:W-:Y:S05]  /*12d10*/  BRA `(.L_x_847) ;  /* 0xfffffeec00d07947 */ /* 0x000fea000383ffff */
.L_x_680:
[----:B-1----:R1:W2:Y:S02]  /*12d20*/  SYNCS.PHASECHK.TRANS64.TRYWAIT P2, [R5+URZ+0x19c30], R0 ;  /* 0x019c3000050075a7 */ /* 0x0022a4000804017f */
[----:B--2---:R-:W-:Y:S05]  /*12d30*/  @!P2 NANOSLEEP.SYNCS 0x989680 ;  /* 0x009896800000a95d */ /* 0x004fea0003900000 */
[----:B------:R-:W2:Y:S02]  /*12d40*/  @!P2 SYNCS.PHASECHK.TRANS64 P2, [R5+URZ+0x19c30], R0 ;  /* 0x019c30000500a5a7 */ /* 0x000ea4000804007f */
[----:B--2---:R-:W-:Y:S05]  /*12d50*/  @!P2 BRA `(.L_x_680) ;  /* 0xfffffffc00f0a947 */ /* 0x004fea000383ffff */
[----:B------:R-:W-:Y:S05]  /*12d60*/  BRA `(.L_x_679) ;  /* 0xfffffeec00f47947 */ /* 0x000fea000383ffff */
.L_x_696:
[----:B-1----:R-:W-:-:S04]  /*12d70*/  IMAD.U32 R7, RZ, RZ, UR6 ;  /* 0x00000006ff077e24 */ /* 0x002fc8000f8e00ff */
[----:B------:R1:W2:Y:S03]  /*12d80*/  SYNCS.PHASECHK.TRANS64.TRYWAIT P2, [R7+URZ+0x19c30], R6 ;  /* 0x019c3006070075a7 */ /* 0x0002a6000804017f */
[----:B--2---:R-:W-:Y:S05]  /*12d90*/  @!P2 NANOSLEEP.SYNCS 0x989680 ;  /* 0x009896800000a95d */ /* 0x004fea0003900000 */
[----:B------:R-:W2:Y:S02]  /*12da0*/  @!P2 SYNCS.PHASECHK.TRANS64 P2, [R7+URZ+0x19c30], R6 ;  /* 0x019c30060700a5a7 */ /* 0x000ea4000804007f */
[----:B--2---:R-:W-:Y:S05]  /*12db0*/  @!P2 BRA `(.L_x_696) ;  /* 0xfffffffc00eca947 */ /* 0x004fea000383ffff */
[----:B------:R-:W-:Y:S05]  /*12dc0*/  BRA `(.L_x_695) ;  /* 0xffffff20005c7947 */ /* 0x000fea000383ffff */
.L_x_700:
[----:B-1----:R-:W-:-:S04]  /*12dd0*/  IMAD.U32 R7, RZ, RZ, UR11 ;  /* 0x0000000bff077e24 */ /* 0x002fc8000f8e00ff */
[----:B------:R1:W2:Y:S03]  /*12de0*/  SYNCS.PHASECHK.TRANS64.TRYWAIT P2, [R7+URZ+0x19c50], R6 ;  /* 0x019c5006070075a7 */ /* 0x0002a6000804017f */
[----:B--2---:R-:W-:Y:S05]  /*12df0*/  @!P2 NANOSLEEP.SYNCS 0x989680 ;  /* 0x009896800000a95d */ /* 0x004fea0003900000 */
[----:B------:R-:W2:Y:S02]  /*12e00*/  @!P2 SYNCS.PHASECHK.TRANS64 P2, [R7+URZ+0x19c50], R6 ;  /* 0x019c50060700a5a7 */ /* 0x000ea4000804007f */
[----:B--2---:R-:W-:Y:S05]  /*12e10*/  @!P2 BRA `(.L_x_700) ;  /* 0xfffffffc00eca947 */ /* 0x004fea000383ffff */
[----:B------:R-:W-:Y:S05]  /*12e20*/  BRA `(.L_x_699) ;  /* 0xffffff2000ac7947 */ /* 0x000fea000383ffff */
.L_x_718:
[----:B-1----:R-:W-:-:S04]  /*12e30*/  IMAD.U32 R11, RZ, RZ, UR6 ;  /* 0x00000006ff0b7e24 */ /* 0x002fc8000f8e00ff */
[----:B------:R1:W2:Y:S03]  /*12e40*/  SYNCS.PHASECHK.TRANS64.TRYWAIT P2, [R11+URZ+0x19c30], R0 ;  /* 0x019c30000b0075a7 */ /* 0x0002a6000804017f */
[----:B--2---:R-:W-:Y:S05]  /*12e50*/  @!P2 NANOSLEEP.SYNCS 0x989680 ;  /* 0x009896800000a95d */ /* 0x004fea0003900000 */
[----:B------:R-:W2:Y:S02]  /*12e60*/  @!P2 SYNCS.PHASECHK.TRANS64 P2, [R11+URZ+0x19c30], R0 ;  /* 0x019c30000b00a5a7 */ /* 0x000ea4000804007f */
[----:B--2---:R-:W-:Y:S05]  /*12e70*/  @!P2 BRA `(.L_x_718) ;  /* 0xfffffffc00eca947 */ /* 0x004fea000383ffff */
[----:B------:R-:W-:Y:S05]  /*12e80*/  BRA `(.L_x_717) ;  /* 0xffffff4c00f87947 */ /* 0x000fea000383ffff */
.L_x_722:
[----:B-1----:R-:W-:-:S04]  /*12e90*/  IMAD.U32 R11, RZ, RZ, UR11 ;  /* 0x0000000bff0b7e24 */ /* 0x002fc8000f8e00ff */
[----:B------:R1:W2:Y:S03]  /*12ea0*/  SYNCS.PHASECHK.TRANS64.TRYWAIT P2, [R11+URZ+0x19c50], R0 ;  /* 0x019c50000b0075a7 */ /* 0x0002a6000804017f */
[----:B--2---:R-:W-:Y:S05]  /*12eb0*/  @!P2 NANOSLEEP.SYNCS 0x989680 ;  /* 0x009896800000a95d */ /* 0x004fea0003900000 */
[----:B------:R-:W2:Y:S02]  /*12ec0*/  @!P2 SYNCS.PHASECHK.TRANS64 P2, [R11+URZ+0x19c50], R0 ;  /* 0x019c50000b00a5a7 */ /* 0x000ea4000804007f */
[----:B--2---:R-:W-:Y:S05]  /*12ed0*/  @!P2 BRA `(.L_x_722) ;  /* 0xfffffffc00eca947 */ /* 0x004fea000383ffff */
[----:B------:R-:W-:Y:S05]  /*12ee0*/  BRA `(.L_x_721) ;  /* 0xffffff5000487947 */ /* 0x000fea000383ffff */
.L_x_729:
[----:B-1----:R-:W-:-:S04]  /*12ef0*/  IMAD.U32 R7, RZ, RZ, UR6 ;  /* 0x00000006ff077e24 */ /* 0x002fc8000f8e00ff */
[----:B------:R1:W2:Y:S03]  /*12f00*/  SYNCS.PHASECHK.TRANS64.TRYWAIT P2, [R7+URZ+0x19c30], R0 ;  /* 0x019c3000070075a7 */ /* 0x0002a6000804017f */
[----:B--2---:R-:W-:Y:S05]  /*12f10*/  @!P2 NANOSLEEP.SYNCS 0x989680 ;  /* 0x009896800000a95d */ /* 0x004fea0003900000 */
[----:B------:R-:W2:Y:S02]  /*12f20*/  @!P2 SYNCS.PHASECHK.TRANS64 P2, [R7+URZ+0x19c30], R0 ;  /* 0x019c30000700a5a7 */ /* 0x000ea4000804007f */
[----:B--2---:R-:W-:Y:S05]  /*12f30*/  @!P2 BRA `(.L_x_729) ;  /* 0xfffffffc00eca947 */ /* 0x004fea000383ffff */
[----:B------:R-:W-:Y:S05]  /*12f40*/  BRA `(.L_x_728) ;  /* 0xffffff6800c87947 */ /* 0x000fea000383ffff */
.L_x_733:
[----:B-1----:R-:W-:-:S04]  /*12f50*/  IMAD.U32 R7, RZ, RZ, UR11 ;  /* 0x0000000bff077e24 */ /* 0x002fc8000f8e00ff */
[----:B------:R1:W2:Y:S03]  /*12f60*/  SYNCS.PHASECHK.TRANS64.TRYWAIT P2, [R7+URZ+0x19c50], R0 ;  /* 0x019c5000070075a7 */ /* 0x0002a6000804017f */
[----:B--2---:R-:W-:Y:S05]  /*12f70*/  @!P2 NANOSLEEP.SYNCS 0x989680 ;  /* 0x009896800000a95d */ /* 0x004fea0003900000 */
[----:B------:R-:W2:Y:S02]  /*12f80*/  @!P2 SYNCS.PHASECHK.TRANS64 P2, [R7+URZ+0x19c50], R0 ;  /* 0x019c50000700a5a7 */ /* 0x000ea4000804007f */
[----:B--2---:R-:W-:Y:S05]  /*12f90*/  @!P2 BRA `(.L_x_733) ;  /* 0xfffffffc00eca947 */ /* 0x004fea000383ffff */
[----:B------:R-:W-:Y:S05]  /*12fa0*/  BRA `(.L_x_732) ;  /* 0xffffff6c00187947 */ /* 0x000fea000383ffff */
.L_x_747:
[----:B-1----:R-:W-:-:S04]  /*12fb0*/  IMAD.U32 R6, RZ, RZ, UR14 ;  /* 0x0000000eff067e24 */ /* 0x002fc8000f8e00ff */
[----:B------:R1:W2:Y:S03]  /*12fc0*/  SYNCS.PHASECHK.TRANS64.TRYWAIT P1, [R6+URZ+0x19c50], R3 ;  /* 0x019c5003060075a7 */ /* 0x0002a6000802017f */
[----:B--2---:R-:W-:Y:S05]  /*12fd0*/  @!P1 NANOSLEEP.SYNCS 0x989680 ;  /* 0x009896800000995d */ /* 0x004fea0003900000 */
[----:B------:R-:W2:Y:S02]  /*12fe0*/  @!P1 SYNCS.PHASECHK.TRANS64 P1, [R6+URZ+0x19c50], R3 ;  /* 0x019c5003060095a7 */ /* 0x000ea4000802007f */
[----:B--2---:R-:W-:Y:S05]  /*12ff0*/  @!P1 BRA `(.L_x_747) ;  /* 0xfffffffc00ec9947 */ /* 0x004fea000383ffff */
[----:B------:R-:W-:Y:S05]  /*13000*/  BRA `(.L_x_746) ;  /* 0xffffff94008c7947 */ /* 0x000fea000383ffff */
.L_x_779:
[----:B------:R-:W-:Y:S02]  /*13010*/  IMAD.MOV.U32 R13, RZ, RZ, R20 ;  /* 0x000000ffff0d7224 */ /* 0x000fe400078e0014 */
[----:B------:R-:W-:Y:S02]  /*13020*/  IMAD.MOV.U32 R12, RZ, RZ, RZ ;  /* 0x000000ffff0c7224 */ /* 0x000fe400078e00ff */
[----:B------:R-:W-:Y:S02]  /*13030*/  IMAD.MOV.U32 R11, RZ, RZ, 0x1f ;  /* 0x0000001fff0b7424 */ /* 0x000fe400078e00ff */
[----:B------:R-:W-:-:S07]  /*13040*/  IMAD.MOV.U32 R15, RZ, RZ, -0x1 ;  /* 0xffffffffff0f7424 */ /* 0x000fce00078e00ff */
[----:B------:R-:W-:Y:S05]  /*13050*/  WARPSYNC.COLLECTIVE R15, `(.L_x_848) ;  /* 0x000000000f087348 */ /* 0x000fea0003c00000 */
[----:B------:R0:W1:Y:S02]  /*13060*/  SHFL.IDX P6, R14, R13, R12, R11 ;  /* 0x0000000c0d0e7389 */ /* 0x00006400000c000b */
[----:B01----:R-:W-:Y:S01]  /*13070*/  ENDCOLLECTIVE ;  /* 0x000000000000791b */ /* 0x003fe20003800000 */
.L_x_848:
[----:B------:R-:W-:Y:S05]  /*13080*/  BRA `(.L_x_849) ;  /* 0xffffffcc00d87947 */ /* 0x000fea000383ffff */
.L_x_781:
[----:B------:R-:W-:Y:S01]  /*13090*/  BSSY B0, `(.L_x_850) ;  /* 0x0000006000007945 */ /* 0x000fe20003800000 */
[----:B------:R-:W-:-:S07]  /*130a0*/  IMAD.MOV.U32 R15, RZ, RZ, -0x1 ;  /* 0xffffffffff0f7424 */ /* 0x000fce00078e00ff */
[----:B0-----:R-:W-:Y:S05]  /*130b0*/  WARPSYNC.COLLECTIVE R15, `(.L_x_851) ;  /* 0x000000000f0c7348 */ /* 0x001fea0003c00000 */
[----:B------:R-:W-:Y:S02]  /*130c0*/  ELECT P6, UR62, PT ;  /* 0x00000000003e782f */ /* 0x000fe400038c0000 */
[----:B------:R-:W-:Y:S01]  /*130d0*/  MOV R14, UR62 ;  /* 0x0000003e000e7c02 */ /* 0x000fe20008000f00 */
[----:B0-----:R-:W-:Y:S10]  /*130e0*/  ENDCOLLECTIVE ;  /* 0x000000000000791b */ /* 0x001ff40003800000 */
.L_x_851:
[----:B------:R-:W-:Y:S05]  /*130f0*/  BSYNC B0 ;  /* 0x0000000000007941 */ /* 0x000fea0003800000 */
.L_x_850:
[----:B------:R-:W-:Y:S05]  /*13100*/  BRA `(.L_x_852) ;  /* 0xffffffcc00e07947 */ /* 0x000fea000383ffff */
.L_x_783:
[----:B-1----:R1:W2:Y:S02]  /*13110*/  SYNCS.PHASECHK.TRANS64.TRYWAIT P1, [R5+URZ+0x19c80], R2 ;  /* 0x019c8002050075a7 */ /* 0x0022a4000802017f */
[----:B--2---:R-:W-:Y:S05]  /*13120*/  @!P1 NANOSLEEP.SYNCS 0x989680 ;  /* 0x009896800000995d */ /* 0x004fea0003900000 */
[----:B------:R-:W2:Y:S02]  /*13130*/  @!P1 SYNCS.PHASECHK.TRANS64 P1, [R5+URZ+0x19c80], R2 ;  /* 0x019c8002050095a7 */ /* 0x000ea4000802007f */
[----:B--2---:R-:W-:Y:S05]  /*13140*/  @!P1 BRA `(.L_x_783) ;  /* 0xfffffffc00f09947 */ /* 0x004fea000383ffff */
[----:B------:R-:W-:Y:S05]  /*13150*/  BRA `(.L_x_853) ;  /* 0xffffffd000387947 */ /* 0x000fea000383ffff */
.L_x_785:
[----:B--2---:R2:W3:Y:S02]  /*13160*/  SYNCS.PHASECHK.TRANS64.TRYWAIT P1, [R5+URZ+0x19c40], R2 ;  /* 0x019c4002050075a7 */ /* 0x0044e4000802017f */
[----:B---3--:R-:W-:Y:S05]  /*13170*/  @!P1 NANOSLEEP.SYNCS 0x989680 ;  /* 0x009896800000995d */ /* 0x008fea0003900000 */
[----:B------:R-:W3:Y:S02]  /*13180*/  @!P1 SYNCS.PHASECHK.TRANS64 P1, [R5+URZ+0x19c40], R2 ;  /* 0x019c4002050095a7 */ /* 0x000ee4000802007f */
[----:B---3--:R-:W-:Y:S05]  /*13190*/  @!P1 BRA `(.L_x_785) ;  /* 0xfffffffc00f09947 */ /* 0x008fea000383ffff */
[----:B------:R-:W-:Y:S05]  /*131a0*/  BRA `(.L_x_854) ;  /* 0xffffffd000bc7947 */ /* 0x000fea000383ffff */
.L_x_789:
[----:B------:R-:W-:Y:S02]  /*131b0*/  IMAD.MOV.U32 R13, RZ, RZ, R4 ;  /* 0x000000ffff0d7224 */ /* 0x000fe400078e0004 */
[----:B------:R-:W-:Y:S02]  /*131c0*/  IMAD.MOV.U32 R12, RZ, RZ, RZ ;  /* 0x000000ffff0c7224 */ /* 0x000fe400078e00ff */
[----:B------:R-:W-:Y:S02]  /*131d0*/  IMAD.MOV.U32 R11, RZ, RZ, 0x1e1f ;  /* 0x00001e1fff0b7424 */ /* 0x000fe400078e00ff */
[----:B------:R-:W-:Y:S02]  /*131e0*/  IMAD.MOV.U32 R15, RZ, RZ, -0x1 ;  /* 0xffffffffff0f7424 */ /* 0x000fe400078e00ff */
[----:B------:R-:W-:-:S07]  /*131f0*/  VIADD R8, R10, UR41 ;  /* 0x000000290a087c36 */ /* 0x000fce0008000000 */
[----:B------:R-:W-:Y:S05]  /*13200*/  WARPSYNC.COLLECTIVE R15, `(.L_x_855) ;  /* 0x000000000f087348 */ /* 0x000fea0003c00000 */
[----:B------:R0:W1:Y:S02]  /*13210*/  SHFL.IDX P6, R14, R13, R12, R11 ;  /* 0x0000000c0d0e7389 */ /* 0x00006400000c000b */
[----:B01----:R-:W-:Y:S01]  /*13220*/  ENDCOLLECTIVE ;  /* 0x000000000000791b */ /* 0x003fe20003800000 */
.L_x_855:
[----:B------:R-:W-:Y:S02]  /*13230*/  IMAD.MOV.U32 R13, RZ, RZ, R0 ;  /* 0x000000ffff0d7224 */ /* 0x000fe400078e0000 */
[----:B------:R-:W-:-:S07]  /*13240*/  IMAD.MOV.U32 R2, RZ, RZ, R14 ;  /* 0x000000ffff027224 */ /* 0x000fce00078e000e */
[----:B------:R-:W-:Y:S05]  /*13250*/  WARPSYNC.COLLECTIVE R15, `(.L_x_856) ;  /* 0x000000000f087348 */ /* 0x000fea0003c00000 */
[----:B------:R0:W1:Y:S02]  /*13260*/  SHFL.IDX P6, R14, R13, R12, R11 ;  /* 0x0000000c0d0e7389 */ /* 0x00006400000c000b */
[----:B01----:R-:W-:Y:S01]  /*13270*/  ENDCOLLECTIVE ;  /* 0x000000000000791b */ /* 0x003fe20003800000 */
.L_x_856:
[----:B------:R-:W-:Y:S02]  /*13280*/  ULDC UR4, c[0x0][0x288] ;  /* 0x0000a20000047ab9 */ /* 0x000fe40000000800 */
[----:B------:R-:W-:-:S05]  /*13290*/  IMAD R7, R7, UR4, RZ ;  /* 0x0000000407077c24 */ /* 0x000fca000f8e02ff */
[----:B------:R-:W-:Y:S01]  /*132a0*/  ISETP.GE.AND P4, PT, R8, R7, PT ;  /* 0x000000070800720c */ /* 0x000fe20003f86270 */
[----:B------:R-:W-:Y:S02]  /*132b0*/  IMAD.MOV.U32 R13, RZ, RZ, R4 ;  /* 0x000000ffff0d7224 */ /* 0x000fe400078e0004 */
[----:B------:R-:W-:Y:S02]  /*132c0*/  IMAD.MOV.U32 R12, RZ, RZ, 0x1 ;  /* 0x00000001ff0c7424 */ /* 0x000fe400078e00ff */
[----:B------:R-:W-:-:S08]  /*132d0*/  IMAD.MOV.U32 R3, RZ, RZ, R14 ;  /* 0x000000ffff037224 */ /* 0x000fd000078e000e */
[----:B------:R-:W-:Y:S05]  /*132e0*/  WARPSYNC.COLLECTIVE R15, `(.L_x_857) ;  /* 0x000000000f087348 */ /* 0x000fea0003c00000 */
[----:B------:R0:W1:Y:S02]  /*132f0*/  SHFL.IDX P6, R14, R13, R12, R11 ;  /* 0x0000000c0d0e7389 */ /* 0x00006400000c000b */
[----:B01----:R-:W-:Y:S01]  /*13300*/  ENDCOLLECTIVE ;  /* 0x000000000000791b */ /* 0x003fe20003800000 */
.L_x_857:
[----:B------:R-:W-:-:S05]  /*13310*/  @!P4 IADD3 R9, P3, R20, R3, RZ ;  /* 0x000000031409c210 */ /* 0x000fca0007f7e0ff */
[----:B------:R-:W-:Y:S02]  /*13320*/  @!P4 IMAD.X R3, RZ, RZ, R2, P3 ;  /* 0x000000ffff03c224 */ /* 0x000fe400018e0602 */
[----:B------:R-:W-:Y:S02]  /*13330*/  @!P4 IMAD.MOV.U32 R2, RZ, RZ, R9 ;  /* 0x000000ffff02c224 */ /* 0x000fe400078e0009 */
[----:B------:R-:W-:-:S03]  /*13340*/  IMAD.MOV.U32 R13, RZ, RZ, R0 ;  /* 0x000000ffff0d7224 */ /* 0x000fc600078e0000 */
[----:B------:R-:W-:Y:S01]  /*13350*/  @!PT LDS RZ, [RZ] ;  /* 0x00000000fffff984 */ /* 0x000fe20000000800 */
[----:B------:R-:W-:Y:S01]  /*13360*/  @!PT LDS RZ, [RZ] ;  /* 0x00000000fffff984 */ /* 0x000fe20000000800 */
[----:B------:R-:W-:Y:S01]  /*13370*/  @!PT LDS RZ, [RZ] ;  /* 0x00000000fffff984 */ /* 0x000fe20000000800 */
[----:B------:R0:W-:Y:S01]  /*13380*/  @!P4 LDGSTS.E.BYPASS.LTC128B.128 [R29+0xf000], desc[UR46][R2.64], !P0 ;  /* 0x0f000000021dcfae */ /* 0x0001e2000c101d6e */
[----:B------:R-:W-:-:S03]  /*13390*/  VIADD R0, R8, 0x40 ;  /* 0x0000004008007836 */ /* 0x000fc60000000000 */
[----:B------:R0:W-:Y:S04]  /*133a0*/  @!P4 LDGSTS.E.BYPASS.LTC128B.128 [R29+0x10800], desc[UR46][R2.64+0x20], !P1 ;  /* 0x10800020021dcfae */ /* 0x0001e8000c901d6e */
[----:B------:R0:W-:Y:S01]  /*133b0*/  @!P4 LDGSTS.E.BYPASS.LTC128B.128 [R29+0x12000], desc[UR46][R2.64+0x40], !P2 ;  /* 0x12000040021dcfae */ /* 0x0001e2000d101d6e */
[----:B------:R-:W-:Y:S01]  /*133c0*/  IMAD.MOV.U32 R4, RZ, RZ, R14 ;  /* 0x000000ffff047224 */ /* 0x000fe200078e000e */
[----:B------:R-:W-:-:S13]  /*133d0*/  ISETP.GE.AND P4, PT, R0, R7, PT ;  /* 0x000000070000720c */ /* 0x000fda0003f86270 */
[----:B0-----:R-:W-:Y:S05]  /*133e0*/  WARPSYNC.COLLECTIVE R15, `(.L_x_858) ;  /* 0x000000000f087348 */ /* 0x001fea0003c00000 */
[----:B------:R1:W2:Y:S02]  /*133f0*/  SHFL.IDX P6, R14, R13, R12, R11 ;  /* 0x0000000c0d0e7389 */ /* 0x0002a400000c000b */
[----:B012---:R-:W-:Y:S01]  /*13400*/  ENDCOLLECTIVE ;  /* 0x000000000000791b */ /* 0x007fe20003800000 */
.L_x_858:
[----:B------:R-:W-:Y:S02]  /*13410*/  IMAD.MOV.U32 R13, RZ, RZ, R6 ;  /* 0x000000ffff0d7224 */ /* 0x000fe400078e0006 */
[----:B------:R-:W-:Y:S01]  /*13420*/  IMAD.MOV.U32 R12, RZ, RZ, RZ ;  /* 0x000000ffff0c7224 */ /* 0x000fe200078e00ff */
[----:B------:R-:W-:-:S05]  /*13430*/  @!P4 IADD3 R14, P3, R20, R14, RZ ;  /* 0x0000000e140ec210 */ /* 0x000fca0007f7e0ff */
[----:B------:R-:W-:-:S08]  /*13440*/  @!P4 IMAD.MOV.U32 R2, RZ, RZ, R14 ;  /* 0x000000ffff02c224 */ /* 0x000fd000078e000e */
[----:B------:R-:W-:Y:S05]  /*13450*/  WARPSYNC.COLLECTIVE R15, `(.L_x_859) ;  /* 0x000000000f087348 */ /* 0x000fea0003c00000 */
[----:B------:R0:W1:Y:S02]  /*13460*/  SHFL.IDX P6, R14, R13, R12, R11 ;  /* 0x0000000c0d0e7389 */ /* 0x00006400000c000b */
[----:B01----:R-:W-:Y:S01]  /*13470*/  ENDCOLLECTIVE ;  /* 0x000000000000791b */ /* 0x003fe20003800000 */
.L_x_859:
        /* <DEDUP_REMOVED lines=13> */
.L_x_860:
[----:B------:R-:W-:Y:S05]  /*13550*/  BRA `(.L_x_861) ;  /* 0xffffffd800707947 */ /* 0x000fea000383ffff */
.L_x_794:
[----:B0-----:R0:W2:Y:S02]  /*13560*/  SYNCS.PHASECHK.TRANS64.TRYWAIT P0, [R17+URZ+0x19c20], R0 ;  /* 0x019c2000110075a7 */ /* 0x0010a4000800017f */
[----:B--2---:R-:W-:Y:S05]  /*13570*/  @!P0 NANOSLEEP.SYNCS 0x989680 ;  /* 0x009896800000895d */ /* 0x004fea0003900000 */
[----:B------:R-:W2:Y:S02]  /*13580*/  @!P0 SYNCS.PHASECHK.TRANS64 P0, [R17+URZ+0x19c20], R0 ;  /* 0x019c2000110085a7 */ /* 0x000ea4000800007f */
[----:B--2---:R-:W-:Y:S05]  /*13590*/  @!P0 BRA `(.L_x_794) ;  /* 0xfffffffc00f08947 */ /* 0x004fea000383ffff */
[----:B------:R-:W-:Y:S05]  /*135a0*/  BRA `(.L_x_862) ;  /* 0xffffffd800e07947 */ /* 0x000fea000383ffff */
.L_x_800:
[----:B0-----:R0:W2:Y:S02]  /*135b0*/  SYNCS.PHASECHK.TRANS64.TRYWAIT P0, [R4+URZ+0x19c80], R2 ;  /* 0x019c8002040075a7 */ /* 0x0010a4000800017f */
[----:B--2---:R-:W-:Y:S05]  /*135c0*/  @!P0 NANOSLEEP.SYNCS 0x989680 ;  /* 0x009896800000895d */ /* 0x004fea0003900000 */
[----:B------:R-:W2:Y:S02]  /*135d0*/  @!P0 SYNCS.PHASECHK.TRANS64 P0, [R4+URZ+0x19c80], R2 ;  /* 0x019c8002040085a7 */ /* 0x000ea4000800007f */
[----:B--2---:R-:W-:Y:S05]  /*135e0*/  @!P0 BRA `(.L_x_800) ;  /* 0xfffffffc00f08947 */ /* 0x004fea000383ffff */
[----:B------:R-:W-:Y:S05]  /*135f0*/  BRA `(.L_x_863) ;  /* 0xffffffdc00847947 */ /* 0x000fea000383ffff */
.L_x_807:
[----:B--2---:R2:W3:Y:S02]  /*13600*/  SYNCS.PHASECHK.TRANS64.TRYWAIT P0, [R4+URZ+0x19c40], R2 ;  /* 0x019c4002040075a7 */ /* 0x0044e4000800017f */
[----:B---3--:R-:W-:Y:S05]  /*13610*/  @!P0 NANOSLEEP.SYNCS 0x989680 ;  /* 0x009896800000895d */ /* 0x008fea0003900000 */
[----:B------:R-:W3:Y:S02]  /*13620*/  @!P0 SYNCS.PHASECHK.TRANS64 P0, [R4+URZ+0x19c40], R2 ;  /* 0x019c4002040085a7 */ /* 0x000ee4000800007f */
[----:B---3--:R-:W-:Y:S05]  /*13630*/  @!P0 BRA `(.L_x_807) ;  /* 0xfffffffc00f08947 */ /* 0x008fea000383ffff */
[----:B------:R-:W-:Y:S05]  /*13640*/  BRA `(.L_x_864) ;  /* 0xffffffe0007c7947 */ /* 0x000fea000383ffff */
.L_x_815:
[----:B0-----:R0:W2:Y:S02]  /*13650*/  SYNCS.PHASECHK.TRANS64.TRYWAIT P1, [R3+URZ+0x19c70], R2 ;  /* 0x019c7002030075a7 */ /* 0x0010a4000802017f */
[----:B--2---:R-:W-:Y:S05]  /*13660*/  @!P1 NANOSLEEP.SYNCS 0x989680 ;  /* 0x009896800000995d */ /* 0x004fea0003900000 */
[----:B------:R-:W2:Y:S02]  /*13670*/  @!P1 SYNCS.PHASECHK.TRANS64 P1, [R3+URZ+0x19c70], R2 ;  /* 0x019c7002030095a7 */ /* 0x000ea4000802007f */
[----:B--2---:R-:W-:Y:S05]  /*13680*/  @!P1 BRA `(.L_x_815) ;  /* 0xfffffffc00f09947 */ /* 0x004fea000383ffff */
[----:B------:R-:W-:Y:S05]  /*13690*/  BRA `(.L_x_865) ;  /* 0xffffffe400907947 */ /* 0x000fea000383ffff */
.L_x_817:
[----:B0-----:R0:W2:Y:S02]  /*136a0*/  SYNCS.PHASECHK.TRANS64.TRYWAIT P1, [R3+URZ+0x19c60], R2 ;  /* 0x019c6002030075a7 */ /* 0x0010a4000802017f */
[----:B--2---:R-:W-:Y:S05]  /*136b0*/  @!P1 NANOSLEEP.SYNCS 0x989680 ;  /* 0x009896800000995d */ /* 0x004fea0003900000 */
[----:B------:R-:W2:Y:S02]  /*136c0*/  @!P1 SYNCS.PHASECHK.TRANS64 P1, [R3+URZ+0x19c60], R2 ;  /* 0x019c6002030095a7 */ /* 0x000ea4000802007f */
[----:B--2---:R-:W-:Y:S05]  /*136d0*/  @!P1 BRA `(.L_x_817) ;  /* 0xfffffffc00f09947 */ /* 0x004fea000383ffff */
[----:B------:R-:W-:Y:S05]  /*136e0*/  BRA `(.L_x_866) ;  /* 0xffffffe400987947 */ /* 0x000fea000383ffff */
.L_x_824:
[----:B0-----:R0:W2:Y:S02]  /*136f0*/  SYNCS.PHASECHK.TRANS64.TRYWAIT P1, [R3+URZ+0x19c70], R0 ;  /* 0x019c7000030075a7 */ /* 0x0010a4000802017f */
[----:B--2---:R-:W-:Y:S05]  /*13700*/  @!P1 NANOSLEEP.SYNCS 0x989680 ;  /* 0x009896800000995d */ /* 0x004fea0003900000 */
[----:B------:R-:W2:Y:S02]  /*13710*/  @!P1 SYNCS.PHASECHK.TRANS64 P1, [R3+URZ+0x19c70], R0 ;  /* 0x019c7000030095a7 */ /* 0x000ea4000802007f */
[----:B--2---:R-:W-:Y:S05]  /*13720*/  @!P1 BRA `(.L_x_824) ;  /* 0xfffffffc00f09947 */ /* 0x004fea000383ffff */
[----:B------:R-:W-:Y:S05]  /*13730*/  BRA `(.L_x_867) ;  /* 0xffffffe800f87947 */ /* 0x000fea000383ffff */
.L_x_826:
[----:B0-----:R0:W2:Y:S02]  /*13740*/  SYNCS.PHASECHK.TRANS64.TRYWAIT P1, [R3+URZ+0x19c60], R0 ;  /* 0x019c6000030075a7 */ /* 0x0010a4000802017f */
[----:B--2---:R-:W-:Y:S05]  /*13750*/  @!P1 NANOSLEEP.SYNCS 0x989680 ;  /* 0x009896800000995d */ /* 0x004fea0003900000 */
[----:B------:R-:W2:Y:S02]  /*13760*/  @!P1 SYNCS.PHASECHK.TRANS64 P1, [R3+URZ+0x19c60], R0 ;  /* 0x019c6000030095a7 */ /* 0x000ea4000802007f */
[----:B--2---:R-:W-:Y:S05]  /*13770*/  @!P1 BRA `(.L_x_826) ;  /* 0xfffffffc00f09947 */ /* 0x004fea000383ffff */
[----:B------:R-:W-:Y:S05]  /*13780*/  BRA `(.L_x_868) ;  /* 0xffffffe800fc7947 */ /* 0x000fea000383ffff */
.L_x_832:
[----:B0-----:R0:W2:Y:S02]  /*13790*/  SYNCS.PHASECHK.TRANS64.TRYWAIT P0, [R6+URZ+0x19c20], R0 ;  /* 0x019c2000060075a7 */ /* 0x0010a4000800017f */
[----:B--2---:R-:W-:Y:S05]  /*137a0*/  @!P0 NANOSLEEP.SYNCS 0x989680 ;  /* 0x009896800000895d */ /* 0x004fea0003900000 */
[----:B------:R-:W2:Y:S02]  /*137b0*/  @!P0 SYNCS.PHASECHK.TRANS64 P0, [R6+URZ+0x19c20], R0 ;  /* 0x019c2000060085a7 */ /* 0x000ea4000800007f */
[----:B--2---:R-:W-:Y:S05]  /*137c0*/  @!P0 BRA `(.L_x_832) ;  /* 0xfffffffc00f08947 */ /* 0x004fea000383ffff */
[----:B------:R-:W-:Y:S05]  /*137d0*/  BRA `(.L_x_869) ;  /* 0xfffffff000647947 */ /* 0x000fea000383ffff */
.L_x_833:
[----:B------:R-:W2:Y:S01]  /*137e0*/  S2R R2, SR_TID.X ;  /* 0x0000000000027919 */ /* 0x000ea20000002100 */
[----:B------:R-:W-:Y:S01]  /*137f0*/  BSSY B0, `(.L_x_870) ;  /* 0x000000a000007945 */ /* 0x000fe20003800000 */
[----:B------:R-:W-:Y:S02]  /*13800*/  IMAD.MOV.U32 R12, RZ, RZ, RZ ;  /* 0x000000ffff0c7224 */ /* 0x000fe400078e00ff */
[----:B------:R-:W-:Y:S02]  /*13810*/  IMAD.MOV.U32 R11, RZ, RZ, 0x1f ;  /* 0x0000001fff0b7424 */ /* 0x000fe400078e00ff */
[----:B------:R-:W-:Y:S01]  /*13820*/  IMAD.MOV.U32 R15, RZ, RZ, -0x1 ;  /* 0xffffffffff0f7424 */ /* 0x000fe200078e00ff */
[----:B--2---:R-:W-:-:S04]  /*13830*/  SHF.R.U32.HI R2, RZ, 0x5, R2 ;  /* 0x00000005ff027819 */ /* 0x004fc80000011602 */
[----:B------:R-:W-:-:S05]  /*13840*/  LOP3.LUT R2, R2, 0x3, RZ, 0xc0, !PT ;  /* 0x0000000302027812 */ /* 0x000fca00078ec0ff */
[----:B------:R-:W-:-:S07]  /*13850*/  IMAD.MOV.U32 R13, RZ, RZ, R2 ;  /* 0x000000ffff0d7224 */ /* 0x000fce00078e0002 */
[----:B01-3--:R-:W-:Y:S05]  /*13860*/  WARPSYNC.COLLECTIVE R15, `(.L_x_871) ;  /* 0x000000000f087348 */ /* 0x00bfea0003c00000 */
[----:B-1----:R1:W2:Y:S02]  /*13870*/  SHFL.IDX P6, R14, R13, R12, R11 ;  /* 0x0000000c0d0e7389 */ /* 0x0022a400000c000b */
[----:B0123--:R-:W-:Y:S01]  /*13880*/  ENDCOLLECTIVE ;  /* 0x000000000000791b */ /* 0x00ffe20003800000 */
.L_x_871:
[----:B------:R-:W-:Y:S05]  /*13890*/  BSYNC B0 ;  /* 0x0000000000007941 */ /* 0x000fea0003800000 */
.L_x_870:
[----:B------:R-:W-:Y:S05]  /*138a0*/  BRA `(.L_x_872) ;  /* 0xfffffff0004c7947 */ /* 0x000fea000383ffff */
.L_x_836:
[----:B------:R-:W-:Y:S01]  /*138b0*/  BSSY B1, `(.L_x_873) ;  /* 0x0000006000017945 */ /* 0x000fe20003800000 */
[----:B------:R-:W-:-:S07]  /*138c0*/  IMAD.MOV.U32 R15, RZ, RZ, -0x1 ;  /* 0xffffffffff0f7424 */ /* 0x000fce00078e00ff */
[----:B0--3--:R-:W-:Y:S05]  /*138d0*/  WARPSYNC.COLLECTIVE R15, `(.L_x_874) ;  /* 0x000000000f0c7348 */ /* 0x009fea0003c00000 */
[----:B------:R-:W-:Y:S02]  /*138e0*/  ELECT P6, UR62, PT ;  /* 0x00000000003e782f */ /* 0x000fe400038c0000 */
[----:B------:R-:W-:Y:S01]  /*138f0*/  MOV R14, UR62 ;  /* 0x0000003e000e7c02 */ /* 0x000fe20008000f00 */
[----:B0--3--:R-:W-:Y:S10]  /*13900*/  ENDCOLLECTIVE ;  /* 0x000000000000791b */ /* 0x009ff40003800000 */
.L_x_874:
[----:B------:R-:W-:Y:S05]  /*13910*/  BSYNC B1 ;  /* 0x0000000000017941 */ /* 0x000fea0003800000 */
.L_x_873:
[----:B------:R-:W-:Y:S05]  /*13920*/  BRA `(.L_x_875) ;  /* 0xfffffff000447947 */ /* 0x000fea000383ffff */
.L_x_838:
[----:B0-----:R0:W1:Y:S02]  /*13930*/  SYNCS.PHASECHK.TRANS64.TRYWAIT P1, [R5+URZ], R4 ;  /* 0x00000004050075a7 */ /* 0x001064000802017f */
[----:B-1----:R-:W-:Y:S05]  /*13940*/  @!P1 NANOSLEEP.SYNCS 0x989680 ;  /* 0x009896800000995d */ /* 0x002fea0003900000 */
[----:B------:R-:W1:Y:S02]  /*13950*/  @!P1 SYNCS.PHASECHK.TRANS64 P1, [R5+URZ], R4 ;  /* 0x00000004050095a7 */ /* 0x000e64000802007f */
[----:B-1----:R-:W-:Y:S05]  /*13960*/  @!P1 BRA `(.L_x_838) ;  /* 0xfffffffc00f09947 */ /* 0x002fea000383ffff */
[----:B------:R-:W-:Y:S05]  /*13970*/  BRA `(.L_x_876) ;  /* 0xfffffff000787947 */ /* 0x000fea000383ffff */
.L_x_839:
[----:B-1----:R1:W2:Y:S02]  /*13980*/  SYNCS.PHASECHK.TRANS64.TRYWAIT P1, [R9+URZ], R0 ;  /* 0x00000000090075a7 */ /* 0x0022a4000802017f */
[----:B--2---:R-:W-:Y:S05]  /*13990*/  @!P1 NANOSLEEP.SYNCS 0x989680 ;  /* 0x009896800000995d */ /* 0x004fea0003900000 */
[----:B------:R-:W2:Y:S02]  /*139a0*/  @!P1 SYNCS.PHASECHK.TRANS64 P1, [R9+URZ], R0 ;  /* 0x00000000090095a7 */ /* 0x000ea4000802007f */
[----:B--2---:R-:W-:Y:S05]  /*139b0*/  @!P1 BRA `(.L_x_839) ;  /* 0xfffffffc00f09947 */ /* 0x004fea000383ffff */
[----:B------:R-:W-:Y:S05]  /*139c0*/  BRA `(.L_x_877) ;  /* 0xfffffff0006c7947 */ /* 0x000fea000383ffff */
.L_x_841:
[----:B--2---:R2:W4:Y:S02]  /*139d0*/  SYNCS.PHASECHK.TRANS64.TRYWAIT P1, [R19+URZ+0x19c60], R4 ;  /* 0x019c6004130075a7 */ /* 0x004524000802017f */
[----:B----4-:R-:W-:Y:S05]  /*139e0*/  @!P1 NANOSLEEP.SYNCS 0x989680 ;  /* 0x009896800000995d */ /* 0x010fea0003900000 */
[----:B------:R-:W4:Y:S02]  /*139f0*/  @!P1 SYNCS.PHASECHK.TRANS64 P1, [R19+URZ+0x19c60], R4 ;  /* 0x019c6004130095a7 */ /* 0x000f24000802007f */
[----:B----4-:R-:W-:Y:S05]  /*13a00*/  @!P1 BRA `(.L_x_841) ;  /* 0xfffffffc00f09947 */ /* 0x010fea000383ffff */
[----:B------:R-:W-:Y:S05]  /*13a10*/  BRA `(.L_x_878) ;  /* 0xfffffff0006c7947 */ /* 0x000fea000383ffff */
.L_x_843:
[----:B----4-:R4:W0:Y:S02]  /*13a20*/  SYNCS.PHASECHK.TRANS64.TRYWAIT P1, [R7+URZ+0x19c60], R0 ;  /* 0x019c6000070075a7 */ /* 0x010824000802017f */
[----:B0-----:R-:W-:Y:S05]  /*13a30*/  @!P1 NANOSLEEP.SYNCS 0x989680 ;  /* 0x009896800000995d */ /* 0x001fea0003900000 */
[----:B------:R-:W0:Y:S02]  /*13a40*/  @!P1 SYNCS.PHASECHK.TRANS64 P1, [R7+URZ+0x19c60], R0 ;  /* 0x019c6000070095a7 */ /* 0x000e24000802007f */
[----:B0-----:R-:W-:Y:S05]  /*13a50*/  @!P1 BRA `(.L_x_843) ;  /* 0xfffffffc00f09947 */ /* 0x001fea000383ffff */
[----:B------:R-:W-:Y:S05]  /*13a60*/  BRA `(.L_x_879) ;  /* 0xfffffff0006c7947 */ /* 0x000fea000383ffff */
.L_x_845:
[----:B------:R0:W0:Y:S02]  /*13a70*/  SYNCS.PHASECHK.TRANS64.TRYWAIT P0, [R19+URZ+0x19c80], R4 ;  /* 0x019c8004130075a7 */ /* 0x000024000800017f */
[----:B0-----:R-:W-:Y:S05]  /*13a80*/  @!P0 NANOSLEEP.SYNCS 0x989680 ;  /* 0x009896800000895d */ /* 0x001fea0003900000 */
[----:B------:R-:W0:Y:S02]  /*13a90*/  @!P0 SYNCS.PHASECHK.TRANS64 P0, [R19+URZ+0x19c80], R4 ;  /* 0x019c8004130085a7 */ /* 0x000e24000800007f */
[----:B0-----:R-:W-:Y:S05]  /*13aa0*/  @!P0 BRA `(.L_x_845) ;  /* 0xfffffffc00f08947 */ /* 0x001fea000383ffff */
[----:B------:R-:W-:Y:S05]  /*13ab0*/  BRA `(.L_x_846) ;  /* 0xfffffff000687947 */ /* 0x000fea000383ffff */
.L_x_880:
        /* <DEDUP_REMOVED lines=12> */
.L_x_2301:


//--------------------- .text._ZN7cutlass13device_kernelIN5flash11enable_sm90INS1_16FlashAttnFwdSm90INS1_25CollectiveMainloopFwdSm90ILi2EN4cute5tupleIJNS5_1CILi1EEES8_S8_EEENS6_IJNS7_ILi192EEENS7_ILi128EEENS7_ILi96EEEEEELi96ENS_12float_e4m3_tEfNS_4arch4Sm90ELb0ELb1ELb0ELb1ELb0ELb0ELb0ELb1ELb1ELb1ELb0ELb0EEENS1_21CollectiveEpilogueFwdINS6_IJSA_SC_SB_EEES9_NS_10bfloat16_tESG_Li384ELb1ELb1ELb0ELb1EEENS1_36VarlenDynamicPersistentTileSchedulerILi192ELi128ELi384ELi128ELb0ELb1ELb1ELb1ELb0ELb1EEEEEEEEEvNT_6ParamsE --------------------------
	.section	.text._ZN7cutlass13device_kernelIN5flash11enable_sm90INS1_16FlashAttnFwdSm90INS1_25CollectiveMainloopFwdSm90ILi2EN4cute5tupleIJNS5_1CILi1EEES8_S8_EEENS6_IJNS7_ILi192EEENS7_ILi128EEENS7_ILi96EEEEEELi96ENS_12float_e4m3_tEfNS_4arch4Sm90ELb0ELb1ELb0ELb1ELb0ELb0ELb0ELb1ELb1ELb1ELb0ELb0EEENS1_21CollectiveEpilogueFwdINS6_IJSA_SC_SB_EEES9_NS_10bfloat16_tESG_Li384ELb1ELb1ELb0ELb1EEENS1_36VarlenDynamicPersistentTileSchedulerILi192ELi128ELi384ELi128ELb0ELb1ELb1ELb1ELb0ELb1EEEEEEEEEvNT_6ParamsE,"ax",@progbits
	.align	128
.text._ZN7cutlass13device_kernelIN5flash11enable_sm90INS1_16FlashAttnFwdSm90INS1_25CollectiveMainloopFwdSm90ILi2EN4cute5tupleIJNS5_1CILi1EEES8_S8_EEENS6_IJNS7_ILi192EEENS7_ILi128EEENS7_ILi96EEEEEELi96ENS_12float_e4m3_tEfNS_4arch4Sm90ELb0ELb1ELb0ELb1ELb0ELb0ELb0ELb1ELb1ELb1ELb0ELb0EEENS1_21CollectiveEpilogueFwdINS6_IJSA_SC_SB_EEES9_NS_10bfloat16_tESG_Li384ELb1ELb1ELb0ELb1EEENS1_36VarlenDynamicPersistentTileSchedulerILi192ELi128ELi384ELi128ELb0ELb1ELb1ELb1ELb0ELb1EEEEEEEEEvNT_6ParamsE:
        .type           _ZN7cutlass13device_kernelIN5flash11enable_sm90INS1_16FlashAttnFwdSm90INS1_25CollectiveMainloopFwdSm90ILi2EN4cute5tupleIJNS5_1CILi1EEES8_S8_EEENS6_IJNS7_ILi192EEENS7_ILi128EEENS7_ILi96EEEEEELi96ENS_12float_e4m3_tEfNS_4arch4Sm90ELb0ELb1ELb0ELb1ELb0ELb0ELb0ELb1ELb1ELb1ELb0ELb0EEENS1_21CollectiveEpilogueFwdINS6_IJSA_SC_SB_EEES9_NS_10bfloat16_tESG_Li384ELb1ELb1ELb0ELb1EEENS1_36VarlenDynamicPersistentTileSchedulerILi192ELi128ELi384ELi128ELb0ELb1ELb1ELb1ELb0ELb1EEEEEEEEEvNT_6ParamsE,@function
        .size           _ZN7cutlass13device_kernelIN5flash11enable_sm90INS1_16FlashAttnFwdSm90INS1_25CollectiveMainloopFwdSm90ILi2EN4cute5tupleIJNS5_1CILi1EEES8_S8_EEENS6_IJNS7_ILi192EEENS7_ILi128EEENS7_ILi96EEEEEELi96ENS_12float_e4m3_tEfNS_4arch4Sm90ELb0ELb1ELb0ELb1ELb0ELb0ELb0ELb1ELb1ELb1ELb0ELb0EEENS1_21CollectiveEpilogueFwdINS6_IJSA_SC_SB_EEES9_NS_10bfloat16_tESG_Li384ELb1ELb1ELb0ELb1EEENS1_36VarlenDynamicPersistentTileSchedulerILi192ELi128ELi384ELi128ELb0ELb1ELb1ELb1ELb0ELb1EEEEEEEEEvNT_6ParamsE,(.L_x_2302 - _ZN7cutlass13device_kernelIN5flash11enable_sm90INS1_16FlashAttnFwdSm90INS1_25CollectiveMainloopFwdSm90ILi2EN4cute5tupleIJNS5_1CILi1EEES8_S8_EEENS6_IJNS7_ILi192EEENS7_ILi128EEENS7_ILi96EEEEEELi96ENS_12float_e4m3_tEfNS_4arch4Sm90ELb0ELb1ELb0ELb1ELb0ELb0ELb0ELb1ELb1ELb1ELb0ELb0EEENS1_21CollectiveEpilogueFwdINS6_IJSA_SC_SB_EEES9_NS_10bfloat16_tESG_Li384ELb1ELb1ELb0ELb1EEENS1_36VarlenDynamicPersistentTileSchedulerILi192ELi128ELi384ELi128ELb0ELb1ELb1ELb1ELb0ELb1EEEEEEEEEvNT_6ParamsE)
        .other          _ZN7cutlass13device_kernelIN5flash11enable_sm90INS1_16FlashAttnFwdSm90INS1_25CollectiveMainloopFwdSm90ILi2EN4cute5tupleIJNS5_1CILi1EEES8_S8_EEENS6_IJNS7_ILi192EEENS7_ILi128EEENS7_ILi96EEEEEELi96ENS_12float_e4m3_tEfNS_4arch4Sm90ELb0ELb1ELb0ELb1ELb0ELb0ELb0ELb1ELb1ELb1ELb0ELb0EEENS1_21CollectiveEpilogueFwdINS6_IJSA_SC_SB_EEES9_NS_10bfloat16_tESG_Li384ELb1ELb1ELb0ELb1EEENS1_36VarlenDynamicPersistentTileSchedulerILi192ELi128ELi384ELi128ELb0ELb1ELb1ELb1ELb0ELb1EEEEEEEEEvNT_6ParamsE,@"STO_CUDA_ENTRY STV_DEFAULT"
_ZN7cutlass13device_kernelIN5flash11enable_sm90INS1_16FlashAttnFwdSm90INS1_25CollectiveMainloopFwdSm90ILi2EN4cute5tupleIJNS5_1CILi1EEES8_S8_EEENS6_IJNS7_ILi192EEENS7_ILi128EEENS7_ILi96EEEEEELi96ENS_12float_e4m3_tEfNS_4arch4Sm90ELb0ELb1ELb0ELb1ELb0ELb0ELb0ELb1ELb1ELb1ELb0ELb0EEENS1_21CollectiveEpilogueFwdINS6_IJSA_SC_SB_EEES9_NS_10bfloat16_tESG_Li384ELb1ELb1ELb0ELb1EEENS1_36VarlenDynamicPersistentTileSchedulerILi192ELi128ELi384ELi128ELb0ELb1ELb1ELb1ELb0ELb1EEEEEEEEEvNT_6ParamsE:
        /* <DEDUP_REMOVED lines=18> */
.L_x_882:
[----:B------:R-:W-:Y:S05]  /*0120*/  BSYNC B0 ;  /* 0x0000000000007941 */ /* 0x000fea0003800000 */
.L_x_881:
        /* <DEDUP_REMOVED lines=41> */
.L_x_883:
        /* <DEDUP_REMOVED lines=22> */
.L_x_884:
        /* <DEDUP_REMOVED lines=18> */
.L_x_885:
        /* <DEDUP_REMOVED lines=22> */
.L_x_886:
        /* <DEDUP_REMOVED lines=22> */
.L_x_887:
[----:B------:R-:W-:Y:S01]  /*0900*/  PLOP3.LUT P0, PT, PT, PT, UP0, 0x80, 0x0 ;  /* 0x000000000000781c */ /* 0x000fe20003f0f008 */
[----:B------:R-:W-:Y:S01]  /*0910*/  UMOV UR38, 0x1 ;  /* 0x0000000100267882 */ /* 0x000fe20000000000 */
[----:B------:R-:W-:Y:S01]  /*0920*/  NOP ;  /* 0x0000000000007918 */ /* 0x000fe20000000000 */
[----:B------:R-:W-:Y:S01]  /*0930*/  USEL UR38, UR38, 0x2, !UP0 ;  /* 0x0000000226267887 */ /* 0x000fe2000c000000 */
[----:B------:R-:W-:Y:S01]  /*0940*/  ULDC.64 UR50, c[0x0][0x208] ;  /* 0x0000820000327ab9 */ /* 0x000fe20000000a00 */
[----:B012-4-:R-:W-:Y:S08]  /*0950*/  BAR.SYNC.DEFER_BLOCKING 0x0 ;  /* 0x0000000000007b1d */ /* 0x017ff00000010000 */
[----:B------:R-:W-:Y:S05]  /*0960*/  @!P0 BRA `(.L_x_888) ;  /* 0x000000e8001c8947 */ /* 0x000fea0003800000 */
.L_x_889:
        /* <DEDUP_REMOVED lines=19> */
[----:B------:R-:W-:Y:S01]  /*0aa0*/  R2UR UR48, R11 ;  /* 0x000000000b3072ca */ /* 0x000fe200000e0000 */
        /* <DEDUP_REMOVED lines=49> */
.L_x_985:
[----:B------:R-:W-:Y:S01]  /*0dc0*/  ULDC.64 UR6, c[0x0][0xa28] ;  /* 0x00028a0000067ab9 */ /* 0x000fe20000000a00 */
[----:B------:R-:W-:Y:S01]  /*0dd0*/  ULDC UR4, c[0x0][0x424] ;  /* 0x0001090000047ab9 */ /* 0x000fe20000000800 */
[----:B------:R-:W-:-:S04]  /*0de0*/  UISETP.NE.U32.AND UP0, UPT, UR6, URZ, UPT ;  /* 0x0000003f0600728c */ /* 0x000fc8000bf05070 */
[----:B------:R-:W-:-:S03]  /*0df0*/  UISETP.NE.AND.EX UP0, UPT, UR7, URZ, UPT, UP0 ;  /* 0x0000003f0700728c */ /* 0x000fc6000bf05300 */
[----:B------:R-:W-:Y:S02]  /*0e00*/  ULDC.64 UR6, c[0x0][0xa18] ;  /* 0x0002860000067ab9 */ /* 0x000fe40000000a00 */
[----:B------:R-:W-:Y:S01]  /*0e10*/  UISETP.NE.U32.AND UP1, UPT, UR6, URZ, UPT ;  /* 0x0000003f0600728c */ /* 0x000fe2000bf25070 */
[----:B------:R-:W-:-:S03]  /*0e20*/  PLOP3.LUT P0, PT, PT, PT, UP0, 0x80, 0x0 ;  /* 0x000000000000781c */ /* 0x000fc60003f0f008 */
[----:B------:R-:W-:-:S03]  /*0e30*/  UISETP.NE.AND.EX UP1, UPT, UR7, URZ, UPT, UP1 ;  /* 0x0000003f0700728c */ /* 0x000fc6000bf25310 */
[----:B------:R-:W-:Y:S02]  /*0e40*/  @UP0 ULDC.64 UR6, c[0x0][0xa28] ;  /* 0x00028a0000060ab9 */ /* 0x000fe40000000a00 */
[----:B------:R-:W-:Y:S01]  /*0e50*/  @UP0 UIMAD.WIDE UR6, UR48, 0x4, UR6 ;  /* 0x00000004300608a5 */ /* 0x000fe2000f8e0206 */
[----:B------:R-:W-:-:S05]  /*0e60*/  PLOP3.LUT P2, PT, PT, PT, UP1, 0x80, 0x0 ;  /* 0x000000000000781c */ /* 0x000fca0003f4f018 */
[----:B------:R-:W-:Y:S01]  /*0e70*/  @UP1 ULDC.64 UR8, c[0x0][0xa18] ;  /* 0x0002860000081ab9 */ /* 0x000fe20000000a00 */
[----:B01-34-:R-:W-:Y:S02]  /*0e80*/  IMAD.U32 R2, RZ, RZ, UR6 ;  /* 0x00000006ff027e24 */ /* 0x01bfe4000f8e00ff */
[----:B------:R-:W-:Y:S01]  /*0e90*/  IMAD.U32 R3, RZ, RZ, UR7 ;  /* 0x00000007ff037e24 */ /* 0x000fe2000f8e00ff */
[----:B------:R-:W-:-:S04]  /*0ea0*/  @UP1 UIMAD.WIDE UR6, UR48, 0x4, UR8 ;  /* 0x00000004300618a5 */ /* 0x000fc8000f8e0208 */
[----:B--2---:R-:W2:Y:S02]  /*0eb0*/  @P0 LDG.E R2, desc[UR50][R2.64] ;  /* 0x0000003202020981 */ /* 0x004ea4000c1e1900 */
[----:B-----5:R-:W-:Y:S02]  /*0ec0*/  IMAD.U32 R4, RZ, RZ, UR6 ;  /* 0x00000006ff047e24 */ /* 0x020fe4000f8e00ff */
[----:B------:R-:W-:Y:S01]  /*0ed0*/  IMAD.U32 R5, RZ, RZ, UR7 ;  /* 0x00000007ff057e24 */ /* 0x000fe2000f8e00ff */
[----:B------:R-:W-:-:S04]  /*0ee0*/  ULDC.64 UR6, c[0x0][0x418] ;  /* 0x0001060000067ab9 */ /* 0x000fc80000000a00 */
[----:B------:R-:W3:Y:S01]  /*0ef0*/  @P2 LDG.E R4, desc[UR50][R4.64] ;  /* 0x0000003204042981 */ /* 0x000ee2000c1e1900 */
[----:B------:R-:W-:Y:S01]  /*0f00*/  UISETP.NE.U32.AND UP0, UPT, UR6, URZ, UPT ;  /* 0x0000003f0600728c */ /* 0x000fe2000bf05070 */
[----:B------:R-:W-:Y:S01]  /*0f10*/  UMOV UR42, URZ ;  /* 0x0000003f002a7c82 */ /* 0x000fe20008000000 */
[----:B------:R-:W-:Y:S02]  /*0f20*/  ULDC UR37, c[0x0][0x288] ;  /* 0x0000a20000257ab9 */ /* 0x000fe40000000800 */
[----:B------:R-:W-:-:S03]  /*0f30*/  UISETP.NE.AND.EX UP0, UPT, UR7, URZ, UPT, UP0 ;  /* 0x0000003f0700728c */ /* 0x000fc6000bf05300 */
[----:B------:R-:W-:Y:S01]  /*0f40*/  ULDC.64 UR6, c[0x0][0xa20] ;  /* 0x0002880000067ab9 */ /* 0x000fe20000000a00 */
[----:B------:R-:W-:Y:S01]  /*0f50*/  USEL UR4, UR4, 0x1, UP0 ;  /* 0x0000000104047887 */ /* 0x000fe20008000000 */
[----:B------:R-:W-:Y:S01]  /*0f60*/  ISETP.NE.U32.AND P1, PT, RZ, UR6, PT ;  /* 0x00000006ff007c0c */ /* 0x000fe2000bf25070 */
[----:B------:R-:W-:Y:S02]  /*0f70*/  ULDC UR6, c[0x0][0x2f0] ;  /* 0x0000bc0000067ab9 */ /* 0x000fe40000000800 */
[----:B------:R-:W-:Y:S01]  /*0f80*/  UIMAD UR4, UR4, UR6, URZ ;  /* 0x00000006040472a4 */ /* 0x000fe2000f8e023f */
[----:B------:R-:W-:Y:S02]  /*0f90*/  ISETP.NE.AND.EX P1, PT, RZ, UR7, PT, P1 ;  /* 0x00000007ff007c0c */ /* 0x000fe4000bf25310 */
[----:B--2---:R-:W-:Y:S02]  /*0fa0*/  @P0 R2UR UR42, R2 ;  /* 0x00000000022a02ca */ /* 0x004fe400000e0000 */
[----:B---3--:R-:W-:Y:S01]  /*0fb0*/  @P2 R2UR UR37, R4 ;  /* 0x00000000042522ca */ /* 0x008fe200000e0000 */
[----:B------:R-:W-:-:S14]  /*0fc0*/  @P2 BRA `(.L_x_890) ;  /* 0x0000000000342947 */ /* 0x000fdc0003800000 */
        /* <DEDUP_REMOVED lines=13> */
.L_x_890:
[----:B------:R-:W-:Y:S01]  /*10a0*/  UMOV UR39, UR49 ;  /* 0x0000003100277c82 */ /* 0x000fe20008000000 */
[----:B------:R-:W-:Y:S01]  /*10b0*/  UMOV UR40, UR48 ;  /* 0x0000003000287c82 */ /* 0x000fe20008000000 */
[----:B------:R-:W-:Y:S05]  /*10c0*/  @!P1 BRA `(.L_x_891) ;  /* 0x00000000001c9947 */ /* 0x000fea0003800000 */
[----:B------:R-:W-:Y:S02]  /*10d0*/  ULDC.64 UR6, c[0x0][0xa20] ;  /* 0x0002880000067ab9 */ /* 0x000fe40000000a00 */
[----:B------:R-:W-:-:S06]  /*10e0*/  UIMAD.WIDE UR6, UR48, 0x4, UR6 ;  /* 0x00000004300678a5 */ /* 0x000fcc000f8e0206 */
[----:B------:R-:W-:Y:S02]  /*10f0*/  IMAD.U32 R2, RZ, RZ, UR6 ;  /* 0x00000006ff027e24 */ /* 0x000fe4000f8e00ff */
[----:B------:R-:W-:-:S05]  /*1100*/  IMAD.U32 R3, RZ, RZ, UR7 ;  /* 0x00000007ff037e24 */ /* 0x000fca000f8e00ff */
[----:B------:R-:W2:Y:S02]  /*1110*/  LDG.E R2, desc[UR50][R2.64] ;  /* 0x0000003202027981 */ /* 0x000ea4000c1e1900 */
[----:B--2---:R-:W-:Y:S01]  /*1120*/  R2UR UR4, R2 ;  /* 0x00000000020472ca */ /* 0x004fe200000e0000 */
[----:B------:R-:W-:-:S14]  /*1130*/  BRA `(.L_x_892) ;  /* 0x0000000000347947 */ /* 0x000fdc0003800000 */
.L_x_891:
        /* <DEDUP_REMOVED lines=13> */
.L_x_892:
[----:B------:R-:W-:Y:S01]  /*1210*/  ULDC.64 UR8, c[0x0][0x990] ;  /* 0x0002640000087ab9 */ /* 0x000fe20000000a00 */
[----:B------:R-:W-:Y:S01]  /*1220*/  ULDC.64 UR6, c[0x0][0x998] ;  /* 0x0002660000067ab9 */ /* 0x000fe20000000a00 */
        /* <DEDUP_REMOVED lines=8> */
[----:B------:R-:W-:Y:S02]  /*12b0*/  @UP0 USHF.R.S32.HI UR10, URZ, 0x1f, UR48 ;  /* 0x0000001f3f0a0899 */ /* 0x000fe40008011430 */
[----:B------:R-:W-:Y:S01]  /*12c0*/  @UP1 USHF.R.S32.HI UR14, URZ, 0x1f, UR48 ;  /* 0x0000001f3f0e1899 */ /* 0x000fe20008011430 */
[----:B------:R-:W-:Y:S01]  /*12d0*/  @UP0 ULDC.64 UR16, c[0x0][0x9a8] ;  /* 0x00026a0000100ab9 */ /* 0x000fe20000000a00 */
[----:B------:R-:W-:Y:S01]  /*12e0*/  @UP1 ULDC.64 UR18, c[0x0][0x9b8] ;  /* 0x00026e0000121ab9 */ /* 0x000fe20000000a00 */
[----:B------:R-:W-:Y:S02]  /*12f0*/  @UP0 UIMAD UR10, UR10, UR16, URZ ;  /* 0x000000100a0a02a4 */ /* 0x000fe4000f8e023f */
[----:B------:R-:W-:Y:S02]  /*1300*/  @UP1 UIMAD UR14, UR14, UR18, URZ ;  /* 0x000000120e0e12a4 */ /* 0x000fe4000f8e023f */
[----:B------:R-:W-:Y:S02]  /*1310*/  @UP0 UIMAD UR17, UR48, UR17, UR10 ;  /* 0x00000011301102a4 */ /* 0x000fe4000f8e020a */
[----:B------:R-:W-:-:S02]  /*1320*/  @UP1 UIMAD.WIDE.U32 UR10, UR48, UR18, URZ ;  /* 0x00000012300a12a5 */ /* 0x000fc4000f8e003f */
[----:B------:R-:W-:Y:S02]  /*1330*/  @UP0 UIMAD.WIDE.U32 UR12, UR48, UR16, URZ ;  /* 0x00000010300c02a5 */ /* 0x000fe4000f8e003f */
[----:B------:R-:W-:Y:S02]  /*1340*/  @UP1 UIMAD UR18, UR48, UR19, UR14 ;  /* 0x00000013301212a4 */ /* 0x000fe4000f8e020e */
[----:B------:R-:W-:Y:S02]  /*1350*/  @UP1 USHF.R.S32.HI UR19, URZ, 0x1f, UR49 ;  /* 0x0000001f3f131899 */ /* 0x000fe40008011431 */
[----:B------:R-:W-:Y:S01]  /*1360*/  @UP0 USHF.R.S32.HI UR16, URZ, 0x1f, UR49 ;  /* 0x0000001f3f100899 */ /* 0x000fe20008011431 */
[----:B------:R-:W-:Y:S01]  /*1370*/  @UP1 ULDC.64 UR14, c[0x0][0x9c0] ;  /* 0x00027000000e1ab9 */ /* 0x000fe20000000a00 */
[----:B------:R-:W-:Y:S01]  /*1380*/  @UP0 ULDC.64 UR20, c[0x0][0x9b0] ;  /* 0x00026c0000140ab9 */ /* 0x000fe20000000a00 */
[----:B------:R-:W-:Y:S02]  /*1390*/  @UP0 UIADD3 UR13, UR13, UR17, URZ ;  /* 0x000000110d0d0290 */ /* 0x000fe4000fffe03f */
[----:B------:R-:W-:-:S02]  /*13a0*/  @UP1 UIMAD UR17, UR19, UR14, URZ ;  /* 0x0000000e131112a4 */ /* 0x000fc4000f8e023f */
[----:B------:R-:W-:Y:S02]  /*13b0*/  @UP0 UIMAD UR16, UR16, UR20, URZ ;  /* 0x00000014101002a4 */ /* 0x000fe4000f8e023f */
[----:B------:R-:W-:Y:S02]  /*13c0*/  @UP1 UIADD3 UR11, UR11, UR18, URZ ;  /* 0x000000120b0b1290 */ /* 0x000fe4000fffe03f */
[----:B------:R-:W-:Y:S02]  /*13d0*/  @UP1 UIMAD UR17, UR49, UR15, UR17 ;  /* 0x0000000f311112a4 */ /* 0x000fe4000f8e0211 */
[----:B------:R-:W-:Y:S02]  /*13e0*/  @UP0 UIMAD UR16, UR49, UR21, UR16 ;  /* 0x00000015311002a4 */ /* 0x000fe4000f8e0210 */
[----:B------:R-:W-:Y:S02]  /*13f0*/  @UP0 UIMAD.WIDE.U32 UR12, UR49, UR20, UR12 ;  /* 0x00000014310c02a5 */ /* 0x000fe4000f8e000c */
[----:B------:R-:W-:-:S02]  /*1400*/  @UP1 UIMAD.WIDE.U32 UR14, UR49, UR14, UR10 ;  /* 0x0000000e310e12a5 */ /* 0x000fc4000f8e000a */
        /* <DEDUP_REMOVED lines=10> */
[----:B------:R-:W-:Y:S01]  /*14b0*/  UIMAD UR41, UR5, 0xc0, URZ ;  /* 0x000000c0052978a4 */ /* 0x000fe2000f8e023f */
[----:B------:R-:W-:Y:S01]  /*14c0*/  IMAD.U32 R7, RZ, RZ, UR7 ;  /* 0x00000007ff077e24 */ /* 0x000fe2000f8e00ff */
[----:B------:R-:W-:Y:S02]  /*14d0*/  UIADD3 UR42, -UR42, UR4, URZ ;  /* 0x000000042a2a7290 */ /* 0x000fe4000fffe13f */
[----:B------:R-:W2:Y:S01]  /*14e0*/  @P0 LDG.E R5, desc[UR50][R2.64] ;  /* 0x0000003202050981 */ /* 0x000ea2000c1e1900 */
[----:B------:R-:W-:Y:S02]  /*14f0*/  UISETP.NE.AND UP1, UPT, UR6, 0x1, UPT ;  /* 0x000000010600788c */ /* 0x000fe4000bf25270 */
[----:B------:R-:W-:Y:S01]  /*1500*/  UIADD3 UR8, UR41, 0xbf, URZ ;  /* 0x000000bf29087890 */ /* 0x000fe2000fffe03f */
[----:B------:R-:W2:Y:S01]  /*1510*/  @P1 LDG.E R0, desc[UR50][R6.64] ;  /* 0x0000003206001981 */ /* 0x000ea2000c1e1900 */
[----:B------:R-:W-:Y:S01]  /*1520*/  ULDC.64 UR4, c[0x0][0x9e0] ;  /* 0x0002780000047ab9 */ /* 0x000fe20000000a00 */
[----:B------:R-:W-:-:S02]  /*1530*/  UIADD3 UR9, UR42, 0x1, -UR37 ;  /* 0x000000012a097890 */ /* 0x000fc4000fffe825 */
[----:B------:R-:W-:Y:S01]  /*1540*/  UISETP.GE.AND UP0, UPT, UR5, 0x1, UPT ;  /* 0x000000010500788c */ /* 0x000fe2000bf06270 */
[----:B------:R-:W-:-:S03]  /*1550*/  ULDC UR10, c[0x0][0x988] ;  /* 0x00026200000a7ab9 */ /* 0x000fc60000000800 */
[----:B------:R-:W-:Y:S01]  /*1560*/  @UP1 ULDC UR6, c[0x0][0x44c] ;  /* 0x0001130000061ab9 */ /* 0x000fe20000000800 */
[----:B------:R-:W-:Y:S01]  /*1570*/  @UP1 ULDC UR11, c[0x0][0x450] ;  /* 0x00011400000b1ab9 */ /* 0x000fe20000000800 */
[----:B------:R-:W-:Y:S01]  /*1580*/  UIMAD.WIDE.U32 UR6, UR8, UR6, URZ ;  /* 0x00000006080672a5 */ /* 0x000fe2000f8e003f */
[----:B------:R-:W-:-:S03]  /*1590*/  PLOP3.LUT P1, PT, PT, PT, UP0, 0x80, 0x0 ;  /* 0x000000000000781c */ /* 0x000fc60003f2f008 */
[----:B------:R-:W-:-:S04]  /*15a0*/  @UP1 USHF.R.U32.HI UR8, URZ, UR11, UR7 ;  /* 0x0000000b3f081299 */ /* 0x000fc80008011607 */
        /* <DEDUP_REMOVED lines=17> */
.L_x_894:
[----:B------:R-:W-:-:S11]  /*16c0*/  UISETP.NE.AND UP0, UPT, UR5, 0x1, UPT ;  /* 0x000000010500788c */ /* 0x000fd6000bf05270 */
[----:B------:R-:W-:Y:S02]  /*16d0*/  @UP0 ULDC.64 UR8, c[0x0][0x9e8] ;  /* 0x00027a0000080ab9 */ /* 0x000fe40000000a00 */
[----:B------:R-:W-:-:S04]  /*16e0*/  UIMAD.WIDE.U32 UR6, UR4, UR8, URZ ;  /* 0x00000008040672a5 */ /* 0x000fc8000f8e003f */
[----:B------:R-:W-:-:S12]  /*16f0*/  @UP0 USHF.R.U32.HI UR4, URZ, UR9, UR7 ;  /* 0x000000093f040299 */ /* 0x000fd80008011607 */
.L_x_895:
[----:B------:R-:W-:-:S06]  /*1700*/  UIMAD UR4, UR4, UR5, UR5 ;  /* 0x00000005040472a4 */ /* 0x000fcc000f8e0205 */
[----:B------:R-:W-:-:S07]  /*1710*/  VIMNMX R0, R0, UR4, PT ;  /* 0x0000000400007c48 */ /* 0x000fce000bfe0100 */
.L_x_893:
[----:B------:R-:W-:Y:S01]  /*1720*/  UIADD3 UR4, UR42, 0x7f, URZ ;  /* 0x0000007f2a047890 */ /* 0x000fe2000fffe03f */
        /* <DEDUP_REMOVED lines=10> */
[----:B------:R-:W-:-:S02]  /*17d0*/  UIADD3 UR54, UR42, -UR37, URZ ;  /* 0x800000252a367290 */ /* 0x000fc4000fffe03f */
        /* <DEDUP_REMOVED lines=17> */
.L_x_897:
[----:B------:R-:W-:-:S11]  /*18f0*/  UISETP.NE.AND UP0, UPT, UR5, 0x1, UPT ;  /* 0x000000010500788c */ /* 0x000fd6000bf05270 */
[----:B------:R-:W-:Y:S02]  /*1900*/  @UP0 ULDC.64 UR10, c[0x0][0x9e8] ;  /* 0x00027a00000a0ab9 */ /* 0x000fe40000000a00 */
[----:B------:R-:W-:-:S04]  /*1910*/  UIMAD.WIDE.U32 UR6, UR4, UR10, URZ ;  /* 0x0000000a040672a5 */ /* 0x000fc8000f8e003f */
[----:B------:R-:W-:-:S12]  /*1920*/  @UP0 USHF.R.U32.HI UR4, URZ, UR11, UR7 ;  /* 0x0000000b3f040299 */ /* 0x000fd80008011607 */
.L_x_898:
[----:B------:R-:W-:-:S04]  /*1930*/  UIMAD UR4, UR4, UR5, URZ ;  /* 0x00000005040472a4 */ /* 0x000fc8000f8e023f */
[----:B------:R-:W-:-:S04]  /*1940*/  UISETP.LT.AND UP0, UPT, UR9, UR4, UPT ;  /* 0x000000040900728c */ /* 0x000fc8000bf01270 */
[----:B------:R-:W-:-:S12]  /*1950*/  USEL UR9, UR9, UR4, !UP0 ;  /* 0x0000000409097287 */ /* 0x000fd8000c000000 */
.L_x_896:
[----:B------:R-:W-:Y:S01]  /*1960*/  USHF.R.S32.HI UR4, URZ, 0x1f, UR9 ;  /* 0x0000001f3f047899 */ /* 0x000fe20008011409 */
[----:B------:R-:W-:Y:S01]  /*1970*/  PLOP3.LUT P0, PT, PT, PT, PT, 0x80, 0x0 ;  /* 0x000000000000781c */ /* 0x000fe20003f0f070 */
[----:B------:R-:W-:Y:S01]  /*1980*/  IMAD.MOV.U32 R3, RZ, RZ, RZ ;  /* 0x000000ffff037224 */ /* 0x000fe200078e00ff */
        /* <DEDUP_REMOVED lines=62> */
.L_x_900:
        /* <DEDUP_REMOVED lines=9> */
.L_x_1091:
[----:B------:R-:W-:Y:S05]  /*1e00*/  @!P0 BRA `(.L_x_902) ;  /* 0x0000000000048947 */ /* 0x000fea0003800000 */
[----:B------:R-:W-:Y:S01]  /*1e10*/  BPT.TRAP 0x1 ;  /* 0x000000040000795c */ /* 0x000fe20000300000 */
.L_x_902:
[----:B------:R-:W-:Y:S02]  /*1e20*/  IMAD.U32 R5, RZ, RZ, UR52 ;  /* 0x00000034ff057e24 */ /* 0x000fe4000f8e00ff */
[----:B0-----:R-:W-:-:S03]  /*1e30*/  IMAD.U32 R0, RZ, RZ, UR53 ;  /* 0x00000035ff007e24 */ /* 0x001fc6000f8e00ff */
[----:B------:R-:W-:Y:S02]  /*1e40*/  LEA R5, R5, UR46, 0x3 ;  /* 0x0000002e05057c11 */ /* 0x000fe4000f8e18ff */
[----:B------:R-:W-:-:S04]  /*1e50*/  SHF.L.U32 R0, R0, 0x1f, RZ ;  /* 0x0000001f00007819 */ /* 0x000fc800000006ff */
[----:B------:R0:W1:Y:S01]  /*1e60*/  SYNCS.PHASECHK.TRANS64.TRYWAIT P2, [R5+URZ+0x19c30], R0 ;  /* 0x019c3000050075a7 */ /* 0x000062000804017f */
[----:B------:R-:W-:Y:S05]  /*1e70*/  @!P0 BRA `(.L_x_903) ;  /* 0x0000000000048947 */ /* 0x000fea0003800000 */
[----:B------:R-:W-:Y:S01]  /*1e80*/  BPT.TRAP 0x1 ;  /* 0x000000040000795c */ /* 0x000fe20000300000 */
.L_x_903:
[----:B------:R-:W2:Y:S02]  /*1e90*/  S2R R2, SR_TID.X ;  /* 0x0000000000027919 */ /* 0x000ea40000002100 */
[----:B--2---:R-:W-:Y:S01]  /*1ea0*/  LOP3.LUT P1, RZ, R2, 0x7f, RZ, 0xc0, !PT ;  /* 0x0000007f02ff7812 */ /* 0x004fe2000782c0ff */
[----:B-1----:R-:W-:-:S12]  /*1eb0*/  @P2 BRA `(.L_x_904) ;  /* 0x0000000000082947 */ /* 0x002fd80003800000 */
[----:B------:R-:W1:Y:S02]  /*1ec0*/  SYNCS.PHASECHK.TRANS64.TRYWAIT P2, [R5+URZ+0x19c30], R0 ;  /* 0x019c3000050075a7 */ /* 0x000e64000804017f */
[----:B-1----:R-:W-:Y:S05]  /*1ed0*/  @!P2 BRA `(.L_x_905) ;  /* 0x0000012c0040a947 */ /* 0x002fea0003800000 */
.L_x_904:
[----:B------:R-:W-:Y:S05]  /*1ee0*/  WARPSYNC.ALL ;  /* 0x0000000000007948 */ /* 0x000fea0003800000 */
[----:B------:R-:W-:Y:S01]  /*1ef0*/  UIADD3 UR4, UR46, 0x13800, URZ ;  /* 0x000138002e047890 */ /* 0x000fe2000fffe03f */
[----:B------:R-:W-:Y:S01]  /*1f00*/  WARPGROUP.ARRIVE ;  /* 0x00000000000079c5 */ /* 0x000fe20000000000 */
[----:B------:R-:W-:Y:S01]  /*1f10*/  ULOP3.LUT UR12, UR55, 0x10000, URZ, 0xfc, !UPT ;  /* 0x00010000370c7892 */ /* 0x000fe2000f8efc3f */
[----:B01----:R-:W-:Y:S01]  /*1f20*/  VIADD R0, R17, UR41 ;  /* 0x0000002911007c36 */ /* 0x003fe20008000000 */
[----:B------:R-:W-:Y:S01]  /*1f30*/  USHF.R.U32.HI UR4, URZ, 0x4, UR4 ;  /* 0x000000043f047899 */ /* 0x000fe20008011604 */
[----:B------:R-:W-:Y:S01]  /*1f40*/  UMOV UR13, 0xc0000010 ;  /* 0xc0000010000d7882 */ /* 0x000fe20000000000 */
[----:B------:R-:W-:-:S02]  /*1f50*/  UMOV UR15, 0xc0000010 ;  /* 0xc0000010000f7882 */ /* 0x000fc40000000000 */
[----:B------:R-:W-:Y:S01]  /*1f60*/  ULOP3.LUT UR4, UR4, 0x3fff, URZ, 0xc0, !UPT ;  /* 0x00003fff04047892 */ /* 0x000fe2000f8ec03f */
[----:B------:R-:W-:Y:S01]  /*1f70*/  IMAD.MOV.U32 R2, RZ, RZ, R0 ;  /* 0x000000ffff027224 */ /* 0x000fe200078e0000 */
[----:B------:R-:W-:Y:S01]  /*1f80*/  UMOV UR5, 0xc0000010 ;  /* 0xc000001000057882 */ /* 0x000fe20000000000 */
[----:B------:R-:W-:Y:S01]  /*1f90*/  UMOV UR7, 0xc0000010 ;  /* 0xc000001000077882 */ /* 0x000fe20000000000 */
[----:B------:R-:W-:Y:S02]  /*1fa0*/  ULOP3.LUT UR16, UR4, 0x10000, URZ, 0xfc, !UPT ;  /* 0x0001000004107892 */ /* 0x000fe4000f8efc3f */
[----:B------:R-:W-:Y:S02]  /*1fb0*/  UIADD3 UR4, UR12, 0x180, URZ ;  /* 0x000001800c047890 */ /* 0x000fe4000fffe03f */
[----:B------:R-:W-:Y:S02]  /*1fc0*/  UIMAD UR14, UR52, 0x300, UR16 ;  /* 0x00000300340e78a4 */ /* 0x000fe4000f8e0210 */
[----:B------:R-:W-:-:S02]  /*1fd0*/  UIADD3 UR8, UR12, 0x300, URZ ;  /* 0x000003000c087890 */ /* 0x000fc4000fffe03f */
[----:B------:R-:W-:Y:S02]  /*1fe0*/  UIADD3 UR6, UR14, 0x100, URZ ;  /* 0x000001000e067890 */ /* 0x000fe4000fffe03f */
[----:B------:R-:W-:Y:S01]  /*1ff0*/  UIADD3 UR10, UR14, 0x200, URZ ;  /* 0x000002000e0a7890 */ /* 0x000fe2000fffe03f */
[----:B------:R-:W-:Y:S02]  /*2000*/  UMOV UR9, 0xc0000010 ;  /* 0xc000001000097882 */ /* 0x000fe40000000000 */
[----:B------:R-:W-:Y:S01]  /*2010*/  QGMMA.64x128x32.F32.E4M3.E4M3 R24, gdesc[UR12], RZ, !UPT, gsb0 ;  /* 0x01e000000c1879f3 */ /* 0x000fe2000c0008ff */
[----:B------:R-:W-:Y:S01]  /*2020*/  UMOV UR11, 0xc0000010 ;  /* 0xc0000010000b7882 */ /* 0x000fe20000000000 */
[----:B------:R-:W-:Y:S01]  /*2030*/  ULDC UR18, c[0x0][0x9dc] ;  /* 0x0002770000127ab9 */ /* 0x000fe20000000800 */
[----:B------:R-:W-:Y:S02]  /*2040*/  WARPGROUP.DEPBAR.LE gsb0, 0x0 ;  /* 0x00008000000079c5 */ /* 0x000fe40000010000 */
[----:B------:R-:W-:-:S07]  /*2050*/  WARPGROUP.ARRIVE ;  /* 0x00000000000079c5 */ /* 0x000fce0000000000 */
        /* <DEDUP_REMOVED lines=10> */
[----:B------:R-:W-:Y:S01]  /*2100*/  IMAD.MOV.U32 R3, RZ, RZ, -0x80 ;  /* 0xffffff80ff037424 */ /* 0x000fe200078e00ff */
[----:B------:R-:W-:Y:S01]  /*2110*/  ULDC.64 UR6, c[0x0][0x9e0] ;  /* 0x0002780000067ab9 */ /* 0x000fe20000000a00 */
[----:B------:R-:W-:Y:S01]  /*2120*/  IMAD.U32 R5, RZ, RZ, UR37 ;  /* 0x00000025ff057e24 */ /* 0x000fe2000f8e00ff */
[----:B------:R-:W-:Y:S01]  /*2130*/  UISETP.GE.AND UP1, UPT, UR7, 0x1, UPT ;  /* 0x000000010700788c */ /* 0x000fe2000bf26270 */
[----:B------:R-:W0:Y:S01]  /*2140*/  SHFL.IDX PT, R10, R2, RZ, 0x1c1f ;  /* 0x001c1fff020a7589 */ /* 0x000e2200000e0000 */
[----:B------:R-:W-:Y:S01]  /*2150*/  IMAD R6, R88, R3, 0x80 ;  /* 0x0000008058067424 */ /* 0x000fe200078e0203 */
[----:B------:R-:W-:-:S03]  /*2160*/  @!P1 PRMT R0, RZ, 0x654, R0 ;  /* 0x00000654ff009816 */ /* 0x000fc60000000000 */
[----:B------:R-:W-:Y:S01]  /*2170*/  VIADD R3, R6, 0x1 ;  /* 0x0000000106037836 */ /* 0x000fe20000000000 */
[----:B------:R-:W-:Y:S01]  /*2180*/  PLOP3.LUT P2, PT, PT, PT, UP1, 0x40, 0x0 ;  /* 0x000000000000781c */ /* 0x000fe20003f4e818 */
[----:B------:R-:W-:Y:S02]  /*2190*/  WARPGROUP.DEPBAR.LE gsb0, 0x0 ;  /* 0x00008000000079c5 */ /* 0x000fe40000010000 */
[----:B------:R-:W-:-:S06]  /*21a0*/  WARPGROUP.ARRIVE ;  /* 0x00000000000079c5 */ /* 0x000fcc0000000000 */
[----:B------:R-:W-:Y:S01]  /*21b0*/  QGMMA.64x128x32.F32.E4M3.E4M3 R24, gdesc[UR8], R24, gsb0 ;  /* 0x01e00000081879f3 */ /* 0x000fe20008000818 */
[----:B------:R-:W-:Y:S02]  /*21c0*/  ULOP3.LUT UR10, URZ, UR18, URZ, 0x33, !UPT ;  /* 0x000000123f0a7292 */ /* 0x000fe4000f8e333f */
[----:B------:R-:W-:Y:S02]  /*21d0*/  WARPGROUP.DEPBAR.LE gsb0, 0x0 ;  /* 0x00008000000079c5 */ /* 0x000fe40000010000 */
[----:B------:R1:W-:Y:S02]  /*21e0*/  @!P1 SYNCS.ARRIVE.TRANS64.RED.A1T0 RZ, [R0+URZ], RZ ;  /* 0x000000ff00ff99a7 */ /* 0x0003e4000810043f */
[----:B-1----:R-:W-:Y:S02]  /*21f0*/  IMAD R0, R16, -0x2, R3 ;  /* 0xfffffffe10007824 */ /* 0x002fe400078e0203 */
[----:B------:R-:W-:-:S03]  /*2200*/  VIADD R3, R6, UR42 ;  /* 0x0000002a06037c36 */ /* 0x000fc60008000000 */
[----:B------:R-:W-:Y:S01]  /*2210*/  IADD3 R0, -R5, UR42, R0 ;  /* 0x0000002a05007c10 */ /* 0x000fe2000fffe100 */
[----:B------:R-:W-:Y:S01]  /*2220*/  IMAD R7, R16, -0x2, R3 ;  /* 0xfffffffe10077824 */ /* 0x000fe200078e0203 */
[----:B------:R-:W-:-:S03]  /*2230*/  LEA R5, R88, 0xffffff80, 0x7 ;  /* 0xffffff8058057811 */ /* 0x000fc600078e38ff */
[C---:B------:R-:W-:Y:S02]  /*2240*/  VIADD R8, R0.reuse, UR6 ;  /* 0x0000000600087c36 */ /* 0x040fe40008000000 */
[----:B------:R-:W-:-:S03]  /*2250*/  VIADD R9, R0, UR10 ;  /* 0x0000000a00097c36 */ /* 0x000fc60008000000 */
[----:B0-----:R-:W-:Y:S01]  /*2260*/  VIADDMNMX R0, R10, R8, R7, PT ;  /* 0x000000080a007246 */ /* 0x001fe20003800107 */
[----:B------:R-:W-:Y:S01]  /*2270*/  IMAD.IADD R4, R9, 0x1, R10 ;  /* 0x0000000109047824 */ /* 0x000fe200078e020a */
[----:B------:R-:W-:Y:S06]  /*2280*/  @P2 BRA `(.L_x_906) ;  /* 0x00000000005c2947 */ /* 0x000fec0003800000 */
[----:B------:R-:W-:Y:S01]  /*2290*/  IMAD.U32 R3, RZ, RZ, UR37 ;  /* 0x00000025ff037e24 */ /* 0x000fe2000f8e00ff */
[----:B------:R-:W-:Y:S04]  /*22a0*/  BSSY B0, `(.L_x_907) ;  /* 0x0000011000007945 */ /* 0x000fe80003800000 */
[----:B------:R-:W-:-:S04]  /*22b0*/  IADD3 R3, -R3, UR42, R10 ;  /* 0x0000002a03037c10 */ /* 0x000fc8000fffe10a */
        /* <DEDUP_REMOVED lines=10> */
.L_x_908:
[----:B------:R-:W-:-:S06]  /*2360*/  UISETP.NE.AND UP2, UPT, UR7, 0x1, UPT ;  /* 0x000000010700788c */ /* 0x000fcc000bf45270 */
[----:B------:R-:W-:-:S05]  /*2370*/  PLOP3.LUT P2, PT, PT, PT, UP2, 0x80, 0x0 ;  /* 0x000000000000781c */ /* 0x000fca0003f4f028 */
[----:B------:R-:W-:-:S08]  /*2380*/  @UP2 ULDC.64 UR10, c[0x0][0x9e8] ;  /* 0x00027a00000a2ab9 */ /* 0x000fd00000000a00 */
[----:B------:R-:W-:-:S05]  /*2390*/  @P2 IMAD.HI.U32 R10, R3, UR10, RZ ;  /* 0x0000000a030a2c27 */ /* 0x000fca000f8e00ff */
[----:B------:R-:W-:-:S07]  /*23a0*/  @P2 SHF.R.U32.HI R3, RZ, UR11, R10 ;  /* 0x0000000bff032c19 */ /* 0x000fce000801160a */
.L_x_909:
[----:B------:R-:W-:Y:S05]  /*23b0*/  BSYNC B0 ;  /* 0x0000000000007941 */ /* 0x000fea0003800000 */
.L_x_907:
[----:B------:R-:W-:-:S04]  /*23c0*/  IMAD R3, R3, UR7, -R5 ;  /* 0x0000000703037c24 */ /* 0x000fc8000f8e0a05 */
[----:B------:R-:W-:-:S05]  /*23d0*/  IMAD R3, R16, -0x2, R3 ;  /* 0xfffffffe10037824 */ /* 0x000fca00078e0203 */
[----:B------:R-:W-:Y:S02]  /*23e0*/  VIMNMX R4, R4, R3, !PT ;  /* 0x0000000304047248 */ /* 0x000fe40007fe0100 */
[----:B------:R-:W-:-:S07]  /*23f0*/  VIADDMNMX R0, R3, UR7, R0, PT ;  /* 0x0000000703007c46 */ /* 0x000fce000b800100 */
.L_x_906:
[C---:B------:R-:W-:Y:S01]  /*2400*/  ISETP.GE.AND P4, PT, R6.reuse, 0x9, PT ;  /* 0x000000090600780c */ /* 0x040fe20003f86270 */
[----:B------:R-:W0:Y:S01]  /*2410*/  SHFL.IDX PT, R2, R2, 0x1, 0x1c1f ;  /* 0x003c1f0002027f89 */ /* 0x000e2200000e0000 */
        /* <DEDUP_REMOVED lines=11> */
[----:B------:R-:W-:Y:S02]  /*24d0*/  ISETP.GE.AND P5, PT, R6, 0x11, PT ;  /* 0x000000110600780c */ /* 0x000fe40003fa6270 */
        /* <DEDUP_REMOVED lines=166> */
[----:B------:R-:W-:-:S13]  /*2f40*/  ISETP.GE.AND P6, PT, R6, 0x7a, PT ;  /* 0x0000007a0600780c */ /* 0x000fda0003fc6270 */
[----:B------:R-:W-:Y:S02]  /*2f50*/  @P6 LOP3.LUT R19, R19, 0x8000000, RZ, 0xfc, !PT ;  /* 0x0800000013136812 */ /* 0x000fe400078efcff */
[----:B------:R-:W-:Y:S01]  /*2f60*/  ISETP.GT.AND P6, PT, R4, 0x79, !P6 ;  /* 0x000000790400780c */ /* 0x000fe200077c4270 */
[----:B0-----:R-:W-:-:S03]  /*2f70*/  IMAD.IADD R4, R9, 0x1, R2 ;  /* 0x0000000109047824 */ /* 0x001fc600078e0202 */
[----:B------:R-:W-:Y:S02]  /*2f80*/  ISETP.LT.OR P6, PT, R0, 0x7a, P6 ;  /* 0x0000007a0000780c */ /* 0x000fe400037c1670 */
[----:B------:R-:W-:Y:S02]  /*2f90*/  VIADDMNMX R0, R2, R8, R7, PT ;  /* 0x0000000802007246 */ /* 0x000fe40003800107 */
[----:B------:R-:W-:Y:S02]  /*2fa0*/  FSEL R85, R85, -INF , !P6 ;  /* 0xff80000055557808 */ /* 0x000fe40007000000 */
[----:B------:R-:W-:-:S13]  /*2fb0*/  PLOP3.LUT P6, PT, PT, PT, UP1, 0x40, 0x0 ;  /* 0x000000000000781c */ /* 0x000fda0003fce818 */
[----:B------:R-:W-:Y:S05]  /*2fc0*/  @P6 BRA `(.L_x_910) ;  /* 0x0000000000646947 */ /* 0x000fea0003800000 */
        /* <DEDUP_REMOVED lines=14> */
.L_x_912:
[----:B------:R-:W-:-:S06]  /*30b0*/  UISETP.NE.AND UP2, UPT, UR7, 0x1, UPT ;  /* 0x000000010700788c */ /* 0x000fcc000bf45270 */
[----:B------:R-:W-:-:S05]  /*30c0*/  PLOP3.LUT P6, PT, PT, PT, UP2, 0x80, 0x0 ;  /* 0x000000000000781c */ /* 0x000fca0003fcf028 */
[----:B------:R-:W-:-:S08]  /*30d0*/  @UP2 ULDC.64 UR10, c[0x0][0x9e8] ;  /* 0x00027a00000a2ab9 */ /* 0x000fd00000000a00 */
[----:B------:R-:W-:Y:S01]  /*30e0*/  @P6 IMAD.HI.U32 R6, R2, UR10, RZ ;  /* 0x0000000a02066c27 */ /* 0x000fe2000f8e00ff */
[----:B------:R-:W-:-:S13]  /*30f0*/  PLOP3.LUT P6, PT, PT, PT, UP2, 0x80, 0x0 ;  /* 0x000000000000781c */ /* 0x000fda0003fcf028 */
[----:B------:R-:W-:-:S07]  /*3100*/  @P6 SHF.R.U32.HI R2, RZ, UR11, R6 ;  /* 0x0000000bff026c19 */ /* 0x000fce0008011606 */
.L_x_913:
[----:B------:R-:W-:Y:S05]  /*3110*/  BSYNC B0 ;  /* 0x0000000000007941 */ /* 0x000fea0003800000 */
.L_x_911:
[----:B------:R-:W-:-:S04]  /*3120*/  IMAD R5, R2, UR7, -R5 ;  /* 0x0000000702057c24 */ /* 0x000fc8000f8e0a05 */
[----:B------:R-:W-:-:S05]  /*3130*/  IMAD R5, R16, -0x2, R5 ;  /* 0xfffffffe10057824 */ /* 0x000fca00078e0205 */
[----:B------:R-:W-:Y:S02]  /*3140*/  VIMNMX R4, R4, R5, !PT ;  /* 0x0000000504047248 */ /* 0x000fe40007fe0100 */
[----:B------:R-:W-:-:S07]  /*3150*/  VIADDMNMX R0, R5, UR7, R0, PT ;  /* 0x0000000705007c46 */ /* 0x000fce000b800100 */
.L_x_910:
        /* <DEDUP_REMOVED lines=198> */
[----:B------:R-:W-:Y:S01]  /*3dc0*/  FMNMX.FTZ R14, R42, R11, !PT ;  /* 0x0000000b2a0e7209 */ /* 0x000fe20007810000 */
[----:B------:R-:W-:-:S03]  /*3dd0*/  FFMA.FTZ R72, R72, UR43, -R20 ;  /* 0x0000002b48487c23 */ /* 0x000fc60008010814 */
[----:B------:R-:W-:-:S03]  /*3de0*/  FMNMX.FTZ R11, R43, R14, !PT ;  /* 0x0000000e2b0b7209 */ /* 0x000fc60007810000 */
[----:B------:R-:W-:Y:S01]  /*3df0*/  MUFU.EX2 R3, R3 ;  /* 0x0000000300037308 */ /* 0x000fe20000000800 */
[----:B------:R-:W-:-:S04]  /*3e00*/  FMNMX.FTZ R14, R46, R11, !PT ;  /* 0x0000000b2e0e7209 */ /* 0x000fc80007810000 */
[----:B------:R-:W-:Y:S01]  /*3e10*/  FMNMX.FTZ R13, R47, R14, !PT ;  /* 0x0000000e2f0d7209 */ /* 0x000fe20007810000 */
[----:B------:R-:W-:-:S02]  /*3e20*/  FFMA.FTZ R14, R41, UR43, -R20 ;  /* 0x0000002b290e7c23 */ /* 0x000fc40008010814 */
[----:B------:R-:W-:Y:S01]  /*3e30*/  MUFU.EX2 R5, R5 ;  /* 0x0000000500057308 */ /* 0x000fe20000000800 */
[----:B------:R-:W-:-:S04]  /*3e40*/  FMNMX.FTZ R24, R50, R13, !PT ;  /* 0x0000000d32187209 */ /* 0x000fc80007810000 */
[----:B------:R-:W-:-:S03]  /*3e50*/  FMNMX.FTZ R13, R51, R24, !PT ;  /* 0x00000018330d7209 */ /* 0x000fc60007810000 */
[----:B------:R-:W0:Y:S01]  /*3e60*/  MUFU.EX2 R8, R8 ;  /* 0x0000000800087308 */ /* 0x000e220000000800 */
[----:B------:R-:W-:-:S04]  /*3e70*/  FMNMX.FTZ R24, R54, R13, !PT ;  /* 0x0000000d36187209 */ /* 0x000fc80007810000 */
[----:B------:R-:W-:Y:S01]  /*3e80*/  FMNMX.FTZ R15, R55, R24, !PT ;  /* 0x00000018370f7209 */ /* 0x000fe20007810000 */
[----:B------:R-:W-:-:S01]  /*3e90*/  FFMA.FTZ R24, R45, UR43, -R20 ;  /* 0x0000002b2d187c23 */ /* 0x000fc20008010814 */
[----:B------:R-:W-:Y:S01]  /*3ea0*/  FFMA.FTZ R45, R76, UR43, -R20 ;  /* 0x0000002b4c2d7c23 */ /* 0x000fe20008010814 */
[----:B------:R-:W-:Y:S01]  /*3eb0*/  MUFU.EX2 R10, R10 ;  /* 0x0000000a000a7308 */ /* 0x000fe20000000800 */
[----:B------:R-:W-:-:S04]  /*3ec0*/  FMNMX.FTZ R28, R58, R15, !PT ;  /* 0x0000000f3a1c7209 */ /* 0x000fc80007810000 */
[----:B------:R-:W-:-:S03]  /*3ed0*/  FMNMX.FTZ R15, R59, R28, !PT ;  /* 0x0000001c3b0f7209 */ /* 0x000fc60007810000 */
[----:B------:R1:W-:Y:S01]  /*3ee0*/  MUFU.EX2 R11, R40 ;  /* 0x00000028000b7308 */ /* 0x0003e20000000800 */
[----:B------:R-:W-:Y:S02]  /*3ef0*/  FMNMX.FTZ R28, R62, R15, !PT ;  /* 0x0000000f3e1c7209 */ /* 0x000fe40007810000 */
[----:B0-----:R-:W-:Y:S02]  /*3f00*/  F2FP.SATFINITE.E4M3.F32.PACK_AB_MERGE_C R148, R8, R5, RZ ;  /* 0x000000050894723e */ /* 0x001fe400048070ff */
[----:B------:R-:W-:Y:S01]  /*3f10*/  FMNMX.FTZ R21, R63, R28, !PT ;  /* 0x0000001c3f157209 */ /* 0x000fe20007810000 */
[----:B------:R-:W-:Y:S01]  /*3f20*/  FFMA.FTZ R28, R49, UR43, -R20 ;  /* 0x0000002b311c7c23 */ /* 0x000fe20008010814 */
[----:B------:R-:W-:Y:S01]  /*3f30*/  F2FP.SATFINITE.E4M3.F32.PACK_AB_MERGE_C R148, R6, R3, R148 ;  /* 0x000000030694723e */ /* 0x000fe20004807094 */
[----:B------:R-:W0:Y:S01]  /*3f40*/  MUFU.EX2 R12, R12 ;  /* 0x0000000c000c7308 */ /* 0x000e220000000800 */
[----:B------:R-:W-:Y:S01]  /*3f50*/  FMNMX.FTZ R32, R66, R21, !PT ;  /* 0x0000001542207209 */ /* 0x000fe20007810000 */
[--C-:B-1----:R-:W-:Y:S01]  /*3f60*/  FFMA.FTZ R40, R65, UR43, -R20.reuse ;  /* 0x0000002b41287c23 */ /* 0x102fe20008010814 */
[----:B------:R-:W-:-:S02]  /*3f70*/  FFMA.FTZ R49, R80, UR43, -R20 ;  /* 0x0000002b50317c23 */ /* 0x000fc40008010814 */
[----:B------:R-:W-:-:S03]  /*3f80*/  FMNMX.FTZ R21, R67, R32, !PT ;  /* 0x0000002043157209 */ /* 0x000fc60007810000 */
[----:B------:R1:W-:Y:S01]  /*3f90*/  MUFU.EX2 R13, R44 ;  /* 0x0000002c000d7308 */ /* 0x0003e20000000800 */
[----:B------:R-:W-:-:S04]  /*3fa0*/  FMNMX.FTZ R32, R70, R21, !PT ;  /* 0x0000001546207209 */ /* 0x000fc80007810000 */
[----:B------:R-:W-:-:S03]  /*3fb0*/  FMNMX.FTZ R25, R71, R32, !PT ;  /* 0x0000002047197209 */ /* 0x000fc60007810000 */
[----:B------:R-:W-:Y:S01]  /*3fc0*/  MUFU.EX2 R14, R14 ;  /* 0x0000000e000e7308 */ /* 0x000fe20000000800 */
[----:B------:R-:W-:Y:S01]  /*3fd0*/  FMNMX.FTZ R32, R74, R25, !PT ;  /* 0x000000194a207209 */ /* 0x000fe20007810000 */
[----:B-1----:R-:W-:Y:S01]  /*3fe0*/  FFMA.FTZ R44, R69, UR43, -R20 ;  /* 0x0000002b452c7c23 */ /* 0x002fe20008010814 */
[----:B0-----:R-:W-:Y:S02]  /*3ff0*/  F2FP.SATFINITE.E4M3.F32.PACK_AB_MERGE_C R150, R12, R9, RZ ;  /* 0x000000090c96723e */ /* 0x001fe400048070ff */
[----:B------:R-:W-:Y:S02]  /*4000*/  FMNMX.FTZ R25, R75, R32, !PT ;  /* 0x000000204b197209 */ /* 0x000fe40007810000 */
[----:B------:R-:W-:Y:S01]  /*4010*/  F2FP.SATFINITE.E4M3.F32.PACK_AB_MERGE_C R150, R10, R7, R150 ;  /* 0x000000070a96723e */ /* 0x000fe20004807096 */
[----:B------:R-:W0:Y:S01]  /*4020*/  MUFU.EX2 R24, R24 ;  /* 0x0000001800187308 */ /* 0x000e220000000800 */
[----:B------:R-:W-:-:S04]  /*4030*/  FMNMX.FTZ R32, R78, R25, !PT ;  /* 0x000000194e207209 */ /* 0x000fc80007810000 */
[----:B------:R-:W-:Y:S01]  /*4040*/  FMNMX.FTZ R29, R79, R32, !PT ;  /* 0x000000204f1d7209 */ /* 0x000fe20007810000 */
[----:B------:R-:W-:-:S01]  /*4050*/  FFMA.FTZ R32, R57, UR43, -R20 ;  /* 0x0000002b39207c23 */ /* 0x000fc20008010814 */
[----:B------:R-:W-:Y:S01]  /*4060*/  IMAD.U32 R57, RZ, RZ, UR43 ;  /* 0x0000002bff397e24 */ /* 0x000fe2000f8e00ff */
[----:B------:R1:W-:Y:S01]  /*4070*/  MUFU.EX2 R15, R48 ;  /* 0x00000030000f7308 */ /* 0x0003e20000000800 */
[----:B------:R-:W-:-:S04]  /*4080*/  FMNMX.FTZ R36, R82, R29, !PT ;  /* 0x0000001d52247209 */ /* 0x000fc80007810000 */
[----:B------:R-:W-:Y:S01]  /*4090*/  FMNMX.FTZ R29, R83, R36, !PT ;  /* 0x00000024531d7209 */ /* 0x000fe20007810000 */
[----:B------:R-:W-:-:S02]  /*40a0*/  FFMA.FTZ R36, R61, UR43, -R20 ;  /* 0x0000002b3d247c23 */ /* 0x000fc40008010814 */
[----:B------:R-:W-:Y:S01]  /*40b0*/  MUFU.EX2 R28, R28 ;  /* 0x0000001c001c7308 */ /* 0x000fe20000000800 */
[----:B------:R-:W-:Y:S01]  /*40c0*/  FMNMX.FTZ R0, R86, R29, !PT ;  /* 0x0000001d56007209 */ /* 0x000fe20007810000 */
[----:B-1----:R-:W-:Y:S01]  /*40d0*/  FFMA.FTZ R48, R73, UR43, -R20 ;  /* 0x0000002b49307c23 */ /* 0x002fe20008010814 */
[----:B0-----:R-:W-:Y:S02]  /*40e0*/  F2FP.SATFINITE.E4M3.F32.PACK_AB_MERGE_C R144, R24, R13, RZ ;  /* 0x0000000d1890723e */ /* 0x001fe400048070ff */
[----:B------:R-:W-:Y:S02]  /*40f0*/  FMNMX.FTZ R0, R87, R0, !PT ;  /* 0x0000000057007209 */ /* 0x000fe40007810000 */
[----:B------:R-:W-:Y:S01]  /*4100*/  F2FP.SATFINITE.E4M3.F32.PACK_AB_MERGE_C R144, R14, R11, R144 ;  /* 0x0000000b0e90723e */ /* 0x000fe20004807090 */
[----:B------:R-:W-:Y:S02]  /*4110*/  MUFU.EX2 R29, R60 ;  /* 0x0000003c001d7308 */ /* 0x000fe40000000800 */
[----:B------:R-:W0:Y:S06]  /*4120*/  SHFL.BFLY PT, R41, R0, 0x2, 0x1f ;  /* 0x0c401f0000297f89 */ /* 0x000e2c00000e0000 */
[----:B------:R-:W-:Y:S08]  /*4130*/  MUFU.EX2 R36, R36 ;  /* 0x0000002400247308 */ /* 0x000ff00000000800 */
[----:B------:R1:W-:Y:S08]  /*4140*/  MUFU.EX2 R21, R52 ;  /* 0x0000003400157308 */ /* 0x0003f00000000800 */
[----:B------:R2:W-:Y:S01]  /*4150*/  MUFU.EX2 R25, R56 ;  /* 0x0000003800197308 */ /* 0x0005e20000000800 */
[----:B-1----:R-:W-:-:S01]  /*4160*/  FFMA.FTZ R52, R77, UR43, -R20 ;  /* 0x0000002b4d347c23 */ /* 0x002fc20008010814 */
[----:B0-----:R-:W-:-:S05]  /*4170*/  FMNMX.FTZ R53, R0, R41, !PT ;  /* 0x0000002900357209 */ /* 0x001fca0007810000 */
[----:B------:R-:W0:Y:S01]  /*4180*/  SHFL.BFLY PT, R0, R53, 0x1, 0x1f ;  /* 0x0c201f0035007f89 */ /* 0x000e2200000e0000 */
[----:B------:R-:W-:Y:S01]  /*4190*/  MUFU.EX2 R32, R32 ;  /* 0x0000002000207308 */ /* 0x000fe20000000800 */
[----:B--2---:R-:W-:-:S07]  /*41a0*/  FFMA.FTZ R56, R81, UR43, -R20 ;  /* 0x0000002b51387c23 */ /* 0x004fce0008010814 */
        /* <DEDUP_REMOVED lines=17> */
[----:B------:R-:W-:Y:S01]  /*42c0*/  FFMA.FTZ R50, R58, UR43, -R57 ;  /* 0x0000002b3a327c23 */ /* 0x000fe20008010839 */
[----:B------:R-:W-:Y:S01]  /*42d0*/  MUFU.EX2 R26, R26 ;  /* 0x0000001a001a7308 */ /* 0x000fe20000000800 */
[----:B------:R-:W-:-:S01]  /*42e0*/  FADD.FTZ R58, R3, R6 ;  /* 0x00000006033a7221 */ /* 0x000fc20000010000 */
[--C-:B------:R-:W-:Y:S01]  /*42f0*/  FFMA.FTZ R61, R31, UR43, -R57.reuse ;  /* 0x0000002b1f3d7c23 */ /* 0x100fe20008010839 */
[----:B------:R-:W-:-:S01]  /*4300*/  FFMA.FTZ R65, R55, UR43, -R57 ;  /* 0x0000002b37417c23 */ /* 0x000fc20008010839 */
[----:B------:R-:W-:Y:S01]  /*4310*/  FFMA.FTZ R31, R34, UR43, -R57 ;  /* 0x0000002b221f7c23 */ /* 0x000fe20008010839 */
[----:B------:R-:W-:-:S01]  /*4320*/  FADD.FTZ R55, R5, R58 ;  /* 0x0000003a05377221 */ /* 0x000fc20000010000 */
[--C-:B------:R-:W-:Y:S01]  /*4330*/  FFMA.FTZ R58, R62, UR43, -R57.reuse ;  /* 0x0000002b3e3a7c23 */ /* 0x100fe20008010839 */
[----:B------:R-:W-:-:S01]  /*4340*/  FFMA.FTZ R34, R35, UR43, -R57 ;  /* 0x0000002b23227c23 */ /* 0x000fc20008010839 */
[----:B------:R-:W0:Y:S01]  /*4350*/  MUFU.EX2 R27, R27 ;  /* 0x0000001b001b7308 */ /* 0x000e220000000800 */
[----:B------:R-:W-:-:S01]  /*4360*/  FADD.FTZ R62, R8, R55 ;  /* 0x00000037083e7221 */ /* 0x000fc20000010000 */
[--C-:B------:R-:W-:Y:S01]  /*4370*/  FFMA.FTZ R35, R38, UR43, -R57.reuse ;  /* 0x0000002b26237c23 */ /* 0x100fe20008010839 */
[----:B------:R-:W-:-:S01]  /*4380*/  FFMA.FTZ R38, R42, UR43, -R57 ;  /* 0x0000002b2a267c23 */ /* 0x000fc20008010839 */
[----:B------:R-:W-:Y:S01]  /*4390*/  FFMA.FTZ R42, R46, UR43, -R57 ;  /* 0x0000002b2e2a7c23 */ /* 0x000fe20008010839 */
[----:B------:R-:W-:-:S01]  /*43a0*/  FADD.FTZ R55, R7, R62 ;  /* 0x0000003e07377221 */ /* 0x000fc20000010000 */
[--C-:B------:R-:W-:Y:S01]  /*43b0*/  FFMA.FTZ R46, R51, UR43, -R57.reuse ;  /* 0x0000002b332e7c23 */ /* 0x100fe20008010839 */
[----:B------:R-:W-:-:S01]  /*43c0*/  FFMA.FTZ R51, R59, UR43, -R57 ;  /* 0x0000002b3b337c23 */ /* 0x000fc20008010839 */
[----:B------:R-:W1:Y:S01]  /*43d0*/  MUFU.EX2 R30, R30 ;  /* 0x0000001e001e7308 */ /* 0x000e620000000800 */
[----:B------:R-:W-:-:S01]  /*43e0*/  FFMA.FTZ R59, R63, UR43, -R57 ;  /* 0x0000002b3f3b7c23 */ /* 0x000fc20008010839 */
[----:B------:R-:W-:Y:S01]  /*43f0*/  FADD.FTZ R62, R10, R55 ;  /* 0x000000370a3e7221 */ /* 0x000fe20000010000 */
[----:B------:R-:W-:-:S01]  /*4400*/  FFMA.FTZ R47, R47, UR43, -R57 ;  /* 0x0000002b2f2f7c23 */ /* 0x000fc20008010839 */
[--C-:B------:R-:W-:Y:S01]  /*4410*/  FFMA.FTZ R54, R54, UR43, -R57.reuse ;  /* 0x0000002b36367c23 */ /* 0x100fe20008010839 */
[----:B------:R-:W-:-:S01]  /*4420*/  FFMA.FTZ R55, R66, UR43, -R57 ;  /* 0x0000002b42377c23 */ /* 0x000fc20008010839 */
[----:B------:R-:W-:Y:S01]  /*4430*/  FADD.FTZ R69, R9, R62 ;  /* 0x0000003e09457221 */ /* 0x000fe20000010000 */
[----:B------:R-:W-:-:S01]  /*4440*/  FFMA.FTZ R8, R67, UR43, -R57 ;  /* 0x0000002b43087c23 */ /* 0x000fc20008010839 */
[----:B------:R-:W2:Y:S01]  /*4450*/  MUFU.EX2 R61, R61 ;  /* 0x0000003d003d7308 */ /* 0x000ea20000000800 */
[----:B0-----:R-:W-:-:S01]  /*4460*/  FADD.FTZ R63, R26, R27 ;  /* 0x0000001b1a3f7221 */ /* 0x001fc20000010000 */
[----:B------:R-:W-:Y:S01]  /*4470*/  FADD.FTZ R64, R12, R69 ;  /* 0x000000450c407221 */ /* 0x000fe20000010000 */
[----:B------:R-:W-:-:S01]  /*4480*/  FFMA.FTZ R70, R70, UR43, -R57 ;  /* 0x0000002b46467c23 */ /* 0x000fc20008010839 */
[--C-:B------:R-:W-:Y:S01]  /*4490*/  FFMA.FTZ R71, R71, UR43, -R57.reuse ;  /* 0x0000002b47477c23 */ /* 0x100fe20008010839 */
[----:B------:R-:W-:-:S01]  /*44a0*/  FFMA.FTZ R74, R74, UR43, -R57 ;  /* 0x0000002b4a4a7c23 */ /* 0x000fc20008010839 */
[--C-:B------:R-:W-:Y:S01]  /*44b0*/  FFMA.FTZ R75, R75, UR43, -R57.reuse ;  /* 0x0000002b4b4b7c23 */ /* 0x100fe20008010839 */
[----:B------:R-:W-:-:S01]  /*44c0*/  FFMA.FTZ R78, R78, UR43, -R57 ;  /* 0x0000002b4e4e7c23 */ /* 0x000fc20008010839 */
[----:B------:R-:W0:Y:S01]  /*44d0*/  MUFU.EX2 R31, R31 ;  /* 0x0000001f001f7308 */ /* 0x000e220000000800 */
[----:B-1----:R-:W-:-:S01]  /*44e0*/  FADD.FTZ R62, R30, R63 ;  /* 0x0000003f1e3e7221 */ /* 0x002fc20000010000 */
[----:B------:R-:W-:Y:S01]  /*44f0*/  FADD.FTZ R63, R11, R64 ;  /* 0x000000400b3f7221 */ /* 0x000fe20000010000 */
[----:B------:R-:W-:-:S01]  /*4500*/  FFMA.FTZ R79, R79, UR43, -R57 ;  /* 0x0000002b4f4f7c23 */ /* 0x000fc20008010839 */
[--C-:B------:R-:W-:Y:S01]  /*4510*/  FFMA.FTZ R82, R82, UR43, -R57.reuse ;  /* 0x0000002b52527c23 */ /* 0x100fe20008010839 */
[----:B------:R-:W-:-:S01]  /*4520*/  FFMA.FTZ R83, R83, UR43, -R57 ;  /* 0x0000002b53537c23 */ /* 0x000fc20008010839 */
[----:B------:R-:W-:Y:S01]  /*4530*/  FADD.FTZ R12, R14, R63 ;  /* 0x0000003f0e0c7221 */ /* 0x000fe20000010000 */
[----:B------:R-:W-:-:S01]  /*4540*/  FFMA.FTZ R86, R86, UR43, -R57 ;  /* 0x0000002b56567c23 */ /* 0x000fc20008010839 */
[----:B------:R-:W1:Y:S01]  /*4550*/  MUFU.EX2 R34, R34 ;  /* 0x0000002200227308 */ /* 0x000e620000000800 */
[----:B--2---:R-:W-:-:S01]  /*4560*/  FADD.FTZ R62, R61, R62 ;  /* 0x0000003e3d3e7221 */ /* 0x004fc20000010000 */
[----:B------:R-:W-:Y:S01]  /*4570*/  FFMA.FTZ R57, R87, UR43, -R57 ;  /* 0x0000002b57397c23 */ /* 0x000fe20008010839 */
[----:B------:R-:W-:-:S04]  /*4580*/  F2FP.SATFINITE.E4M3.F32.PACK_AB_MERGE_C R30, R61, R30, RZ ;  /* 0x0000001e3d1e723e */ /* 0x000fc800048070ff */
[----:B------:R-:W-:Y:S01]  /*4590*/  F2FP.SATFINITE.E4M3.F32.PACK_AB_MERGE_C R149, R27, R26, R30 ;  /* 0x0000001a1b95723e */ /* 0x000fe2000480701e */
        /* <DEDUP_REMOVED lines=9> */
[----:B------:R-:W-:Y:S01]  /*4630*/  FADD.FTZ R10, R28, R5 ;  /* 0x000000051c0a7221 */ /* 0x000fe20000010000 */
[----:B------:R-:W-:Y:S01]  /*4640*/  F2FP.SATFINITE.E4M3.F32.PACK_AB_MERGE_C R5, R4, R21, RZ ;  /* 0x000000150405723e */ /* 0x000fe200048070ff */
[----:B------:R-:W2:Y:S01]  /*4650*/  MUFU.EX2 R39, R39 ;  /* 0x0000002700277308 */ /* 0x000ea20000000800 */
[----:B0-----:R-:W-:-:S01]  /*4660*/  FADD.FTZ R3, R60, R3 ;  /* 0x000000033c037221 */ /* 0x001fc20000010000 */
[----:B------:R-:W-:Y:S01]  /*4670*/  FADD.FTZ R21, R21, R10 ;  /* 0x0000000a15157221 */ /* 0x000fe20000010000 */
[----:B------:R-:W-:Y:S02]  /*4680*/  F2FP.SATFINITE.E4M3.F32.PACK_AB_MERGE_C R146, R28, R15, R5 ;  /* 0x0000000f1c92723e */ /* 0x000fe40004807005 */
[----:B------:R-:W-:Y:S01]  /*4690*/  F2FP.SATFINITE.E4M3.F32.PACK_AB_MERGE_C R35, R60, R35, RZ ;  /* 0x000000233c23723e */ /* 0x000fe200048070ff */
[----:B------:R-:W-:-:S02]  /*46a0*/  FADD.FTZ R4, R4, R21 ;  /* 0x0000001504047221 */ /* 0x000fc40000010000 */
[----:B------:R-:W0:Y:S01]  /*46b0*/  MUFU.EX2 R42, R42 ;  /* 0x0000002a002a7308 */ /* 0x000e220000000800 */
[----:B-1----:R-:W-:-:S01]  /*46c0*/  FADD.FTZ R6, R38, R3 ;  /* 0x0000000326067221 */ /* 0x002fc20000010000 */
[----:B------:R-:W-:Y:S01]  /*46d0*/  FADD.FTZ R5, R25, R4 ;  /* 0x0000000419057221 */ /* 0x000fe20000010000 */
[----:B------:R-:W-:-:S05]  /*46e0*/  F2FP.SATFINITE.E4M3.F32.PACK_AB_MERGE_C R151, R34, R31, R35 ;  /* 0x0000001f2297723e */ /* 0x000fca0004807023 */
        /* <DEDUP_REMOVED lines=10> */
[----:B------:R-:W-:-:S01]  /*4790*/  FADD.FTZ R29, R29, R32 ;  /* 0x000000201d1d7221 */ /* 0x000fc20000010000 */
[----:B------:R-:W-:Y:S02]  /*47a0*/  F2FP.SATFINITE.E4M3.F32.PACK_AB_MERGE_C R42, R47, R42, RZ ;  /* 0x0000002a2f2a723e */ /* 0x000fe400048070ff */
[----:B------:R-:W-:Y:S01]  /*47b0*/  F2FP.SATFINITE.E4M3.F32.PACK_AB_MERGE_C R142, R40, R33, R5 ;  /* 0x00000021288e723e */ /* 0x000fe20004807005 */
[----:B------:R-:W-:Y:S01]  /*47c0*/  FADD.FTZ R36, R36, R29 ;  /* 0x0000001d24247221 */ /* 0x000fe20000010000 */
[----:B------:R-:W1:Y:S01]  /*47d0*/  MUFU.EX2 R54, R54 ;  /* 0x0000003600367308 */ /* 0x000e620000000800 */
[----:B--2---:R-:W-:-:S01]  /*47e0*/  FADD.FTZ R3, R43, R6 ;  /* 0x000000062b037221 */ /* 0x004fc20000010000 */
[----:B------:R-:W-:Y:S01]  /*47f0*/  F2FP.SATFINITE.E4M3.F32.PACK_AB_MERGE_C R145, R39, R38, R42 ;  /* 0x000000262791723e */ /* 0x000fe2000480702a */
[----:B------:R-:W-:-:S04]  /*4800*/  FADD.FTZ R33, R33, R36 ;  /* 0x0000002421217221 */ /* 0x000fc80000010000 */
[----:B------:R-:W-:Y:S01]  /*4810*/  FADD.FTZ R40, R40, R33 ;  /* 0x0000002128287221 */ /* 0x000fe20000010000 */
[----:B------:R-:W2:Y:S01]  /*4820*/  MUFU.EX2 R65, R65 ;  /* 0x0000004100417308 */ /* 0x000ea20000000800 */
[----:B0-----:R-:W-:-:S02]  /*4830*/  FADD.FTZ R3, R46, R3 ;  /* 0x000000032e037221 */ /* 0x001fc40000010000 */
[----:B------:R-:W-:-:S04]  /*4840*/  FADD.FTZ R37, R37, R40 ;  /* 0x0000002825257221 */ /* 0x000fc80000010000 */
[----:B------:R-:W-:Y:S01]  /*4850*/  FADD.FTZ R44, R44, R37 ;  /* 0x000000252c2c7221 */ /* 0x000fe20000010000 */
        /* <DEDUP_REMOVED lines=76> */
.L_x_915:
[----:B------:R-:W-:-:S11]  /*4d20*/  UISETP.NE.AND UP2, UPT, UR7, 0x1, UPT ;  /* 0x000000010700788c */ /* 0x000fd6000bf45270 */
[----:B------:R-:W-:Y:S02]  /*4d30*/  @UP2 ULDC.64 UR20, c[0x0][0x9e8] ;  /* 0x00027a0000142ab9 */ /* 0x000fe40000000a00 */
[----:B------:R-:W-:-:S04]  /*4d40*/  UIMAD.WIDE.U32 UR10, UR14, UR20, URZ ;  /* 0x000000140e0a72a5 */ /* 0x000fc8000f8e003f */
[----:B------:R-:W-:-:S12]  /*4d50*/  @UP2 USHF.R.U32.HI UR14, URZ, UR21, UR11 ;  /* 0x000000153f0e2299 */ /* 0x000fd8000801160b */
.L_x_916:
[----:B------:R-:W-:-:S04]  /*4d60*/  UIMAD UR7, UR14, UR7, UR7 ;  /* 0x000000070e0772a4 */ /* 0x000fc8000f8e0207 */
[----:B------:R-:W-:-:S04]  /*4d70*/  UISETP.LT.AND UP2, UPT, UR6, UR7, UPT ;  /* 0x000000070600728c */ /* 0x000fc8000bf41270 */
[----:B------:R-:W-:-:S12]  /*4d80*/  USEL UR6, UR6, UR7, UP2 ;  /* 0x0000000706067287 */ /* 0x000fd80009000000 */
.L_x_914:
        /* <DEDUP_REMOVED lines=35> */
.L_x_935:
[----:B------:R-:W-:-:S04]  /*4fc0*/  UIADD3 UR19, UR52, 0x1, URZ ;  /* 0x0000000134137890 */ /* 0x000fc8000fffe03f */
[----:B------:R-:W-:-:S04]  /*4fd0*/  UISETP.NE.AND UP2, UPT, UR19, 0x2, UPT ;  /* 0x000000021300788c */ /* 0x000fc8000bf45270 */
[----:B------:R-:W-:Y:S02]  /*4fe0*/  USEL UR20, URZ, 0x1, UP2 ;  /* 0x000000013f147887 */ /* 0x000fe40009000000 */
[----:B------:R-:W-:Y:S02]  /*4ff0*/  USEL UR19, UR19, URZ, UP2 ;  /* 0x0000003f13137287 */ /* 0x000fe40009000000 */
[----:B------:R-:W-:Y:S01]  /*5000*/  ULOP3.LUT UR20, UR53, UR20, URZ, 0x3c, !UPT ;  /* 0x0000001435147292 */ /* 0x000fe2000f8e3c3f */
[----:B------:R-:W-:Y:S11]  /*5010*/  @!P0 BRA `(.L_x_918) ;  /* 0x0000000000048947 */ /* 0x000ff60003800000 */
[----:B------:R-:W-:Y:S01]  /*5020*/  BPT.TRAP 0x1 ;  /* 0x000000040000795c */ /* 0x000fe20000300000 */
.L_x_918:
[----:B------:R-:W-:Y:S01]  /*5030*/  ULEA UR23, UR19, UR46, 0x3 ;  /* 0x0000002e13177291 */ /* 0x000fe2000f8e183f */
[----:B------:R-:W-:-:S05]  /*5040*/  IMAD.U32 R6, RZ, RZ, UR20 ;  /* 0x00000014ff067e24 */ /* 0x000fca000f8e00ff */
[----:B------:R-:W-:-:S04]  /*5050*/  SHF.L.U32 R6, R6, 0x1f, RZ ;  /* 0x0000001f06067819 */ /* 0x000fc800000006ff */
[----:B------:R0:W1:Y:S01]  /*5060*/  SYNCS.PHASECHK.TRANS64.TRYWAIT P2, [UR23+0x19c30], R6 ;  /* 0x019c3006ff0075a7 */ /* 0x0000620008040157 */
[----:B------:R-:W-:Y:S05]  /*5070*/  @!P0 BRA `(.L_x_919) ;  /* 0x0000000000048947 */ /* 0x000fea0003800000 */
[----:B------:R-:W-:Y:S01]  /*5080*/  BPT.TRAP 0x1 ;  /* 0x000000040000795c */ /* 0x000fe20000300000 */
.L_x_919:
[----:B-1----:R-:W-:Y:S05]  /*5090*/  @P2 BRA `(.L_x_920) ;  /* 0x0000000000082947 */ /* 0x002fea0003800000 */
[----:B------:R-:W1:Y:S02]  /*50a0*/  SYNCS.PHASECHK.TRANS64.TRYWAIT P2, [UR23+0x19c30], R6 ;  /* 0x019c3006ff0075a7 */ /* 0x000e640008040157 */
[----:B-1----:R-:W-:Y:S05]  /*50b0*/  @!P2 BRA `(.L_x_921) ;  /* 0x000000f800dca947 */ /* 0x002fea0003800000 */
.L_x_920:
        /* <DEDUP_REMOVED lines=17> */
.L_x_922:
[----:B------:R-:W-:Y:S01]  /*51d0*/  ULEA UR11, UR52, UR46, 0x3 ;  /* 0x0000002e340b7291 */ /* 0x000fe2000f8e183f */
[----:B01----:R-:W-:-:S05]  /*51e0*/  IMAD.U32 R6, RZ, RZ, UR53 ;  /* 0x00000035ff067e24 */ /* 0x003fca000f8e00ff */
[----:B------:R-:W-:-:S04]  /*51f0*/  SHF.L.U32 R6, R6, 0x1f, RZ ;  /* 0x0000001f06067819 */ /* 0x000fc800000006ff */
[----:B------:R0:W1:Y:S01]  /*5200*/  SYNCS.PHASECHK.TRANS64.TRYWAIT P2, [UR11+0x19c50], R6 ;  /* 0x019c5006ff0075a7 */ /* 0x000062000804014b */
[----:B------:R-:W-:Y:S05]  /*5210*/  @!P0 BRA `(.L_x_923) ;  /* 0x0000000000048947 */ /* 0x000fea0003800000 */
[----:B------:R-:W-:Y:S01]  /*5220*/  BPT.TRAP 0x1 ;  /* 0x000000040000795c */ /* 0x000fe20000300000 */
.L_x_923:
[----:B-1----:R-:W-:Y:S05]  /*5230*/  @P2 BRA `(.L_x_924) ;  /* 0x0000000000082947 */ /* 0x002fea0003800000 */
[----:B------:R-:W1:Y:S02]  /*5240*/  SYNCS.PHASECHK.TRANS64.TRYWAIT P2, [UR11+0x19c50], R6 ;  /* 0x019c5006ff0075a7 */ /* 0x000e64000804014b */
[----:B-1----:R-:W-:Y:S05]  /*5250*/  @!P2 BRA `(.L_x_925) ;  /* 0x000000f8008ca947 */ /* 0x002fea0003800000 */
.L_x_924:
[----:B------:R-:W-:Y:S01]  /*5260*/  UIADD3 UR6, UR46, 0x3000, URZ ;  /* 0x000030002e067890 */ /* 0x000fe2000fffe03f */
[----:B------:R-:W-:Y:S01]  /*5270*/  WARPGROUP.ARRIVE ;  /* 0x00000000000079c5 */ /* 0x000fe20000000000 */
[----:B------:R-:W-:Y:S01]  /*5280*/  UMOV UR7, 0x40000040 ;  /* 0x4000004000077882 */ /* 0x000fe20000000000 */
[----:B------:R-:W-:Y:S01]  /*5290*/  PLOP3.LUT P2, PT, PT, PT, UP0, 0x80, 0x0 ;  /* 0x000000000000781c */ /* 0x000fe20003f4f008 */
[----:B------:R-:W-:Y:S01]  /*52a0*/  USHF.R.U32.HI UR6, URZ, 0x4, UR6 ;  /* 0x000000043f067899 */ /* 0x000fe20008011606 */
[----:B------:R-:W-:Y:S01]  /*52b0*/  PLOP3.LUT P3, PT, PT, PT, UP0, 0x80, 0x0 ;  /* 0x000000000000781c */ /* 0x000fe20003f6f008 */
[----:B------:R-:W-:Y:S02]  /*52c0*/  VIADD R13, R17, UR41 ;  /* 0x00000029110d7c36 */ /* 0x000fe40008000000 */
[----:B------:R-:W-:Y:S01]  /*52d0*/  ULOP3.LUT UR6, UR6, 0x3fff, URZ, 0xc0, !UPT ;  /* 0x00003fff06067892 */ /* 0x000fe2000f8ec03f */
[----:B01----:R-:W-:Y:S02]  /*52e0*/  IMAD.U32 R6, RZ, RZ, UR23 ;  /* 0x00000017ff067e24 */ /* 0x003fe4000f8e00ff */
[----:B------:R-:W-:Y:S01]  /*52f0*/  IMAD.SHL.U32 R8, R3, 0x80, RZ ;  /* 0x0000008003087824 */ /* 0x000fe200078e00ff */
[----:B------:R-:W-:Y:S01]  /*5300*/  ULOP3.LUT UR6, UR6, 0x10000, URZ, 0xfc, !UPT ;  /* 0x0001000006067892 */ /* 0x000fe2000f8efc3f */
[----:B------:R-:W-:-:S03]  /*5310*/  @!P1 VIADD R6, R6, 0x19c40 ;  /* 0x00019c4006069836 */ /* 0x000fc60000000000 */
[----:B------:R-:W-:Y:S02]  /*5320*/  UIMAD UR10, UR52, 0x300, UR6 ;  /* 0x00000300340a78a4 */ /* 0x000fe4000f8e0206 */
[----:B------:R-:W-:-:S05]  /*5330*/  @!P1 PRMT R6, RZ, 0x654, R6 ;  /* 0x00000654ff069816 */ /* 0x000fca0000000006 */
[----:B------:R-:W-:Y:S02]  /*5340*/  UMOV UR6, UR10 ;  /* 0x0000000a00067c82 */ /* 0x000fe40008000000 */
        /* <DEDUP_REMOVED lines=23> */
[----:B------:R-:W0:Y:S02]  /*54c0*/  SHFL.IDX PT, R15, R13, RZ, 0x1c1f ;  /* 0x001c1fff0d0f7589 */ /* 0x000e2400000e0000 */
[----:B------:R-:W-:Y:S01]  /*54d0*/  IMAD R7, R16, -0x2, R7 ;  /* 0xfffffffe10077824 */ /* 0x000fe200078e0207 */
[----:B------:R-:W-:Y:S02]  /*54e0*/  WARPGROUP.DEPBAR.LE gsb0, 0x0 ;  /* 0x00008000000079c5 */ /* 0x000fe40000010000 */
[----:B------:R1:W-:Y:S02]  /*54f0*/  @!P1 SYNCS.ARRIVE.TRANS64.RED.A1T0 RZ, [R6+URZ], RZ ;  /* 0x000000ff06ff99a7 */ /* 0x0003e4000810043f */
[----:B-1----:R-:W-:-:S05]  /*5500*/  IMAD.U32 R6, RZ, RZ, UR37 ;  /* 0x00000025ff067e24 */ /* 0x002fca000f8e00ff */
[----:B------:R-:W-:-:S05]  /*5510*/  IADD3 R7, -R6, UR42, R7 ;  /* 0x0000002a06077c10 */ /* 0x000fca000fffe107 */
[C---:B------:R-:W-:Y:S02]  /*5520*/  VIADD R12, R7.reuse, UR22 ;  /* 0x00000016070c7c36 */ /* 0x040fe40008000000 */
[----:B------:R-:W-:Y:S02]  /*5530*/  VIADD R11, R7, UR6 ;  /* 0x00000006070b7c36 */ /* 0x000fe40008000000 */
[--C-:B0-----:R-:W-:Y:S02]  /*5540*/  IMAD.IADD R10, R12, 0x1, R15.reuse ;  /* 0x000000010c0a7824 */ /* 0x101fe400078e020f */
[----:B------:R-:W-:Y:S01]  /*5550*/  IMAD.IADD R9, R11, 0x1, R15 ;  /* 0x000000010b097824 */ /* 0x000fe200078e020f */
[----:B------:R-:W-:Y:S06]  /*5560*/  @P2 BRA `(.L_x_926) ;  /* 0x00000000005c2947 */ /* 0x000fec0003800000 */
[----:B------:R-:W-:Y:S01]  /*5570*/  IMAD.U32 R6, RZ, RZ, UR37 ;  /* 0x00000025ff067e24 */ /* 0x000fe2000f8e00ff */
[----:B------:R-:W-:Y:S04]  /*5580*/  BSSY B0, `(.L_x_927) ;  /* 0x0000011000007945 */ /* 0x000fe80003800000 */
[----:B------:R-:W-:-:S04]  /*5590*/  IADD3 R15, -R6, UR42, R15 ;  /* 0x0000002a060f7c10 */ /* 0x000fc8000fffe10f */
        /* <DEDUP_REMOVED lines=10> */
.L_x_928:
[----:B------:R-:W-:-:S05]  /*5640*/  IMAD.U32 R14, RZ, RZ, UR21 ;  /* 0x00000015ff0e7e24 */ /* 0x000fca000f8e00ff */
[----:B------:R-:W-:-:S13]  /*5650*/  ISETP.NE.AND P2, PT, R14, 0x1, PT ;  /* 0x000000010e00780c */ /* 0x000fda0003f45270 */
[----:B------:R-:W0:Y:S02]  /*5660*/  @P2 LDC.64 R6, c[0x0][0x9e8] ;  /* 0x00027a00ff062b82 */ /* 0x000e240000000a00 */
[----:B0-----:R-:W-:-:S05]  /*5670*/  @P2 IMAD.HI.U32 R6, R15, R6, RZ ;  /* 0x000000060f062227 */ /* 0x001fca00078e00ff */
[----:B------:R-:W-:-:S07]  /*5680*/  @P2 SHF.R.U32.HI R15, RZ, R7, R6 ;  /* 0x00000007ff0f2219 */ /* 0x000fce0000011606 */
.L_x_929:
[----:B------:R-:W-:Y:S05]  /*5690*/  BSYNC B0 ;  /* 0x0000000000007941 */ /* 0x000fea0003800000 */
.L_x_927:
[----:B------:R-:W-:-:S04]  /*56a0*/  IMAD R15, R15, R14, -R8 ;  /* 0x0000000e0f0f7224 */ /* 0x000fc800078e0a08 */
[----:B------:R-:W-:-:S05]  /*56b0*/  IMAD R15, R16, -0x2, R15 ;  /* 0xfffffffe100f7824 */ /* 0x000fca00078e020f */
[----:B------:R-:W-:Y:S02]  /*56c0*/  VIADDMNMX R10, R15, R14, R10, PT ;  /* 0x0000000e0f0a7246 */ /* 0x000fe4000380010a */
[----:B------:R-:W-:-:S07]  /*56d0*/  VIMNMX R9, R9, R15, !PT ;  /* 0x0000000f09097248 */ /* 0x000fce0007fe0100 */
.L_x_926:
        /* <DEDUP_REMOVED lines=115> */
.L_x_932:
[----:B------:R-:W-:-:S05]  /*5e10*/  IMAD.U32 R6, RZ, RZ, UR21 ;  /* 0x00000015ff067e24 */ /* 0x000fca000f8e00ff */
[----:B------:R-:W-:-:S13]  /*5e20*/  ISETP.NE.AND P3, PT, R6, 0x1, PT ;  /* 0x000000010600780c */ /* 0x000fda0003f65270 */
[----:B------:R-:W0:Y:S02]  /*5e30*/  @P3 LDC.64 R10, c[0x0][0x9e8] ;  /* 0x00027a00ff0a3b82 */ /* 0x000e240000000a00 */
[----:B0-----:R-:W-:-:S05]  /*5e40*/  @P3 IMAD.HI.U32 R10, R13, R10, RZ ;  /* 0x0000000a0d0a3227 */ /* 0x001fca00078e00ff */
[----:B------:R-:W-:-:S07]  /*5e50*/  @P3 SHF.R.U32.HI R13, RZ, R11, R10 ;  /* 0x0000000bff0d3219 */ /* 0x000fce000001160a */
.L_x_933:
[----:B------:R-:W-:Y:S05]  /*5e60*/  BSYNC B0 ;  /* 0x0000000000007941 */ /* 0x000fea0003800000 */
.L_x_931:
[----:B------:R-:W-:-:S04]  /*5e70*/  IMAD R13, R13, R6, -R8 ;  /* 0x000000060d0d7224 */ /* 0x000fc800078e0a08 */
[----:B------:R-:W-:-:S05]  /*5e80*/  IMAD R13, R16, -0x2, R13 ;  /* 0xfffffffe100d7824 */ /* 0x000fca00078e020d */
[----:B------:R-:W-:Y:S02]  /*5e90*/  VIADDMNMX R12, R13, R6, R12, PT ;  /* 0x000000060d0c7246 */ /* 0x000fe4000380010c */
[----:B------:R-:W-:-:S07]  /*5ea0*/  VIMNMX R9, R9, R13, !PT ;  /* 0x0000000d09097248 */ /* 0x000fce0007fe0100 */
.L_x_930:
        /* <DEDUP_REMOVED lines=38> */
[----:B------:R-:W-:Y:S02]  /*6110*/  ISETP.LT.OR P3, PT, R12, 0xa, P3 ;  /* 0x0000000a0c00780c */ /* 0x000fe40001f61670 */
[----:B------:R-:W-:Y:S02]  /*6120*/  FMNMX.FTZ R11, R61, R6, !PT ;  /* 0x000000063d0b7209 */ /* 0x000fe40007810000 */
[----:B------:R-:W-:Y:S02]  /*6130*/  FMNMX.FTZ R21, R27, R20, !PT ;  /* 0x000000141b157209 */ /* 0x000fe40007810000 */
[----:B------:R-:W-:Y:S02]  /*6140*/  FMNMX.FTZ R6, R64, R11, !PT ;  /* 0x0000000b40067209 */ /* 0x000fe40007810000 */
[----:B------:R-:W-:-:S02]  /*6150*/  ISETP.LT.OR P4, PT, R12, 0x11, P4 ;  /* 0x000000110c00780c */ /* 0x000fc40002781670 */
[----:B------:R-:W-:Y:S02]  /*6160*/  FMNMX.FTZ R11, R65, R6, !PT ;  /* 0x00000006410b7209 */ /* 0x000fe40007810000 */
[----:B------:R-:W-:Y:S02]  /*6170*/  FSEL R31, R31, -INF , !P3 ;  /* 0xff8000001f1f7808 */ /* 0x000fe40005800000 */
[----:B------:R-:W-:Y:S02]  /*6180*/  FMNMX.FTZ R6, R68, R11, !PT ;  /* 0x0000000b44067209 */ /* 0x000fe40007810000 */
[----:B------:R-:W-:Y:S02]  /*6190*/  FMNMX.FTZ R24, R30, R21, !PT ;  /* 0x000000151e187209 */ /* 0x000fe40007810000 */
        /* <DEDUP_REMOVED lines=18> */
[C---:B------:R-:W-:Y:S01]  /*62c0*/  ISETP.LT.OR P3, PT, R12.reuse, 0x22, P3 ;  /* 0x000000220c00780c */ /* 0x040fe20001f61670 */
[----:B------:R-:W0:Y:S01]  /*62d0*/  SHFL.BFLY PT, R11, R8, 0x2, 0x1f ;  /* 0x0c401f00080b7f89 */ /* 0x000e2200000e0000 */
[----:B------:R-:W-:-:S02]  /*62e0*/  ISETP.LT.OR P4, PT, R12, 0x29, P4 ;  /* 0x000000290c00780c */ /* 0x000fc40002781670 */
[----:B------:R-:W-:Y:S02]  /*62f0*/  FSEL R43, R43, -INF , !P3 ;  /* 0xff8000002b2b7808 */ /* 0x000fe40005800000 */
[C---:B------:R-:W-:Y:S02]  /*6300*/  ISETP.GT.AND P3, PT, R9.reuse, 0x29, P2 ;  /* 0x000000290900780c */ /* 0x040fe40001764270 */
[----:B------:R-:W-:Y:S02]  /*6310*/  FSEL R46, R46, -INF , !P4 ;  /* 0xff8000002e2e7808 */ /* 0x000fe40006000000 */
[C---:B------:R-:W-:Y:S02]  /*6320*/  ISETP.GT.AND P4, PT, R9.reuse, 0x30, P2 ;  /* 0x000000300900780c */ /* 0x040fe40001784270 */
[----:B------:R-:W-:Y:S02]  /*6330*/  ISETP.LT.OR P5, PT, R12, 0x2a, P3 ;  /* 0x0000002a0c00780c */ /* 0x000fe40001fa1670 */
[----:B------:R-:W-:-:S02]  /*6340*/  ISETP.GT.AND P3, PT, R9, 0x31, P2 ;  /* 0x000000310900780c */ /* 0x000fc40001764270 */
[----:B------:R-:W-:Y:S02]  /*6350*/  FSEL R47, R47, -INF , !P5 ;  /* 0xff8000002f2f7808 */ /* 0x000fe40006800000 */
[C---:B------:R-:W-:Y:S02]  /*6360*/  ISETP.LT.OR P4, PT, R12.reuse, 0x31, P4 ;  /* 0x000000310c00780c */ /* 0x040fe40002781670 */
[----:B------:R-:W-:Y:S02]  /*6370*/  ISETP.GT.AND P5, PT, R9, 0x38, P2 ;  /* 0x000000380900780c */ /* 0x000fe400017a4270 */
[----:B------:R-:W-:Y:S02]  /*6380*/  ISETP.LT.OR P3, PT, R12, 0x32, P3 ;  /* 0x000000320c00780c */ /* 0x000fe40001f61670 */
[----:B------:R-:W-:Y:S02]  /*6390*/  FSEL R50, R50, -INF , !P4 ;  /* 0xff80000032327808 */ /* 0x000fe40006000000 */
[----:B0-----:R-:W-:-:S02]  /*63a0*/  FMNMX.FTZ R11, R8, R11, !PT ;  /* 0x0000000b080b7209 */ /* 0x001fc40007810000 */
[----:B------:R-:W-:Y:S02]  /*63b0*/  ISETP.GT.AND P4, PT, R9, 0x39, P2 ;  /* 0x000000390900780c */ /* 0x000fe40001784270 */
[----:B------:R-:W-:Y:S01]  /*63c0*/  FSEL R51, R51, -INF , !P3 ;  /* 0xff80000033337808 */ /* 0x000fe20005800000 */
[----:B------:R-:W0:Y:S01]  /*63d0*/  SHFL.BFLY PT, R6, R11, 0x1, 0x1f ;  /* 0x0c201f000b067f89 */ /* 0x000e2200000e0000 */
[C---:B------:R-:W-:Y:S02]  /*63e0*/  ISETP.LT.OR P5, PT, R12.reuse, 0x39, P5 ;  /* 0x000000390c00780c */ /* 0x040fe40002fa1670 */
[----:B------:R-:W-:Y:S02]  /*63f0*/  ISETP.GT.AND P3, PT, R9, 0x40, P2 ;  /* 0x000000400900780c */ /* 0x000fe40001764270 */
[----:B------:R-:W-:Y:S02]  /*6400*/  ISETP.LT.OR P4, PT, R12, 0x3a, P4 ;  /* 0x0000003a0c00780c */ /* 0x000fe40002781670 */
[----:B------:R-:W-:-:S02]  /*6410*/  FSEL R54, R54, -INF , !P5 ;  /* 0xff80000036367808 */ /* 0x000fc40006800000 */
[----:B------:R-:W-:Y:S02]  /*6420*/  ISETP.GT.AND P5, PT, R9, 0x41, P2 ;  /* 0x000000410900780c */ /* 0x000fe400017a4270 */
[----:B------:R-:W-:Y:S02]  /*6430*/  FSEL R55, R55, -INF , !P4 ;  /* 0xff80000037377808 */ /* 0x000fe40006000000 */
[C---:B------:R-:W-:Y:S02]  /*6440*/  ISETP.LT.OR P3, PT, R12.reuse, 0x41, P3 ;  /* 0x000000410c00780c */ /* 0x040fe40001f61670 */
[----:B------:R-:W-:Y:S02]  /*6450*/  ISETP.GT.AND P4, PT, R9, 0x48, P2 ;  /* 0x000000480900780c */ /* 0x000fe40001784270 */
[----:B------:R-:W-:Y:S02]  /*6460*/  ISETP.LT.OR P5, PT, R12, 0x42, P5 ;  /* 0x000000420c00780c */ /* 0x000fe40002fa1670 */
[----:B------:R-:W-:-:S02]  /*6470*/  FSEL R58, R58, -INF , !P3 ;  /* 0xff8000003a3a7808 */ /* 0x000fc40005800000 */
[----:B------:R-:W-:Y:S02]  /*6480*/  ISETP.GT.AND P3, PT, R9, 0x49, P2 ;  /* 0x000000490900780c */ /* 0x000fe40001764270 */
[----:B------:R-:W-:Y:S02]  /*6490*/  FSEL R59, R59, -INF , !P5 ;  /* 0xff8000003b3b7808 */ /* 0x000fe40006800000 */
[----:B0-----:R-:W-:Y:S02]  /*64a0*/  FMNMX.FTZ R6, R11, R6, !PT ;  /* 0x000000060b067209 */ /* 0x001fe40007810000 */
[----:B------:R-:W-:Y:S02]  /*64b0*/  ISETP.LT.OR P4, PT, R12, 0x49, P4 ;  /* 0x000000490c00780c */ /* 0x000fe40002781670 */
[C---:B------:R-:W-:Y:S01]  /*64c0*/  FSETP.NEU.FTZ.AND P6, PT, R6.reuse, -INF , PT ;  /* 0xff8000000600780b */ /* 0x040fe20003fdd000 */
[----:B------:R-:W-:-:S01]  /*64d0*/  FFMA.FTZ R10, R6, R13, -8 ;  /* 0xc1000000060a7423 */ /* 0x000fc2000001000d */
[----:B------:R-:W-:-:S02]  /*64e0*/  ISETP.GT.AND P5, PT, R9, 0x50, P2 ;  /* 0x000000500900780c */ /* 0x000fc400017a4270 */
[----:B------:R-:W-:Y:S02]  /*64f0*/  ISETP.LT.OR P3, PT, R12, 0x4a, P3 ;  /* 0x0000004a0c00780c */ /* 0x000fe40001f61670 */
[----:B------:R-:W-:Y:S02]  /*6500*/  FSEL R8, R10, RZ, P6 ;  /* 0x000000ff0a087208 */ /* 0x000fe40003000000 */
[----:B------:R-:W-:Y:S02]  /*6510*/  FSEL R62, R62, -INF , !P4 ;  /* 0xff8000003e3e7808 */ /* 0x000fe40006000000 */
[----:B------:R-:W-:Y:S01]  /*6520*/  ISETP.GT.AND P4, PT, R9, 0x51, P2 ;  /* 0x000000510900780c */ /* 0x000fe20001784270 */
        /* <DEDUP_REMOVED lines=12> */
[----:B------:R-:W-:Y:S01]  /*65f0*/  FSEL R63, R63, -INF , !P3 ;  /* 0xff8000003f3f7808 */ /* 0x000fe20005800000 */
[--C-:B------:R-:W-:Y:S01]  /*6600*/  FFMA.FTZ R41, R41, UR43, -R8.reuse ;  /* 0x0000002b29297c23 */ /* 0x100fe20008010808 */
[----:B------:R-:W-:Y:S01]  /*6610*/  FMNMX.FTZ R26, R38, R25, !PT ;  /* 0x00000019261a7209 */ /* 0x000fe20007810000 */
[--C-:B------:R-:W-:Y:S01]  /*6620*/  FFMA.FTZ R25, R40, UR43, -R8.reuse ;  /* 0x0000002b28197c23 */ /* 0x100fe20008010808 */
[----:B------:R-:W-:Y:S01]  /*6630*/  ISETP.LT.OR P5, PT, R12, 0x51, P5 ;  /* 0x000000510c00780c */ /* 0x000fe20002fa1670 */
[--C-:B------:R-:W-:Y:S01]  /*6640*/  FFMA.FTZ R44, R44, UR43, -R8.reuse ;  /* 0x0000002b2c2c7c23 */ /* 0x100fe20008010808 */
[----:B------:R-:W-:Y:S01]  /*6650*/  FMNMX.FTZ R29, R39, R26, !PT ;  /* 0x0000001a271d7209 */ /* 0x000fe20007810000 */
[----:B------:R1:W-:Y:S01]  /*6660*/  MUFU.EX2 R24, R37 ;  /* 0x0000002500187308 */ /* 0x0003e20000000800 */
[----:B------:R-:W-:Y:S01]  /*6670*/  ISETP.GT.AND P3, PT, R9, 0x58, P2 ;  /* 0x000000580900780c */ /* 0x000fe20001764270 */
[--C-:B------:R-:W-:Y:S01]  /*6680*/  FFMA.FTZ R56, R56, UR43, -R8.reuse ;  /* 0x0000002b38387c23 */ /* 0x100fe20008010808 */
        /* <DEDUP_REMOVED lines=10> */
[----:B------:R-:W-:Y:S01]  /*6730*/  ISETP.GT.AND P5, PT, R9, 0x59, P2 ;  /* 0x000000590900780c */ /* 0x000fe200017a4270 */
[----:B------:R-:W-:Y:S01]  /*6740*/  FFMA.FTZ R85, R85, UR43, -R8 ;  /* 0x0000002b55557c23 */ /* 0x000fe20008010808 */
[----:B------:R-:W-:-:S02]  /*6750*/  FMNMX.FTZ R29, R47, R28, !PT ;  /* 0x0000001c2f1d7209 */ /* 0x000fc40007810000 */
[----:B------:R-:W-:Y:S01]  /*6760*/  FSEL R67, R67, -INF , !P4 ;  /* 0xff80000043437808 */ /* 0x000fe20006000000 */
[----:B------:R-:W-:Y:S01]  /*6770*/  MUFU.EX2 R28, R44 ;  /* 0x0000002c001c7308 */ /* 0x000fe20000000800 */
[----:B------:R-:W-:Y:S01]  /*6780*/  FMNMX.FTZ R32, R50, R29, !PT ;  /* 0x0000001d32207209 */ /* 0x000fe20007810000 */
[----:B------:R-:W-:Y:S01]  /*6790*/  FFMA.FTZ R29, R45, UR43, -R8 ;  /* 0x0000002b2d1d7c23 */ /* 0x000fe20008010808 */
[----:B------:R-:W-:Y:S02]  /*67a0*/  ISETP.LT.OR P3, PT, R12, 0x59, P3 ;  /* 0x000000590c00780c */ /* 0x000fe40001f61670 */
[----:B0-----:R-:W-:Y:S02]  /*67b0*/  FMNMX.FTZ R33, R51, R32, !PT ;  /* 0x0000002033217209 */ /* 0x001fe40007810000 */
[----:B------:R-:W-:Y:S01]  /*67c0*/  ISETP.GT.AND P4, PT, R9, 0x60, P2 ;  /* 0x000000600900780c */ /* 0x000fe20001784270 */
[----:B------:R-:W-:Y:S01]  /*67d0*/  MUFU.EX2 R10, R10 ;  /* 0x0000000a000a7308 */ /* 0x000fe20000000800 */
[----:B------:R-:W-:-:S02]  /*67e0*/  FMNMX.FTZ R32, R54, R33, !PT ;  /* 0x0000002136207209 */ /* 0x000fc40007810000 */
[----:B------:R-:W-:Y:S02]  /*67f0*/  ISETP.LT.OR P5, PT, R12, 0x5a, P5 ;  /* 0x0000005a0c00780c */ /* 0x000fe40002fa1670 */
[----:B------:R-:W-:Y:S02]  /*6800*/  FMNMX.FTZ R33, R55, R32, !PT ;  /* 0x0000002037217209 */ /* 0x000fe40007810000 */
[----:B------:R-:W-:Y:S01]  /*6810*/  FSEL R70, R70, -INF , !P3 ;  /* 0xff80000046467808 */ /* 0x000fe20005800000 */
[----:B------:R0:W-:Y:S01]  /*6820*/  MUFU.EX2 R32, R48 ;  /* 0x0000003000207308 */ /* 0x0001e20000000800 */
[----:B------:R-:W-:Y:S01]  /*6830*/  FMNMX.FTZ R36, R58, R33, !PT ;  /* 0x000000213a247209 */ /* 0x000fe20007810000 */
[--C-:B------:R-:W-:Y:S01]  /*6840*/  FFMA.FTZ R33, R49, UR43, -R8.reuse ;  /* 0x0000002b31217c23 */ /* 0x100fe20008010808 */
[----:B------:R-:W-:Y:S01]  /*6850*/  ISETP.GT.AND P3, PT, R9, 0x61, P2 ;  /* 0x000000610900780c */ /* 0x000fe20001764270 */
[----:B------:R-:W-:Y:S01]  /*6860*/  FFMA.FTZ R49, R69, UR43, -R8 ;  /* 0x0000002b45317c23 */ /* 0x000fe20008010808 */
[----:B-1----:R-:W-:-:S02]  /*6870*/  FMNMX.FTZ R37, R59, R36, !PT ;  /* 0x000000243b257209 */ /* 0x002fc40007810000 */
[----:B------:R-:W-:Y:S01]  /*6880*/  FSEL R71, R71, -INF , !P5 ;  /* 0xff80000047477808 */ /* 0x000fe20006800000 */
[----:B------:R-:W-:Y:S01]  /*6890*/  MUFU.EX2 R7, R7 ;  /* 0x0000000700077308 */ /* 0x000fe20000000800 */
[----:B------:R-:W-:Y:S01]  /*68a0*/  FMNMX.FTZ R36, R62, R37, !PT ;  /* 0x000000253e247209 */ /* 0x000fe20007810000 */
[--C-:B0-----:R-:W-:Y:S01]  /*68b0*/  FFMA.FTZ R48, R68, UR43, -R8.reuse ;  /* 0x0000002b44307c23 */ /* 0x101fe20008010808 */
[----:B------:R-:W-:Y:S02]  /*68c0*/  ISETP.LT.OR P4, PT, R12, 0x61, P4 ;  /* 0x000000610c00780c */ /* 0x000fe40002781670 */
[----:B------:R-:W-:Y:S02]  /*68d0*/  FMNMX.FTZ R37, R63, R36, !PT ;  /* 0x000000243f257209 */ /* 0x000fe40007810000 */
[----:B------:R-:W-:Y:S01]  /*68e0*/  ISETP.GT.AND P5, PT, R9, 0x68, P2 ;  /* 0x000000680900780c */ /* 0x000fe200017a4270 */
[----:B------:R0:W-:Y:S01]  /*68f0*/  MUFU.EX2 R36, R52 ;  /* 0x0000003400247308 */ /* 0x0001e20000000800 */
[----:B------:R-:W-:Y:S01]  /*6900*/  FMNMX.FTZ R40, R66, R37, !PT ;  /* 0x0000002542287209 */ /* 0x000fe20007810000 */
[--C-:B------:R-:W-:Y:S01]  /*6910*/  FFMA.FTZ R37, R53, UR43, -R8.reuse ;  /* 0x0000002b35257c23 */ /* 0x100fe20008010808 */
[----:B------:R-:W-:Y:S01]  /*6920*/  ISETP.LT.OR P3, PT, R12, 0x62, P3 ;  /* 0x000000620c00780c */ /* 0x000fe20001f61670 */
[----:B------:R-:W-:Y:S01]  /*6930*/  FFMA.FTZ R53, R73, UR43, -R8 ;  /* 0x0000002b49357c23 */ /* 0x000fe20008010808 */
[----:B------:R-:W-:-:S02]  /*6940*/  FMNMX.FTZ R41, R67, R40, !PT ;  /* 0x0000002843297209 */ /* 0x000fc40007810000 */
[----:B------:R-:W-:Y:S01]  /*6950*/  FSEL R74, R74, -INF , !P4 ;  /* 0xff8000004a4a7808 */ /* 0x000fe20006000000 */
[----:B------:R-:W-:Y:S01]  /*6960*/  MUFU.EX2 R11, R11 ;  /* 0x0000000b000b7308 */ /* 0x000fe20000000800 */
[----:B------:R-:W-:Y:S01]  /*6970*/  FMNMX.FTZ R40, R70, R41, !PT ;  /* 0x0000002946287209 */ /* 0x000fe20007810000 */
[----:B0-----:R-:W-:Y:S01]  /*6980*/  FFMA.FTZ R52, R72, UR43, -R8 ;  /* 0x0000002b48347c23 */ /* 0x001fe20008010808 */
[----:B------:R-:W-:Y:S02]  /*6990*/  ISETP.GT.AND P4, PT, R9, 0x69, P2 ;  /* 0x000000690900780c */ /* 0x000fe40001784270 */
[----:B------:R-:W-:Y:S02]  /*69a0*/  FMNMX.FTZ R41, R71, R40, !PT ;  /* 0x0000002847297209 */ /* 0x000fe40007810000 */
[----:B------:R-:W-:Y:S01]  /*69b0*/  FSEL R75, R75, -INF , !P3 ;  /* 0xff8000004b4b7808 */ /* 0x000fe20005800000 */
[----:B------:R0:W-:Y:S01]  /*69c0*/  MUFU.EX2 R40, R56 ;  /* 0x0000003800287308 */ /* 0x0001e20000000800 */
[----:B------:R-:W-:-:S02]  /*69d0*/  ISETP.LT.OR P5, PT, R12, 0x69, P5 ;  /* 0x000000690c00780c */ /* 0x000fc40002fa1670 */
[----:B------:R-:W-:Y:S02]  /*69e0*/  FMNMX.FTZ R44, R74, R41, !PT ;  /* 0x000000294a2c7209 */ /* 0x000fe40007810000 */
[----:B------:R-:W-:Y:S02]  /*69f0*/  ISETP.GT.AND P3, PT, R9, 0x70, P2 ;  /* 0x000000700900780c */ /* 0x000fe40001764270 */
[----:B------:R-:W-:Y:S01]  /*6a00*/  ISETP.LT.OR P4, PT, R12, 0x6a, P4 ;  /* 0x0000006a0c00780c */ /* 0x000fe20002781670 */
[----:B------:R-:W-:Y:S01]  /*6a10*/  MUFU.EX2 R14, R14 ;  /* 0x0000000e000e7308 */ /* 0x000fe20000000800 */
[----:B------:R-:W-:Y:S02]  /*6a20*/  FSEL R78, R78, -INF , !P5 ;  /* 0xff8000004e4e7808 */ /* 0x000fe40006800000 */
[----:B------:R-:W-:Y:S02]  /*6a30*/  FMNMX.FTZ R41, R75, R44, !PT ;  /* 0x0000002c4b297209 */ /* 0x000fe40007810000 */
[----:B------:R-:W-:-:S02]  /*6a40*/  ISETP.GT.AND P5, PT, R9, 0x71, P2 ;  /* 0x000000710900780c */ /* 0x000fc400017a4270 */
[----:B------:R-:W-:Y:S01]  /*6a50*/  FSEL R79, R79, -INF , !P4 ;  /* 0xff8000004f4f7808 */ /* 0x000fe20006000000 */
[----:B------:R-:W-:Y:S01]  /*6a60*/  MUFU.EX2 R13, R13 ;  /* 0x0000000d000d7308 */ /* 0x000fe20000000800 */
[----:B------:R-:W-:Y:S02]  /*6a70*/  ISETP.LT.OR P3, PT, R12, 0x71, P3 ;  /* 0x000000710c00780c */ /* 0x000fe40001f61670 */
[----:B------:R-:W-:Y:S01]  /*6a80*/  FMNMX.FTZ R44, R78, R41, !PT ;  /* 0x000000294e2c7209 */ /* 0x000fe20007810000 */
[----:B------:R-:W-:-:S01]  /*6a90*/  FFMA.FTZ R41, R60, UR43, -R8 ;  /* 0x0000002b3c297c23 */ /* 0x000fc20008010808 */
[----:B------:R-:W-:Y:S01]  /*6aa0*/  ISETP.GT.AND P4, PT, R9, 0x78, P2 ;  /* 0x000000780900780c */ /* 0x000fe20001784270 */
[----:B------:R-:W-:-:S01]  /*6ab0*/  FFMA.FTZ R60, R80, UR43, -R8 ;  /* 0x0000002b503c7c23 */ /* 0x000fc20008010808 */
        /* <DEDUP_REMOVED lines=12> */
[----:B------:R-:W-:Y:S01]  /*6b80*/  FFMA.FTZ R61, R81, UR43, -R8 ;  /* 0x0000002b513d7c23 */ /* 0x000fe20008010808 */
[----:B------:R-:W-:Y:S01]  /*6b90*/  FMNMX.FTZ R45, R83, R44, !PT ;  /* 0x0000002c532d7209 */ /* 0x000fe20007810000 */
[----:B------:R-:W-:Y:S01]  /*6ba0*/  MUFU.EX2 R25, R25 ;  /* 0x0000001900197308 */ /* 0x000fe20000000800 */
[----:B------:R-:W-:-:S02]  /*6bb0*/  FSEL R87, R87, -INF , !P2 ;  /* 0xff80000057577808 */ /* 0x000fc40005000000 */
[----:B------:R-:W-:Y:S01]  /*6bc0*/  FMNMX.FTZ R44, R86, R45, !PT ;  /* 0x0000002d562c7209 */ /* 0x000fe20007810000 */
[----:B------:R-:W-:-:S01]  /*6bd0*/  FFMA.FTZ R45, R65, UR43, -R8 ;  /* 0x0000002b412d7c23 */ /* 0x000fc20008010808 */
[----:B------:R-:W-:Y:S02]  /*6be0*/  FSEL R69, R6, RZ, P6 ;  /* 0x000000ff06457208 */ /* 0x000fe40003000000 */
[----:B0-----:R-:W-:Y:S01]  /*6bf0*/  FMNMX.FTZ R56, R87, R44, !PT ;  /* 0x0000002c57387209 */ /* 0x001fe20007810000 */
[----:B------:R-:W-:Y:S02]  /*6c00*/  MUFU.EX2 R29, R29 ;  /* 0x0000001d001d7308 */ /* 0x000fe40000000800 */
[----:B------:R-:W-:-:S02]  /*6c10*/  FADD.FTZ R2, -R69, R2 ;  /* 0x0000000245027221 */ /* 0x000fc40000010100 */
[----:B-1----:R-:W0:Y:S04]  /*6c20*/  SHFL.BFLY PT, R57, R56, 0x2, 0x1f ;  /* 0x0c401f0038397f89 */ /* 0x002e2800000e0000 */
        /* <DEDUP_REMOVED lines=75> */
[--C-:B------:R-:W-:Y:S01]  /*70e0*/  FFMA.FTZ R70, R71, UR43, -R2.reuse ;  /* 0x0000002b47467c23 */ /* 0x100fe20008010802 */
[----:B------:R-:W-:-:S01]  /*70f0*/  FFMA.FTZ R71, R74, UR43, -R2 ;  /* 0x0000002b4a477c23 */ /* 0x000fc20008010802 */
[----:B------:R-:W-:Y:S02]  /*7100*/  FADD.FTZ R5, R26, R5 ;  /* 0x000000051a057221 */ /* 0x000fe40000010000 */
[----:B------:R-:W0:Y:S01]  /*7110*/  MUFU.EX2 R43, R43 ;  /* 0x0000002b002b7308 */ /* 0x000e220000000800 */
[----:B-1----:R-:W-:-:S01]  /*7120*/  FADD.FTZ R73, R39, R72 ;  /* 0x0000004827497221 */ /* 0x002fc20000010000 */
[----:B------:R-:W-:-:S06]  /*7130*/  FADD.FTZ R72, R28, R5 ;  /* 0x000000051c487221 */ /* 0x000fcc0000010000 */
[----:B------:R-:W1:Y:S01]  /*7140*/  MUFU.EX2 R46, R46 ;  /* 0x0000002e002e7308 */ /* 0x000e620000000800 */
[----:B--2---:R-:W-:-:S01]  /*7150*/  FADD.FTZ R4, R42, R73 ;  /* 0x000000492a047221 */ /* 0x004fc20000010000 */
[----:B------:R-:W-:-:S04]  /*7160*/  FADD.FTZ R73, R29, R72 ;  /* 0x000000481d497221 */ /* 0x000fc80000010000 */
[----:B------:R-:W-:Y:S02]  /*7170*/  FADD.FTZ R72, R32, R73 ;  /* 0x0000004920487221 */ /* 0x000fe40000010000 */
[----:B------:R-:W2:Y:S01]  /*7180*/  MUFU.EX2 R47, R47 ;  /* 0x0000002f002f7308 */ /* 0x000ea20000000800 */
[----:B0-----:R-:W-:-:S01]  /*7190*/  FADD.FTZ R5, R43, R4 ;  /* 0x000000042b057221 */ /* 0x001fc20000010000 */
[----:B------:R-:W-:Y:S01]  /*71a0*/  FADD.FTZ R73, R33, R72 ;  /* 0x0000004821497221 */ /* 0x000fe20000010000 */
[----:B------:R-:W-:-:S05]  /*71b0*/  FFMA.FTZ R72, R75, UR43, -R2 ;  /* 0x0000002b4b487c23 */ /* 0x000fca0008010802 */
[----:B------:R-:W0:Y:S01]  /*71c0*/  MUFU.EX2 R50, R50 ;  /* 0x0000003200327308 */ /* 0x000e220000000800 */
[----:B-1----:R-:W-:-:S07]  /*71d0*/  FADD.FTZ R4, R46, R5 ;  /* 0x000000052e047221 */ /* 0x002fce0000010000 */
[----:B------:R-:W1:Y:S01]  /*71e0*/  MUFU.EX2 R51, R51 ;  /* 0x0000003300337308 */ /* 0x000e620000000800 */
[----:B--2---:R-:W-:-:S01]  /*71f0*/  FADD.FTZ R5, R47, R4 ;  /* 0x000000042f057221 */ /* 0x004fc20000010000 */
[----:B------:R-:W-:Y:S01]  /*7200*/  FADD.FTZ R4, R36, R73 ;  /* 0x0000004924047221 */ /* 0x000fe20000010000 */
[----:B------:R-:W-:-:S05]  /*7210*/  FFMA.FTZ R73, R78, UR43, -R2 ;  /* 0x0000002b4e497c23 */ /* 0x000fca0008010802 */
        /* <DEDUP_REMOVED lines=67> */
.L_x_934:
        /* <DEDUP_REMOVED lines=94> */
.L_x_917:
[----:B------:R-:W-:Y:S01]  /*7c30*/  ULDC UR6, c[0x0][0x448] ;  /* 0x0001120000067ab9 */ /* 0x000fe20000000800 */
[----:B------:R-:W-:Y:S01]  /*7c40*/  ULDC UR14, c[0x0][0x9e4] ;  /* 0x00027900000e7ab9 */ /* 0x000fe20000000800 */
[----:B------:R-:W-:Y:S02]  /*7c50*/  UISETP.NE.AND UP0, UPT, UR6, 0x1, UPT ;  /* 0x000000010600788c */ /* 0x000fe4000bf05270 */
[----:B------:R-:W-:Y:S02]  /*7c60*/  UISETP.GE.AND UP1, UPT, UR14, 0x1, UPT ;  /* 0x000000010e00788c */ /* 0x000fe4000bf26270 */
[----:B------:R-:W-:Y:S02]  /*7c70*/  UIADD3 UR10, UR41, 0xbf, URZ ;  /* 0x000000bf290a7890 */ /* 0x000fe4000fffe03f */
[----:B------:R-:W-:Y:S02]  /*7c80*/  UIADD3 UR11, UR42, 0x1, -UR37 ;  /* 0x000000012a0b7890 */ /* 0x000fe4000fffe825 */
[----:B------:R-:W-:-:S03]  /*7c90*/  PLOP3.LUT P5, PT, PT, PT, UP1, 0x80, 0x0 ;  /* 0x000000000000781c */ /* 0x000fc60003faf018 */
[----:B------:R-:W-:Y:S01]  /*7ca0*/  @UP0 ULDC UR6, c[0x0][0x44c] ;  /* 0x0001130000060ab9 */ /* 0x000fe20000000800 */
[----:B------:R-:W-:Y:S01]  /*7cb0*/  @UP0 ULDC UR15, c[0x0][0x450] ;  /* 0x00011400000f0ab9 */ /* 0x000fe20000000800 */
[----:B------:R-:W-:-:S04]  /*7cc0*/  UIMAD.WIDE.U32 UR6, UR10, UR6, URZ ;  /* 0x000000060a0672a5 */ /* 0x000fc8000f8e003f */
[----:B------:R-:W-:-:S04]  /*7cd0*/  @UP0 USHF.R.U32.HI UR10, URZ, UR15, UR7 ;  /* 0x0000000f3f0a0299 */ /* 0x000fc80008011607 */
[----:B------:R-:W-:-:S04]  /*7ce0*/  UIADD3 UR10, UR11, UR10, URZ ;  /* 0x0000000a0b0a7290 */ /* 0x000fc8000fffe03f */
        /* <DEDUP_REMOVED lines=12> */
.L_x_937:
[----:B------:R-:W-:-:S11]  /*7db0*/  UISETP.NE.AND UP1, UPT, UR14, 0x1, UPT ;  /* 0x000000010e00788c */ /* 0x000fd6000bf25270 */
[----:B------:R-:W-:Y:S02]  /*7dc0*/  @UP1 ULDC.64 UR20, c[0x0][0x9e8] ;  /* 0x00027a0000141ab9 */ /* 0x000fe40000000a00 */
[----:B------:R-:W-:-:S04]  /*7dd0*/  UIMAD.WIDE.U32 UR6, UR10, UR20, URZ ;  /* 0x000000140a0672a5 */ /* 0x000fc8000f8e003f */
[----:B------:R-:W-:-:S12]  /*7de0*/  @UP1 USHF.R.U32.HI UR10, URZ, UR21, UR7 ;  /* 0x000000153f0a1299 */ /* 0x000fd80008011607 */
.L_x_938:
[----:B------:R-:W-:-:S04]  /*7df0*/  UIMAD UR10, UR10, UR14, URZ ;  /* 0x0000000e0a0a72a4 */ /* 0x000fc8000f8e023f */
[----:B------:R-:W-:-:S04]  /*7e00*/  UISETP.LT.AND UP1, UPT, UR18, UR10, UPT ;  /* 0x0000000a1200728c */ /* 0x000fc8000bf21270 */
[----:B------:R-:W-:-:S12]  /*7e10*/  USEL UR18, UR18, UR10, !UP1 ;  /* 0x0000000a12127287 */ /* 0x000fd8000c800000 */
.L_x_936:
[----:B------:R-:W-:-:S04]  /*7e20*/  UIADD3 UR18, UR18, 0x7f, URZ ;  /* 0x0000007f12127890 */ /* 0x000fc8000fffe03f */
[----:B------:R-:W-:-:S04]  /*7e30*/  USHF.R.S32.HI UR6, URZ, 0x1f, UR18 ;  /* 0x0000001f3f067899 */ /* 0x000fc80008011412 */
[----:B------:R-:W-:-:S04]  /*7e40*/  ULEA.HI UR6, UR6, UR18, URZ, 0x7 ;  /* 0x0000001206067291 */ /* 0x000fc8000f8f383f */
[----:B------:R-:W-:-:S04]  /*7e50*/  USHF.R.S32.HI UR6, URZ, 0x7, UR6 ;  /* 0x000000073f067899 */ /* 0x000fc80008011406 */
[----:B------:R-:W-:-:S04]  /*7e60*/  UISETP.LT.AND UP1, UPT, UR44, UR6, UPT ;  /* 0x000000062c00728c */ /* 0x000fc8000bf21270 */
[----:B------:R-:W-:-:S06]  /*7e70*/  USEL UR17, UR44, UR6, !UP1 ;  /* 0x000000062c117287 */ /* 0x000fcc000c800000 */
[----:B------:R-:W-:-:S13]  /*7e80*/  ISETP.GE.AND P2, PT, R3, UR17, PT ;  /* 0x0000001103007c0c */ /* 0x000fda000bf46270 */
[----:B------:R-:W-:Y:S05]  /*7e90*/  @!P2 BRA `(.L_x_939) ;  /* 0x0000001800e8a947 */ /* 0x000fea0003800000 */
[----:B------:R-:W-:Y:S01]  /*7ea0*/  IMAD.MOV.U32 R9, RZ, RZ, R0 ;  /* 0x000000ffff097224 */ /* 0x000fe200078e0000 */
[----:B------:R-:W-:Y:S01]  /*7eb0*/  UMOV UR18, UR53 ;  /* 0x0000003500127c82 */ /* 0x000fe20008000000 */
[----:B------:R-:W-:Y:S01]  /*7ec0*/  IMAD.MOV.U32 R7, RZ, RZ, R2 ;  /* 0x000000ffff077224 */ /* 0x000fe200078e0002 */
[----:B------:R-:W-:-:S06]  /*7ed0*/  UMOV UR19, UR52 ;  /* 0x0000003400137c82 */ /* 0x000fcc0008000000 */
.L_x_949:
[----:B------:R-:W-:-:S04]  /*7ee0*/  UISETP.NE.AND UP1, UPT, UR19, 0x1, UPT ;  /* 0x000000011300788c */ /* 0x000fc8000bf25270 */
[----:B------:R-:W-:-:S04]  /*7ef0*/  USEL UR53, URZ, 0x1, UP1 ;  /* 0x000000013f357887 */ /* 0x000fc80008800000 */
[----:B------:R-:W-:Y:S01]  /*7f00*/  ULOP3.LUT UR53, UR18, UR53, URZ, 0x3c, !UPT ;  /* 0x0000003512357292 */ /* 0x000fe2000f8e3c3f */
[----:B------:R-:W-:Y:S11]  /*7f10*/  @!P0 BRA `(.L_x_940) ;  /* 0x0000000000048947 */ /* 0x000ff60003800000 */
[----:B------:R-:W-:Y:S01]  /*7f20*/  BPT.TRAP 0x1 ;  /* 0x000000040000795c */ /* 0x000fe20000300000 */
.L_x_940:
        /* <DEDUP_REMOVED lines=9> */
.L_x_941:
[----:B-1----:R-:W-:Y:S05]  /*7fc0*/  @P2 BRA `(.L_x_942) ;  /* 0x0000000000082947 */ /* 0x002fea0003800000 */
[----:B------:R-:W1:Y:S02]  /*7fd0*/  SYNCS.PHASECHK.TRANS64.TRYWAIT P2, [UR20+0x19c30], R0 ;  /* 0x019c3000ff0075a7 */ /* 0x000e640008040154 */
[----:B-1----:R-:W-:Y:S05]  /*7fe0*/  @!P2 BRA `(.L_x_943) ;  /* 0x000000cc0040a947 */ /* 0x002fea0003800000 */
.L_x_942:
        /* <DEDUP_REMOVED lines=17> */
.L_x_944:
[----:B------:R-:W-:Y:S01]  /*8100*/  ULEA UR11, UR19, UR46, 0x3 ;  /* 0x0000002e130b7291 */ /* 0x000fe2000f8e183f */
[----:B01----:R-:W-:-:S05]  /*8110*/  IMAD.U32 R0, RZ, RZ, UR18 ;  /* 0x00000012ff007e24 */ /* 0x003fca000f8e00ff */
[----:B------:R-:W-:-:S04]  /*8120*/  SHF.L.U32 R0, R0, 0x1f, RZ ;  /* 0x0000001f00007819 */ /* 0x000fc800000006ff */
[----:B------:R0:W1:Y:S01]  /*8130*/  SYNCS.PHASECHK.TRANS64.TRYWAIT P2, [UR11+0x19c50], R0 ;  /* 0x019c5000ff0075a7 */ /* 0x000062000804014b */
[----:B------:R-:W-:Y:S05]  /*8140*/  @!P0 BRA `(.L_x_945) ;  /* 0x0000000000048947 */ /* 0x000fea0003800000 */
[----:B------:R-:W-:Y:S01]  /*8150*/  BPT.TRAP 0x1 ;  /* 0x000000040000795c */ /* 0x000fe20000300000 */
.L_x_945:
[----:B-1----:R-:W-:Y:S05]  /*8160*/  @P2 BRA `(.L_x_946) ;  /* 0x0000000000082947 */ /* 0x002fea0003800000 */
[----:B------:R-:W1:Y:S02]  /*8170*/  SYNCS.PHASECHK.TRANS64.TRYWAIT P2, [UR11+0x19c50], R0 ;  /* 0x019c5000ff0075a7 */ /* 0x000e64000804014b */
[----:B-1----:R-:W-:Y:S05]  /*8180*/  @!P2 BRA `(.L_x_947) ;  /* 0x000000c800f0a947 */ /* 0x002fea0003800000 */
.L_x_946:
        /* <DEDUP_REMOVED lines=89> */
[C---:B------:R-:W-:Y:S01]  /*8720*/  FFMA.FTZ R8, R2.reuse, R15, -8 ;  /* 0xc100000002087423 */ /* 0x040fe2000001000f */
[----:B------:R-:W-:-:S03]  /*8730*/  FADD.FTZ R6, -R2, R7 ;  /* 0x0000000702067221 */ /* 0x000fc60000010100 */
[--C-:B------:R-:W-:Y:S01]  /*8740*/  FFMA.FTZ R14, R33, UR43, -R8.reuse ;  /* 0x0000002b210e7c23 */ /* 0x100fe20008010808 */
[----:B------:R-:W-:-:S01]  /*8750*/  FFMA.FTZ R33, R52, UR43, -R8 ;  /* 0x0000002b34217c23 */ /* 0x000fc20008010808 */
[--C-:B------:R-:W-:Y:S01]  /*8760*/  FFMA.FTZ R52, R69, UR43, -R8.reuse ;  /* 0x0000002b45347c23 */ /* 0x100fe20008010808 */
[----:B------:R-:W-:Y:S02]  /*8770*/  IMAD.U32 R69, RZ, RZ, UR43 ;  /* 0x0000002bff457e24 */ /* 0x000fe4000f8e00ff */
[--C-:B------:R-:W-:Y:S01]  /*8780*/  FFMA.FTZ R13, R32, UR43, -R8.reuse ;  /* 0x0000002b200d7c23 */ /* 0x100fe20008010808 */
[----:B------:R-:W-:-:S01]  /*8790*/  FFMA.FTZ R32, R49, UR43, -R8 ;  /* 0x0000002b31207c23 */ /* 0x000fc20008010808 */
[----:B------:R-:W-:Y:S01]  /*87a0*/  FFMA.FTZ R49, R68, UR43, -R8 ;  /* 0x0000002b44317c23 */ /* 0x000fe20008010808 */
[----:B------:R-:W-:-:S01]  /*87b0*/  FADD.FTZ R7, -R0, R9 ;  /* 0x0000000900077221 */ /* 0x000fc20000010100 */
[----:B------:R-:W-:Y:S01]  /*87c0*/  FFMA.FTZ R68, R0, R69, -8 ;  /* 0xc100000000447423 */ /* 0x000fe20000010045 */
[----:B------:R-:W-:Y:S01]  /*87d0*/  FMUL.FTZ R6, R6, UR43 ;  /* 0x0000002b06067c20 */ /* 0x000fe20008410000 */
[----:B------:R-:W-:Y:S01]  /*87e0*/  FFMA.FTZ R9, R24, UR43, -R8 ;  /* 0x0000002b18097c23 */ /* 0x000fe20008010808 */
[----:B------:R-:W-:Y:S01]  /*87f0*/  FMUL.FTZ R7, R7, UR43 ;  /* 0x0000002b07077c20 */ /* 0x000fe20008410000 */
[----:B------:R-:W-:Y:S01]  /*8800*/  FFMA.FTZ R26, R26, UR43, -R68 ;  /* 0x0000002b1a1a7c23 */ /* 0x000fe20008010844 */
[----:B------:R-:W-:-:S01]  /*8810*/  FFMA.FTZ R10, R25, UR43, -R8 ;  /* 0x0000002b190a7c23 */ /* 0x000fc20008010808 */
[----:B------:R-:W-:Y:S01]  /*8820*/  FFMA.FTZ R27, R27, UR43, -R68 ;  /* 0x0000002b1b1b7c23 */ /* 0x000fe20008010844 */
        /* <DEDUP_REMOVED lines=38> */
[----:B------:R-:W-:-:S02]  /*8a90*/  WARPGROUP.DEPBAR.LE gsb0, 0x0 ;  /* 0x00008000000079c5 */ /* 0x000fc40000010000 */
[----:B------:R-:W-:Y:S01]  /*8aa0*/  WARPGROUP.ARRIVE ;  /* 0x00000000000079c5 */ /* 0x000fe20000000000 */
[----:B------:R-:W2:Y:S01]  /*8ab0*/  MUFU.EX2 R27, R27 ;  /* 0x0000001b001b7308 */ /* 0x000ea20000000800 */
[----:B-1----:R-:W-:-:S01]  /*8ac0*/  FFMA.FTZ R4, R7, R4, R26 ;  /* 0x0000000407047223 */ /* 0x002fc2000001001a */
[----:B------:R-:W-:Y:S01]  /*8ad0*/  FFMA.FTZ R44, R61, UR43, -R8 ;  /* 0x0000002b3d2c7c23 */ /* 0x000fe20008010808 */
[----:B------:R-:W-:-:S01]  /*8ae0*/  FFMA.FTZ R63, R63, UR43, -R68 ;  /* 0x0000002b3f3f7c23 */ /* 0x000fc20008010844 */
[----:B------:R-:W-:Y:S01]  /*8af0*/  FFMA.FTZ R45, R64, UR43, -R8 ;  /* 0x0000002b402d7c23 */ /* 0x000fe20008010808 */
[----:B------:R-:W-:Y:S01]  /*8b00*/  QGMMA.64x96x32.F32.E4M3.E4M3 R88, R140, gdesc[UR4], R88, gsb0 ;  /* 0x016000048c587df3 */ /* 0x000fe20008000858 */
[----:B------:R-:W-:Y:S01]  /*8b10*/  UIADD3 UR6, UR10, 0x6, URZ ;  /* 0x000000060a067890 */ /* 0x000fe2000fffe03f */
[----:B------:R-:W-:Y:S01]  /*8b20*/  FFMA.FTZ R66, R66, UR43, -R68 ;  /* 0x0000002b42427c23 */ /* 0x000fe20008010844 */
[----:B------:R-:W1:Y:S01]  /*8b30*/  MUFU.EX2 R11, R11 ;  /* 0x0000000b000b7308 */ /* 0x000e620000000800 */
[----:B0-----:R-:W-:-:S01]  /*8b40*/  FADD.FTZ R72, R10, R5 ;  /* 0x000000050a487221 */ /* 0x001fc20000010000 */
[----:B------:R-:W-:Y:S01]  /*8b50*/  UMOV UR7, 0x40000040 ;  /* 0x4000004000077882 */ /* 0x000fe20000000000 */
[----:B------:R-:W-:-:S01]  /*8b60*/  FFMA.FTZ R48, R65, UR43, -R8 ;  /* 0x0000002b41307c23 */ /* 0x000fc20008010808 */
[----:B------:R-:W-:Y:S01]  /*8b70*/  FFMA.FTZ R67, R67, UR43, -R68 ;  /* 0x0000002b43437c23 */ /* 0x000fe20008010844 */
[----:B------:R-:W-:-:S01]  /*8b80*/  FFMA.FTZ R57, R76, UR43, -R8 ;  /* 0x0000002b4c397c23 */ /* 0x000fc20008010808 */
[--C-:B------:R-:W-:Y:S01]  /*8b90*/  FFMA.FTZ R60, R77, UR43, -R8.reuse ;  /* 0x0000002b4d3c7c23 */ /* 0x100fe20008010808 */
[----:B------:R-:W-:-:S01]  /*8ba0*/  FFMA.FTZ R61, R80, UR43, -R8 ;  /* 0x0000002b503d7c23 */ /* 0x000fc20008010808 */
[----:B------:R-:W0:Y:S01]  /*8bb0*/  MUFU.EX2 R30, R30 ;  /* 0x0000001e001e7308 */ /* 0x000e220000000800 */
[----:B--2---:R-:W-:-:S01]  /*8bc0*/  FADD.FTZ R5, R27, R4 ;  /* 0x000000041b057221 */ /* 0x004fc20000010000 */
[----:B------:R-:W-:Y:S01]  /*8bd0*/  FFMA.FTZ R64, R81, UR43, -R8 ;  /* 0x0000002b51407c23 */ /* 0x000fe20008010808 */
[----:B------:R-:W-:-:S02]  /*8be0*/  IMAD.U32 R80, RZ, RZ, UR20 ;  /* 0x00000014ff507e24 */ /* 0x000fc4000f8e00ff */
[--C-:B------:R-:W-:Y:S01]  /*8bf0*/  FFMA.FTZ R65, R84, UR43, -R8.reuse ;  /* 0x0000002b54417c23 */ /* 0x100fe20008010808 */
[----:B------:R-:W-:-:S02]  /*8c00*/  FFMA.FTZ R8, R85, UR43, -R8 ;  /* 0x0000002b55087c23 */ /* 0x000fc40008010808 */
        /* <DEDUP_REMOVED lines=25> */
[----:B--2---:R-:W-:-:S01]  /*8da0*/  FADD.FTZ R5, R39, R4 ;  /* 0x0000000427057221 */ /* 0x004fc20000010000 */
[----:B------:R-:W-:Y:S02]  /*8db0*/  WARPGROUP.DEPBAR.LE gsb0, 0x0 ;  /* 0x00008000000079c5 */ /* 0x000fe40000010000 */
[----:B------:R-:W-:-:S04]  /*8dc0*/  WARPGROUP.ARRIVE ;  /* 0x00000000000079c5 */ /* 0x000fc80000000000 */
[----:B------:R-:W2:Y:S01]  /*8dd0*/  MUFU.EX2 R24, R24 ;  /* 0x0000001800187308 */ /* 0x000ea20000000800 */
[----:B-1----:R-:W-:-:S01]  /*8de0*/  FADD.FTZ R73, R21, R72 ;  /* 0x0000004815497221 */ /* 0x002fc20000010000 */
[----:B------:R-:W-:Y:S06]  /*8df0*/  QGMMA.64x96x32.F32.E4M3.E4M3 R88, R136, gdesc[UR4], R88, gsb0 ;  /* 0x0160000488587df3 */ /* 0x000fec0008000858 */
        /* <DEDUP_REMOVED lines=82> */
[----:B------:R-:W1:Y:S01]  /*9320*/  MUFU.EX2 R60, R60 ;  /* 0x0000003c003c7308 */ /* 0x000e620000000800 */
[----:B---3--:R-:W-:-:S07]  /*9330*/  FADD.FTZ R5, R57, R78 ;  /* 0x0000004e39057221 */ /* 0x008fce0000010000 */
        /* <DEDUP_REMOVED lines=22> */
.L_x_948:
        /* <DEDUP_REMOVED lines=14> */
[----:B------:R-:W-:Y:S01]  /*9580*/  SYNCS.ARRIVE.TRANS64.RED.A1T0 RZ, [UR6], RZ ;  /* 0x000000ffffff79a7 */ /* 0x000fe20008100406 */
        /* <DEDUP_REMOVED lines=75> */
.L_x_939:
        /* <DEDUP_REMOVED lines=8> */
[----:B------:R-:W-:-:S05]  /*9ac0*/  ULDC UR19, c[0x0][0x9e0] ;  /* 0x0002780000137ab9 */ /* 0x000fca0000000800 */
.L_x_968:
[----:B------:R-:W-:-:S04]  /*9ad0*/  UISETP.NE.AND UP1, UPT, UR18, 0x1, UPT ;  /* 0x000000011200788c */ /* 0x000fc8000bf25270 */
[----:B------:R-:W-:-:S04]  /*9ae0*/  USEL UR53, URZ, 0x1, UP1 ;  /* 0x000000013f357887 */ /* 0x000fc80008800000 */
[----:B------:R-:W-:Y:S01]  /*9af0*/  ULOP3.LUT UR53, UR17, UR53, URZ, 0x3c, !UPT ;  /* 0x0000003511357292 */ /* 0x000fe2000f8e3c3f */
[----:B------:R-:W-:Y:S11]  /*9b00*/  @!P0 BRA `(.L_x_951) ;  /* 0x0000000000048947 */ /* 0x000ff60003800000 */
[----:B------:R-:W-:Y:S01]  /*9b10*/  BPT.TRAP 0x1 ;  /* 0x000000040000795c */ /* 0x000fe20000300000 */
.L_x_951:
        /* <DEDUP_REMOVED lines=9> */
.L_x_952:
[----:B-1----:R-:W-:Y:S05]  /*9bb0*/  @P2 BRA `(.L_x_953) ;  /* 0x0000000000082947 */ /* 0x002fea0003800000 */
[----:B------:R-:W1:Y:S02]  /*9bc0*/  SYNCS.PHASECHK.TRANS64.TRYWAIT P2, [UR22+0x19c30], R0 ;  /* 0x019c3000ff0075a7 */ /* 0x000e640008040156 */
[----:B-1----:R-:W-:Y:S05]  /*9bd0*/  @!P2 BRA `(.L_x_954) ;  /* 0x000000b00074a947 */ /* 0x002fea0003800000 */
.L_x_953:
        /* <DEDUP_REMOVED lines=17> */
.L_x_955:
[----:B------:R-:W-:Y:S01]  /*9cf0*/  ULEA UR11, UR18, UR46, 0x3 ;  /* 0x0000002e120b7291 */ /* 0x000fe2000f8e183f */
[----:B01----:R-:W-:-:S05]  /*9d00*/  IMAD.U32 R0, RZ, RZ, UR17 ;  /* 0x00000011ff007e24 */ /* 0x003fca000f8e00ff */
[----:B------:R-:W-:-:S04]  /*9d10*/  SHF.L.U32 R0, R0, 0x1f, RZ ;  /* 0x0000001f00007819 */ /* 0x000fc800000006ff */
[----:B------:R0:W1:Y:S01]  /*9d20*/  SYNCS.PHASECHK.TRANS64.TRYWAIT P2, [UR11+0x19c50], R0 ;  /* 0x019c5000ff0075a7 */ /* 0x000062000804014b */
[----:B------:R-:W-:Y:S05]  /*9d30*/  @!P0 BRA `(.L_x_956) ;  /* 0x0000000000048947 */ /* 0x000fea0003800000 */
[----:B------:R-:W-:Y:S01]  /*9d40*/  BPT.TRAP 0x1 ;  /* 0x000000040000795c */ /* 0x000fe20000300000 */
.L_x_956:
[----:B-1----:R-:W-:Y:S05]  /*9d50*/  @P2 BRA `(.L_x_957) ;  /* 0x0000000000082947 */ /* 0x002fea0003800000 */
[----:B------:R-:W1:Y:S02]  /*9d60*/  SYNCS.PHASECHK.TRANS64.TRYWAIT P2, [UR11+0x19c50], R0 ;  /* 0x019c5000ff0075a7 */ /* 0x000e64000804014b */
[----:B-1----:R-:W-:Y:S05]  /*9d70*/  @!P2 BRA `(.L_x_958) ;  /* 0x000000b00024a947 */ /* 0x002fea0003800000 */
.L_x_957:
[----:B------:R-:W-:Y:S01]  /*9d80*/  UIADD3 UR6, UR46, 0x3000, URZ ;  /* 0x000030002e067890 */ /* 0x000fe2000fffe03f */
[----:B------:R-:W-:Y:S01]  /*9d90*/  WARPGROUP.ARRIVE ;  /* 0x00000000000079c5 */ /* 0x000fe20000000000 */
[----:B------:R-:W-:Y:S01]  /*9da0*/  UMOV UR7, 0x40000040 ;  /* 0x4000004000077882 */ /* 0x000fe20000000000 */
[----:B------:R-:W-:Y:S01]  /*9db0*/  PLOP3.LUT P2, PT, PT, PT, UP0, 0x80, 0x0 ;  /* 0x000000000000781c */ /* 0x000fe20003f4f008 */
[----:B------:R-:W-:Y:S01]  /*9dc0*/  USHF.R.U32.HI UR6, URZ, 0x4, UR6 ;  /* 0x000000043f067899 */ /* 0x000fe20008011606 */
[----:B------:R-:W-:Y:S02]  /*9dd0*/  VIADD R13, R17, UR41 ;  /* 0x00000029110d7c36 */ /* 0x000fe40008000000 */
[----:B------:R-:W-:Y:S01]  /*9de0*/  IMAD.U32 R2, RZ, RZ, UR22 ;  /* 0x00000016ff027e24 */ /* 0x000fe2000f8e00ff */
[----:B------:R-:W-:-:S03]  /*9df0*/  ULOP3.LUT UR6, UR6, 0x3fff, URZ, 0xc0, !UPT ;  /* 0x00003fff06067892 */ /* 0x000fc6000f8ec03f */
[----:B------:R-:W-:Y:S01]  /*9e00*/  @!P1 VIADD R2, R2, 0x19c40 ;  /* 0x00019c4002029836 */ /* 0x000fe20000000000 */
[----:B------:R-:W-:-:S04]  /*9e10*/  ULOP3.LUT UR6, UR6, 0x10000, URZ, 0xfc, !UPT ;  /* 0x0001000006067892 */ /* 0x000fc8000f8efc3f */
[----:B------:R-:W-:Y:S01]  /*9e20*/  UIMAD UR10, UR18, 0x300, UR6 ;  /* 0x00000300120a78a4 */ /* 0x000fe2000f8e0206 */
[----:B------:R-:W-:-:S06]  /*9e30*/  @!P1 PRMT R2, RZ, 0x654, R2 ;  /* 0x00000654ff029816 */ /* 0x000fcc0000000002 */
        /* <DEDUP_REMOVED lines=18> */
[----:B01----:R-:W-:Y:S01]  /*9f60*/  @P2 IMAD.HI.U32 R0, R13, UR6, RZ ;  /* 0x000000060d002c27 */ /* 0x003fe2000f8e00ff */
[----:B------:R-:W-:-:S04]  /*9f70*/  @UP0 ULDC UR6, c[0x0][0x450] ;  /* 0x0001140000060ab9 */ /* 0x000fc80000000800 */
[----:B------:R-:W-:Y:S01]  /*9f80*/  @P2 SHF.R.U32.HI R13, RZ, UR6, R0 ;  /* 0x00000006ff0d2c19 */ /* 0x000fe20008011600 */
[----:B------:R-:W-:Y:S01]  /*9f90*/  IMAD.SHL.U32 R0, R3, 0x80, RZ ;  /* 0x0000008003007824 */ /* 0x000fe200078e00ff */
[----:B------:R-:W-:-:S03]  /*9fa0*/  ULOP3.LUT UR6, URZ, UR20, URZ, 0x33, !UPT ;  /* 0x000000143f067292 */ /* 0x000fc6000f8e333f */
[----:B------:R-:W0:Y:S01]  /*9fb0*/  SHFL.IDX PT, R15, R13, RZ, 0x1c1f ;  /* 0x001c1fff0d0f7589 */ /* 0x000e2200000e0000 */
[----:B------:R-:W-:-:S05]  /*9fc0*/  IADD3 R7, -R0, 0x1, RZ ;  /* 0x0000000100077810 */ /* 0x000fca0007ffe1ff */
        /* <DEDUP_REMOVED lines=9> */
[----:B------:R-:W-:Y:S06]  /*a060*/  @!P5 BRA `(.L_x_959) ;  /* 0x00000000005cd947 */ /* 0x000fec0003800000 */
        /* <DEDUP_REMOVED lines=13> */
.L_x_961:
[----:B------:R-:W-:-:S05]  /*a140*/  IMAD.U32 R14, RZ, RZ, UR21 ;  /* 0x00000015ff0e7e24 */ /* 0x000fca000f8e00ff */
[----:B------:R-:W-:-:S13]  /*a150*/  ISETP.NE.AND P2, PT, R14, 0x1, PT ;  /* 0x000000010e00780c */ /* 0x000fda0003f45270 */
[----:B------:R-:W0:Y:S02]  /*a160*/  @P2 LDC.64 R6, c[0x0][0x9e8] ;  /* 0x00027a00ff062b82 */ /* 0x000e240000000a00 */
[----:B0-----:R-:W-:-:S05]  /*a170*/  @P2 IMAD.HI.U32 R6, R15, R6, RZ ;  /* 0x000000060f062227 */ /* 0x001fca00078e00ff */
[----:B------:R-:W-:-:S07]  /*a180*/  @P2 SHF.R.U32.HI R15, RZ, R7, R6 ;  /* 0x00000007ff0f2219 */ /* 0x000fce0000011606 */
.L_x_962:
[----:B------:R-:W-:Y:S05]  /*a190*/  BSYNC B0 ;  /* 0x0000000000007941 */ /* 0x000fea0003800000 */
.L_x_960:
[----:B------:R-:W-:-:S04]  /*a1a0*/  IMAD R15, R15, R14, -R0 ;  /* 0x0000000e0f0f7224 */ /* 0x000fc800078e0a00 */
[----:B------:R-:W-:-:S05]  /*a1b0*/  IMAD R15, R16, -0x2, R15 ;  /* 0xfffffffe100f7824 */ /* 0x000fca00078e020f */
[----:B------:R-:W-:Y:S02]  /*a1c0*/  VIADDMNMX R10, R15, R14, R10, PT ;  /* 0x0000000e0f0a7246 */ /* 0x000fe4000380010a */
[----:B------:R-:W-:-:S07]  /*a1d0*/  VIMNMX R2, R2, R15, !PT ;  /* 0x0000000f02027248 */ /* 0x000fce0007fe0100 */
.L_x_959:
        /* <DEDUP_REMOVED lines=9> */
[C---:B------:R-:W-:Y:S02]  /*a270*/  ISETP.GT.AND P4, PT, R2.reuse, 0x9, P2 ;  /* 0x000000090200780c */ /* 0x040fe40001784270 */
[----:B------:R-:W-:Y:S02]  /*a280*/  ISETP.GT.AND P6, PT, R2, 0x10, P2 ;  /* 0x000000100200780c */ /* 0x000fe400017c4270 */
[----:B------:R-:W-:-:S02]  /*a290*/  ISETP.LT.OR P3, PT, R10, 0x9, P3 ;  /* 0x000000090a00780c */ /* 0x000fc40001f61670 */
[----:B------:R-:W-:Y:S01]  /*a2a0*/  ISETP.LT.OR P4, PT, R10, 0xa, P4 ;  /* 0x0000000a0a00780c */ /* 0x000fe20002781670 */
[--C-:B0-----:R-:W-:Y:S01]  /*a2b0*/  IMAD.IADD R12, R12, 0x1, R13.reuse ;  /* 0x000000010c0c7824 */ /* 0x101fe200078e020d */
[----:B------:R-:W-:Y:S01]  /*a2c0*/  ISETP.LT.OR P6, PT, R10, 0x11, P6 ;  /* 0x000000110a00780c */ /* 0x000fe200037c1670 */
[----:B------:R-:W-:Y:S01]  /*a2d0*/  IMAD.IADD R6, R11, 0x1, R13 ;  /* 0x000000010b067824 */ /* 0x000fe200078e020d */
[----:B------:R-:W-:Y:S02]  /*a2e0*/  FSEL R28, R28, -INF , !P3 ;  /* 0xff8000001c1c7808 */ /* 0x000fe40005800000 */
[----:B------:R-:W-:Y:S02]  /*a2f0*/  FSEL R29, R29, -INF , !P4 ;  /* 0xff8000001d1d7808 */ /* 0x000fe40006000000 */
[----:B------:R-:W-:Y:S02]  /*a300*/  FSEL R32, R32, -INF , !P6 ;  /* 0xff80000020207808 */ /* 0x000fe40007000000 */
[----:B------:R-:W-:-:S02]  /*a310*/  ISETP.GT.AND P3, PT, R2, 0x11, P2 ;  /* 0x000000110200780c */ /* 0x000fc40001764270 */
[C---:B------:R-:W-:Y:S02]  /*a320*/  ISETP.GT.AND P4, PT, R2.reuse, 0x18, P2 ;  /* 0x000000180200780c */ /* 0x040fe40001784270 */
[----:B------:R-:W-:Y:S02]  /*a330*/  ISETP.GT.AND P6, PT, R2, 0x19, P2 ;  /* 0x000000190200780c */ /* 0x000fe400017c4270 */
[C---:B------:R-:W-:Y:S02]  /*a340*/  ISETP.LT.OR P3, PT, R10.reuse, 0x12, P3 ;  /* 0x000000120a00780c */ /* 0x040fe40001f61670 */
[C---:B------:R-:W-:Y:S02]  /*a350*/  ISETP.LT.OR P4, PT, R10.reuse, 0x19, P4 ;  /* 0x000000190a00780c */ /* 0x040fe40002781670 */
[----:B------:R-:W-:Y:S02]  /*a360*/  ISETP.LT.OR P6, PT, R10, 0x1a, P6 ;  /* 0x0000001a0a00780c */ /* 0x000fe400037c1670 */
[----:B------:R-:W-:-:S02]  /*a370*/  FSEL R33, R33, -INF , !P3 ;  /* 0xff80000021217808 */ /* 0x000fc40005800000 */
[----:B------:R-:W-:Y:S02]  /*a380*/  FSEL R36, R36, -INF , !P4 ;  /* 0xff80000024247808 */ /* 0x000fe40006000000 */
[----:B------:R-:W-:Y:S02]  /*a390*/  FSEL R37, R37, -INF , !P6 ;  /* 0xff80000025257808 */ /* 0x000fe40007000000 */
[C---:B------:R-:W-:Y:S02]  /*a3a0*/  ISETP.GT.AND P3, PT, R2.reuse, 0x20, P2 ;  /* 0x000000200200780c */ /* 0x040fe40001764270 */
[C---:B------:R-:W-:Y:S02]  /*a3b0*/  ISETP.GT.AND P4, PT, R2.reuse, 0x21, P2 ;  /* 0x000000210200780c */ /* 0x040fe40001784270 */
[----:B------:R-:W-:Y:S02]  /*a3c0*/  ISETP.GT.AND P6, PT, R2, 0x28, P2 ;  /* 0x000000280200780c */ /* 0x000fe400017c4270 */
[----:B------:R-:W-:-:S02]  /*a3d0*/  ISETP.LT.OR P3, PT, R10, 0x21, P3 ;  /* 0x000000210a00780c */ /* 0x000fc40001f61670 */
[C---:B------:R-:W-:Y:S02]  /*a3e0*/  ISETP.LT.OR P4, PT, R10.reuse, 0x22, P4 ;  /* 0x000000220a00780c */ /* 0x040fe40002781670 */
[----:B------:R-:W-:Y:S02]  /*a3f0*/  ISETP.LT.OR P6, PT, R10, 0x29, P6 ;  /* 0x000000290a00780c */ /* 0x000fe400037c1670 */
        /* <DEDUP_REMOVED lines=65> */
[----:B------:R-:W-:Y:S01]  /*a810*/  FSEL R85, R85, -INF , !P6 ;  /* 0xff80000055557808 */ /* 0x000fe20007000000 */
        /* <DEDUP_REMOVED lines=14> */
.L_x_965:
[----:B------:R-:W-:-:S05]  /*a900*/  IMAD.U32 R2, RZ, RZ, UR21 ;  /* 0x00000015ff027e24 */ /* 0x000fca000f8e00ff */
[----:B------:R-:W-:-:S13]  /*a910*/  ISETP.NE.AND P3, PT, R2, 0x1, PT ;  /* 0x000000010200780c */ /* 0x000fda0003f65270 */
[----:B------:R-:W0:Y:S02]  /*a920*/  @P3 LDC.64 R10, c[0x0][0x9e8] ;  /* 0x00027a00ff0a3b82 */ /* 0x000e240000000a00 */
[----:B0-----:R-:W-:-:S05]  /*a930*/  @P3 IMAD.HI.U32 R10, R13, R10, RZ ;  /* 0x0000000a0d0a3227 */ /* 0x001fca00078e00ff */
[----:B------:R-:W-:-:S07]  /*a940*/  @P3 SHF.R.U32.HI R13, RZ, R11, R10 ;  /* 0x0000000bff0d3219 */ /* 0x000fce000001160a */
.L_x_966:
[----:B------:R-:W-:Y:S05]  /*a950*/  BSYNC B0 ;  /* 0x0000000000007941 */ /* 0x000fea0003800000 */
.L_x_964:
[----:B------:R-:W-:-:S04]  /*a960*/  IMAD R13, R13, R2, -R0 ;  /* 0x000000020d0d7224 */ /* 0x000fc800078e0a00 */
[----:B------:R-:W-:-:S05]  /*a970*/  IMAD R13, R16, -0x2, R13 ;  /* 0xfffffffe100d7824 */ /* 0x000fca00078e020d */
[----:B------:R-:W-:Y:S02]  /*a980*/  VIADDMNMX R12, R13, R2, R12, PT ;  /* 0x000000020d0c7246 */ /* 0x000fe4000380010c */
[----:B------:R-:W-:-:S07]  /*a990*/  VIMNMX R6, R6, R13, !PT ;  /* 0x0000000d06067248 */ /* 0x000fce0007fe0100 */
.L_x_963:
        /* <DEDUP_REMOVED lines=34> */
[----:B------:R-:W-:Y:S02]  /*abc0*/  ISETP.GT.AND P3, PT, R6, RZ, P2 ;  /* 0x000000ff0600720c */ /* 0x000fe40001764270 */
        /* <DEDUP_REMOVED lines=9> */
[----:B------:R-:W-:Y:S02]  /*ac60*/  ISETP.GT.AND P4, PT, R6, 0x18, P2 ;  /* 0x000000180600780c */ /* 0x000fe40001784270 */
[----:B------:R-:W-:Y:S02]  /*ac70*/  FMNMX.FTZ R0, R68, R11, !PT ;  /* 0x0000000b44007209 */ /* 0x000fe40007810000 */
[----:B------:R-:W-:Y:S02]  /*ac80*/  FSEL R26, R26, -INF , !P3 ;  /* 0xff8000001a1a7808 */ /* 0x000fe40005800000 */
[----:B------:R-:W-:Y:S02]  /*ac90*/  FMNMX.FTZ R11, R69, R0, !PT ;  /* 0x00000000450b7209 */ /* 0x000fe40007810000 */
[----:B------:R-:W-:-:S02]  /*aca0*/  ISETP.LT.OR P6, PT, R12, 0x9, P6 ;  /* 0x000000090c00780c */ /* 0x000fc400037c1670 */
[----:B------:R-:W-:Y:S02]  /*acb0*/  FMNMX.FTZ R0, R72, R11, !PT ;  /* 0x0000000b48007209 */ /* 0x000fe40007810000 */
[----:B------:R-:W-:Y:S02]  /*acc0*/  ISETP.LT.OR P4, PT, R12, 0x19, P4 ;  /* 0x000000190c00780c */ /* 0x000fe40002781670 */
[----:B------:R-:W-:Y:S02]  /*acd0*/  FMNMX.FTZ R11, R73, R0, !PT ;  /* 0x00000000490b7209 */ /* 0x000fe40007810000 */
[----:B------:R-:W-:Y:S02]  /*ace0*/  FMNMX.FTZ R20, R26, R9, !PT ;  /* 0x000000091a147209 */ /* 0x000fe40007810000 */
[----:B------:R-:W-:Y:S02]  /*acf0*/  FMNMX.FTZ R0, R76, R11, !PT ;  /* 0x0000000b4c007209 */ /* 0x000fe40007810000 */
[----:B------:R-:W-:-:S02]  /*ad00*/  FSEL R30, R30, -INF , !P6 ;  /* 0xff8000001e1e7808 */ /* 0x000fc40007000000 */
[----:B------:R-:W-:Y:S02]  /*ad10*/  FMNMX.FTZ R11, R77, R0, !PT ;  /* 0x000000004d0b7209 */ /* 0x000fe40007810000 */
[----:B------:R-:W-:Y:S02]  /*ad20*/  FSEL R38, R38, -INF , !P4 ;  /* 0xff80000026267808 */ /* 0x000fe40006000000 */
[----:B------:R-:W-:Y:S02]  /*ad30*/  FMNMX.FTZ R0, R80, R11, !PT ;  /* 0x0000000b50007209 */ /* 0x000fe40007810000 */
[----:B------:R-:W-:Y:S02]  /*ad40*/  FMNMX.FTZ R15, R27, R20, !PT ;  /* 0x000000141b0f7209 */ /* 0x000fe40007810000 */
[----:B------:R-:W-:Y:S02]  /*ad50*/  FMNMX.FTZ R11, R81, R0, !PT ;  /* 0x00000000510b7209 */ /* 0x000fe40007810000 */
[----:B------:R-:W-:-:S02]  /*ad60*/  ISETP.GT.AND P4, PT, R6, 0x20, P2 ;  /* 0x000000200600780c */ /* 0x000fc40001784270 */
[----:B------:R-:W-:Y:S02]  /*ad70*/  FMNMX.FTZ R0, R84, R11, !PT ;  /* 0x0000000b54007209 */ /* 0x000fe40007810000 */
[----:B------:R-:W-:Y:S02]  /*ad80*/  FMNMX.FTZ R24, R30, R15, !PT ;  /* 0x0000000f1e187209 */ /* 0x000fe40007810000 */
[----:B------:R-:W-:Y:S02]  /*ad90*/  FMNMX.FTZ R0, R85, R0, !PT ;  /* 0x0000000055007209 */ /* 0x000fe40007810000 */
[----:B------:R-:W-:Y:S02]  /*ada0*/  ISETP.LT.OR P4, PT, R12, 0x21, P4 ;  /* 0x000000210c00780c */ /* 0x000fe40002781670 */
[----:B------:R-:W-:Y:S01]  /*adb0*/  FMNMX.FTZ R21, R31, R24, !PT ;  /* 0x000000181f157209 */ /* 0x000fe20007810000 */
[----:B------:R-:W0:Y:S01]  /*adc0*/  SHFL.BFLY PT, R11, R0, 0x2, 0x1f ;  /* 0x0c401f00000b7f89 */ /* 0x000e2200000e0000 */
[----:B------:R-:W-:-:S02]  /*add0*/  FSEL R42, R42, -INF , !P4 ;  /* 0xff8000002a2a7808 */ /* 0x000fc40006000000 */
[----:B------:R-:W-:Y:S02]  /*ade0*/  ISETP.GT.AND P4, PT, R6, 0x28, P2 ;  /* 0x000000280600780c */ /* 0x000fe40001784270 */
[----:B------:R-:W-:Y:S02]  /*adf0*/  FMNMX.FTZ R24, R34, R21, !PT ;  /* 0x0000001522187209 */ /* 0x000fe40007810000 */
[----:B------:R-:W-:Y:S02]  /*ae00*/  ISETP.LT.OR P4, PT, R12, 0x29, P4 ;  /* 0x000000290c00780c */ /* 0x000fe40002781670 */
[----:B------:R-:W-:Y:S02]  /*ae10*/  FMNMX.FTZ R21, R35, R24, !PT ;  /* 0x0000001823157209 */ /* 0x000fe40007810000 */
[----:B------:R-:W-:Y:S02]  /*ae20*/  FSEL R46, R46, -INF , !P4 ;  /* 0xff8000002e2e7808 */ /* 0x000fe40006000000 */
[----:B------:R-:W-:-:S02]  /*ae30*/  ISETP.GT.AND P4, PT, R6, 0x29, P2 ;  /* 0x000000290600780c */ /* 0x000fc40001784270 */
[----:B------:R-:W-:Y:S02]  /*ae40*/  ISETP.GT.AND P3, PT, R6, 0x30, P2 ;  /* 0x000000300600780c */ /* 0x000fe40001764270 */
[C---:B------:R-:W-:Y:S02]  /*ae50*/  ISETP.LT.OR P4, PT, R12.reuse, 0x2a, P4 ;  /* 0x0000002a0c00780c */ /* 0x040fe40002781670 */
[----:B------:R-:W-:Y:S02]  /*ae60*/  ISETP.LT.OR P3, PT, R12, 0x31, P3 ;  /* 0x000000310c00780c */ /* 0x000fe40001f61670 */
[----:B------:R-:W-:Y:S02]  /*ae70*/  FSEL R47, R47, -INF , !P4 ;  /* 0xff8000002f2f7808 */ /* 0x000fe40006000000 */
[----:B------:R-:W-:Y:S02]  /*ae80*/  ISETP.GT.AND P4, PT, R6, 0x31, P2 ;  /* 0x000000310600780c */ /* 0x000fe40001784270 */
[----:B0-----:R-:W-:-:S02]  /*ae90*/  FMNMX.FTZ R11, R0, R11, !PT ;  /* 0x0000000b000b7209 */ /* 0x001fc40007810000 */
[----:B------:R-:W-:Y:S02]  /*aea0*/  FSEL R50, R50, -INF , !P3 ;  /* 0xff80000032327808 */ /* 0x000fe40005800000 */
[----:B------:R-:W-:Y:S01]  /*aeb0*/  ISETP.GT.AND P3, PT, R6, 0x38, P2 ;  /* 0x000000380600780c */ /* 0x000fe20001764270 */
[----:B------:R-:W0:Y:S01]  /*aec0*/  SHFL.BFLY PT, R2, R11, 0x1, 0x1f ;  /* 0x0c201f000b027f89 */ /* 0x000e2200000e0000 */
[C---:B------:R-:W-:Y:S02]  /*aed0*/  ISETP.LT.OR P4, PT, R12.reuse, 0x32, P4 ;  /* 0x000000320c00780c */ /* 0x040fe40002781670 */
[----:B------:R-:W-:Y:S02]  /*aee0*/  ISETP.LT.OR P3, PT, R12, 0x39, P3 ;  /* 0x000000390c00780c */ /* 0x000fe40001f61670 */
[----:B------:R-:W-:Y:S02]  /*aef0*/  FSEL R51, R51, -INF , !P4 ;  /* 0xff80000033337808 */ /* 0x000fe40006000000 */
[----:B------:R-:W-:-:S02]  /*af00*/  ISETP.GT.AND P4, PT, R6, 0x39, P2 ;  /* 0x000000390600780c */ /* 0x000fc40001784270 */
[----:B------:R-:W-:Y:S02]  /*af10*/  FSEL R54, R54, -INF , !P3 ;  /* 0xff80000036367808 */ /* 0x000fe40005800000 */
[----:B------:R-:W-:Y:S02]  /*af20*/  ISETP.GT.AND P3, PT, R6, 0x40, P2 ;  /* 0x000000400600780c */ /* 0x000fe40001764270 */
[C---:B------:R-:W-:Y:S02]  /*af30*/  ISETP.LT.OR P4, PT, R12.reuse, 0x3a, P4 ;  /* 0x0000003a0c00780c */ /* 0x040fe40002781670 */
[----:B------:R-:W-:Y:S02]  /*af40*/  ISETP.LT.OR P3, PT, R12, 0x41, P3 ;  /* 0x000000410c00780c */ /* 0x000fe40001f61670 */
[----:B------:R-:W-:Y:S02]  /*af50*/  FSEL R55, R55, -INF , !P4 ;  /* 0xff80000037377808 */ /* 0x000fe40006000000 */
[----:B------:R-:W-:-:S02]  /*af60*/  ISETP.GT.AND P4, PT, R6, 0x41, P2 ;  /* 0x000000410600780c */ /* 0x000fc40001784270 */
[----:B------:R-:W-:Y:S02]  /*af70*/  FSEL R58, R58, -INF , !P3 ;  /* 0xff8000003a3a7808 */ /* 0x000fe40005800000 */
[----:B------:R-:W-:Y:S02]  /*af80*/  ISETP.GT.AND P3, PT, R6, 0x48, P2 ;  /* 0x000000480600780c */ /* 0x000fe40001764270 */
[----:B0-----:R-:W-:Y:S02]  /*af90*/  FMNMX.FTZ R2, R11, R2, !PT ;  /* 0x000000020b027209 */ /* 0x001fe40007810000 */
[----:B------:R-:W-:Y:S02]  /*afa0*/  ISETP.LT.OR P4, PT, R12, 0x42, P4 ;  /* 0x000000420c00780c */ /* 0x000fe40002781670 */
[C---:B------:R-:W-:Y:S01]  /*afb0*/  FSETP.NEU.FTZ.AND P6, PT, R2.reuse, -INF , PT ;  /* 0xff8000000200780b */ /* 0x040fe20003fdd000 */
[----:B------:R-:W-:-:S01]  /*afc0*/  FFMA.FTZ R0, R2, R13, -8 ;  /* 0xc100000002007423 */ /* 0x000fc2000001000d */
[----:B------:R-:W-:-:S02]  /*afd0*/  ISETP.LT.OR P3, PT, R12, 0x49, P3 ;  /* 0x000000490c00780c */ /* 0x000fc40001f61670 */
[----:B------:R-:W-:Y:S02]  /*afe0*/  FSEL R59, R59, -INF , !P4 ;  /* 0xff8000003b3b7808 */ /* 0x000fe40006000000 */
[----:B------:R-:W-:Y:S02]  /*aff0*/  FSEL R0, R0, RZ, P6 ;  /* 0x000000ff00007208 */ /* 0x000fe40003000000 */
[----:B------:R-:W-:Y:S02]  /*b000*/  ISETP.GT.AND P4, PT, R6, 0x49, P2 ;  /* 0x000000490600780c */ /* 0x000fe40001784270 */
[----:B------:R-:W-:Y:S01]  /*b010*/  FSEL R62, R62, -INF , !P3 ;  /* 0xff8000003e3e7808 */ /* 0x000fe20005800000 */
[----:B------:R-:W-:-:S01]  /*b020*/  FFMA.FTZ R11, R28, UR43, -R0 ;  /* 0x0000002b1c0b7c23 */ /* 0x000fc20008010800 */
[----:B------:R-:W-:Y:S01]  /*b030*/  FMNMX.FTZ R28, R38, R21, !PT ;  /* 0x00000015261c7209 */ /* 0x000fe20007810000 */
[----:B------:R-:W-:-:S01]  /*b040*/  FFMA.FTZ R10, R7, UR43, -R0 ;  /* 0x0000002b070a7c23 */ /* 0x000fc20008010800 */
[--C-:B------:R-:W-:Y:S01]  /*b050*/  FFMA.FTZ R7, R25, UR43, -R0.reuse ;  /* 0x0000002b19077c23 */ /* 0x100fe20008010800 */
[----:B------:R-:W-:-:S01]  /*b060*/  FFMA.FTZ R13, R32, UR43, -R0 ;  /* 0x0000002b200d7c23 */ /* 0x000fc20008010800 */
[----:B------:R-:W-:Y:S01]  /*b070*/  FMNMX.FTZ R25, R39, R28, !PT ;  /* 0x0000001c27197209 */ /* 0x000fe20007810000 */
[----:B------:R-:W-:-:S01]  /*b080*/  FFMA.FTZ R14, R29, UR43, -R0 ;  /* 0x0000002b1d0e7c23 */ /* 0x000fc20008010800 */
[--C-:B------:R-:W-:Y:S01]  /*b090*/  FFMA.FTZ R33, R33, UR43, -R0.reuse ;  /* 0x0000002b21217c23 */ /* 0x100fe20008010800 */
[----:B------:R-:W-:-:S01]  /*b0a0*/  FFMA.FTZ R15, R36, UR43, -R0 ;  /* 0x0000002b240f7c23 */ /* 0x000fc20008010800 */
[----:B------:R-:W-:Y:S01]  /*b0b0*/  FMNMX.FTZ R28, R42, R25, !PT ;  /* 0x000000192a1c7209 */ /* 0x000fe20007810000 */
[----:B------:R-:W-:-:S01]  /*b0c0*/  FFMA.FTZ R37, R37, UR43, -R0 ;  /* 0x0000002b25257c23 */ /* 0x000fc20008010800 */
        /* <DEDUP_REMOVED lines=9> */
[----:B------:R-:W-:Y:S01]  /*b160*/  ISETP.LT.OR P3, PT, R12, 0x51, P3 ;  /* 0x000000510c00780c */ /* 0x000fe20001f61670 */
[--C-:B------:R-:W-:Y:S01]  /*b170*/  FFMA.FTZ R25, R44, UR43, -R0.reuse ;  /* 0x0000002b2c197c23 */ /* 0x100fe20008010800 */
[----:B------:R-:W-:Y:S01]  /*b180*/  FMNMX.FTZ R29, R47, R32, !PT ;  /* 0x000000202f1d7209 */ /* 0x000fe20007810000 */
[--C-:B------:R-:W-:Y:S01]  /*b190*/  FFMA.FTZ R57, R57, UR43, -R0.reuse ;  /* 0x0000002b39397c23 */ /* 0x100fe20008010800 */
[----:B------:R-:W-:Y:S01]  /*b1a0*/  FSEL R63, R63, -INF , !P4 ;  /* 0xff8000003f3f7808 */ /* 0x000fe20006000000 */
[--C-:B------:R-:W-:Y:S01]  /*b1b0*/  FFMA.FTZ R49, R49, UR43, -R0.reuse ;  /* 0x0000002b31317c23 */ /* 0x100fe20008010800 */
[----:B------:R-:W-:Y:S01]  /*b1c0*/  FMNMX.FTZ R32, R50, R29, !PT ;  /* 0x0000001d32207209 */ /* 0x000fe20007810000 */
[----:B------:R-:W-:Y:S01]  /*b1d0*/  MUFU.EX2 R28, R41 ;  /* 0x00000029001c7308 */ /* 0x000fe20000000800 */
[----:B------:R-:W-:Y:S01]  /*b1e0*/  ISETP.GT.AND P4, PT, R6, 0x51, P2 ;  /* 0x000000510600780c */ /* 0x000fe20001784270 */
[--C-:B------:R-:W-:Y:S01]  /*b1f0*/  FFMA.FTZ R53, R53, UR43, -R0.reuse ;  /* 0x0000002b35357c23 */ /* 0x100fe20008010800 */
[----:B------:R-:W-:Y:S01]  /*b200*/  FMNMX.FTZ R29, R51, R32, !PT ;  /* 0x00000020331d7209 */ /* 0x000fe20007810000 */
[--C-:B------:R-:W-:Y:S01]  /*b210*/  FFMA.FTZ R64, R64, UR43, -R0.reuse ;  /* 0x0000002b40407c23 */ /* 0x100fe20008010800 */
[----:B------:R-:W-:Y:S01]  /*b220*/  FSEL R66, R66, -INF , !P3 ;  /* 0xff80000042427808 */ /* 0x000fe20005800000 */
[--C-:B------:R-:W-:Y:S01]  /*b230*/  FFMA.FTZ R85, R85, UR43, -R0.reuse ;  /* 0x0000002b55557c23 */ /* 0x100fe20008010800 */
[----:B------:R-:W-:Y:S01]  /*b240*/  FMNMX.FTZ R36, R54, R29, !PT ;  /* 0x0000001d36247209 */ /* 0x000fe20007810000 */
[----:B------:R-:W-:Y:S01]  /*b250*/  FFMA.FTZ R29, R48, UR43, -R0 ;  /* 0x0000002b301d7c23 */ /* 0x000fe20008010800 */
[----:B------:R-:W-:Y:S01]  /*b260*/  ISETP.GT.AND P3, PT, R6, 0x58, P2 ;  /* 0x000000580600780c */ /* 0x000fe20001764270 */
[----:B------:R-:W-:Y:S01]  /*b270*/  MUFU.EX2 R32, R45 ;  /* 0x0000002d00207308 */ /* 0x000fe20000000800 */
[----:B0-----:R-:W-:-:S02]  /*b280*/  FMNMX.FTZ R33, R55, R36, !PT ;  /* 0x0000002437217209 */ /* 0x001fc40007810000 */
[----:B------:R-:W-:Y:S02]  /*b290*/  ISETP.LT.OR P4, PT, R12, 0x52, P4 ;  /* 0x000000520c00780c */ /* 0x000fe40002781670 */
[----:B------:R-:W-:Y:S02]  /*b2a0*/  FMNMX.FTZ R36, R58, R33, !PT ;  /* 0x000000213a247209 */ /* 0x000fe40007810000 */
[----:B------:R-:W-:Y:S01]  /*b2b0*/  ISETP.LT.OR P3, PT, R12, 0x59, P3 ;  /* 0x000000590c00780c */ /* 0x000fe20001f61670 */
[----:B------:R-:W-:Y:S01]  /*b2c0*/  MUFU.EX2 R10, R10 ;  /* 0x0000000a000a7308 */ /* 0x000fe20000000800 */
[----:B------:R-:W-:Y:S02]  /*b2d0*/  FMNMX.FTZ R33, R59, R36, !PT ;  /* 0x000000243b217209 */ /* 0x000fe40007810000 */
[----:B------:R-:W-:Y:S02]  /*b2e0*/  FSEL R67, R67, -INF , !P4 ;  /* 0xff80000043437808 */ /* 0x000fe40006000000 */
[----:B------:R-:W-:Y:S01]  /*b2f0*/  FMNMX.FTZ R40, R62, R33, !PT ;  /* 0x000000213e287209 */ /* 0x000fe20007810000 */
[--C-:B------:R-:W-:Y:S01]  /*b300*/  FFMA.FTZ R33, R52, UR43, -R0.reuse ;  /* 0x0000002b34217c23 */ /* 0x100fe20008010800 */
[----:B------:R-:W-:Y:S01]  /*b310*/  ISETP.GT.AND P4, PT, R6, 0x59, P2 ;  /* 0x000000590600780c */ /* 0x000fe20001784270 */
[----:B------:R0:W-:Y:S01]  /*b320*/  MUFU.EX2 R36, R49 ;  /* 0x0000003100247308 */ /* 0x0001e20000000800 */
[----:B-1----:R-:W-:Y:S01]  /*b330*/  FMNMX.FTZ R37, R63, R40, !PT ;  /* 0x000000283f257209 */ /* 0x002fe20007810000 */
[----:B------:R-:W-:Y:S01]  /*b340*/  FFMA.FTZ R52, R72, UR43, -R0 ;  /* 0x0000002b48347c23 */ /* 0x000fe20008010800 */
[----:B------:R-:W-:-:S02]  /*b350*/  FSEL R70, R70, -INF , !P3 ;  /* 0xff80000046467808 */ /* 0x000fc40005800000 */
[----:B------:R-:W-:Y:S02]  /*b360*/  FMNMX.FTZ R40, R66, R37, !PT ;  /* 0x0000002542287209 */ /* 0x000fe40007810000 */
[----:B------:R-:W-:Y:S01]  /*b370*/  ISETP.GT.AND P3, PT, R6, 0x60, P2 ;  /* 0x000000600600780c */ /* 0x000fe20001764270 */
[----:B------:R-:W-:Y:S01]  /*b380*/  MUFU.EX2 R7, R7 ;  /* 0x0000000700077308 */ /* 0x000fe20000000800 */
[C---:B------:R-:W-:Y:S01]  /*b390*/  ISETP.LT.OR P4, PT, R12.reuse, 0x5a, P4 ;  /* 0x0000005a0c00780c */ /* 0x040fe20002781670 */
[----:B0-----:R-:W-:Y:S01]  /*b3a0*/  FFMA.FTZ R49, R69, UR43, -R0 ;  /* 0x0000002b45317c23 */ /* 0x001fe20008010800 */
[----:B------:R-:W-:Y:S02]  /*b3b0*/  FMNMX.FTZ R37, R67, R40, !PT ;  /* 0x0000002843257209 */ /* 0x000fe40007810000 */
[----:B------:R-:W-:Y:S02]  /*b3c0*/  ISETP.LT.OR P3, PT, R12, 0x61, P3 ;  /* 0x000000610c00780c */ /* 0x000fe40001f61670 */
[----:B------:R-:W-:Y:S01]  /*b3d0*/  FSEL R71, R71, -INF , !P4 ;  /* 0xff80000047477808 */ /* 0x000fe20006000000 */
[----:B------:R0:W-:Y:S01]  /*b3e0*/  MUFU.EX2 R40, R53 ;  /* 0x0000003500287308 */ /* 0x0001e20000000800 */
[----:B------:R-:W-:-:S02]  /*b3f0*/  ISETP.GT.AND P4, PT, R6, 0x61, P2 ;  /* 0x000000610600780c */ /* 0x000fc40001784270 */
[----:B------:R-:W-:Y:S01]  /*b400*/  FMNMX.FTZ R44, R70, R37, !PT ;  /* 0x00000025462c7209 */ /* 0x000fe20007810000 */
[----:B------:R-:W-:-:S01]  /*b410*/  FFMA.FTZ R37, R56, UR43, -R0 ;  /* 0x0000002b38257c23 */ /* 0x000fc20008010800 */
[----:B------:R-:W-:Y:S02]  /*b420*/  FSEL R74, R74, -INF , !P3 ;  /* 0xff8000004a4a7808 */ /* 0x000fe40005800000 */
[----:B------:R-:W-:Y:S01]  /*b430*/  ISETP.GT.AND P3, PT, R6, 0x68, P2 ;  /* 0x000000680600780c */ /* 0x000fe20001764270 */
[----:B------:R-:W-:Y:S01]  /*b440*/  MUFU.EX2 R11, R11 ;  /* 0x0000000b000b7308 */ /* 0x000fe20000000800 */
[C---:B------:R-:W-:Y:S01]  /*b450*/  ISETP.LT.OR P4, PT, R12.reuse, 0x62, P4 ;  /* 0x000000620c00780c */ /* 0x040fe20002781670 */
[----:B0-----:R-:W-:Y:S01]  /*b460*/  FFMA.FTZ R53, R73, UR43, -R0 ;  /* 0x0000002b49357c23 */ /* 0x001fe20008010800 */
[----:B------:R-:W-:Y:S02]  /*b470*/  FMNMX.FTZ R41, R71, R44, !PT ;  /* 0x0000002c47297209 */ /* 0x000fe40007810000 */
[----:B------:R-:W-:-:S02]  /*b480*/  ISETP.LT.OR P3, PT, R12, 0x69, P3 ;  /* 0x000000690c00780c */ /* 0x000fc40001f61670 */
[----:B------:R-:W-:Y:S01]  /*b490*/  FSEL R75, R75, -INF , !P4 ;  /* 0xff8000004b4b7808 */ /* 0x000fe20006000000 */
[----:B------:R-:W-:Y:S01]  /*b4a0*/  MUFU.EX2 R14, R14 ;  /* 0x0000000e000e7308 */ /* 0x000fe20000000800 */
[----:B------:R-:W-:Y:S02]  /*b4b0*/  ISETP.GT.AND P4, PT, R6, 0x69, P2 ;  /* 0x000000690600780c */ /* 0x000fe40001784270 */
[----:B------:R-:W-:Y:S02]  /*b4c0*/  FMNMX.FTZ R44, R74, R41, !PT ;  /* 0x000000294a2c7209 */ /* 0x000fe40007810000 */
[----:B------:R-:W-:Y:S02]  /*b4d0*/  FSEL R78, R78, -INF , !P3 ;  /* 0xff8000004e4e7808 */ /* 0x000fe40005800000 */
[----:B------:R-:W-:Y:S01]  /*b4e0*/  ISETP.GT.AND P3, PT, R6, 0x70, P2 ;  /* 0x000000700600780c */ /* 0x000fe20001764270 */
[----:B------:R-:W-:Y:S01]  /*b4f0*/  MUFU.EX2 R13, R13 ;  /* 0x0000000d000d7308 */ /* 0x000fe20000000800 */
[----:B------:R-:W-:-:S02]  /*b500*/  ISETP.LT.OR P4, PT, R12, 0x6a, P4 ;  /* 0x0000006a0c00780c */ /* 0x000fc40002781670 */
[----:B------:R-:W-:Y:S02]  /*b510*/  FMNMX.FTZ R41, R75, R44, !PT ;  /* 0x0000002c4b297209 */ /* 0x000fe40007810000 */
[----:B------:R-:W-:Y:S02]  /*b520*/  ISETP.LT.OR P3, PT, R12, 0x71, P3 ;  /* 0x000000710c00780c */ /* 0x000fe40001f61670 */
[----:B------:R-:W-:Y:S01]  /*b530*/  FSEL R79, R79, -INF , !P4 ;  /* 0xff8000004f4f7808 */ /* 0x000fe20006000000 */
[----:B------:R0:W-:Y:S01]  /*b540*/  MUFU.EX2 R44, R57 ;  /* 0x00000039002c7308 */ /* 0x0001e20000000800 */
[----:B------:R-:W-:Y:S02]  /*b550*/  ISETP.GT.AND P4, PT, R6, 0x71, P2 ;  /* 0x000000710600780c */ /* 0x000fe40001784270 */
[----:B------:R-:W-:Y:S02]  /*b560*/  FMNMX.FTZ R48, R78, R41, !PT ;  /* 0x000000294e307209 */ /* 0x000fe40007810000 */
[----:B------:R-:W-:-:S02]  /*b570*/  FSEL R82, R82, -INF , !P3 ;  /* 0xff80000052527808 */ /* 0x000fc40005800000 */
[----:B------:R-:W-:Y:S01]  /*b580*/  ISETP.GT.AND P3, PT, R6, 0x78, P2 ;  /* 0x000000780600780c */ /* 0x000fe20001764270 */
[----:B------:R-:W-:Y:S01]  /*b590*/  MUFU.EX2 R15, R15 ;  /* 0x0000000f000f7308 */ /* 0x000fe20000000800 */
[----:B------:R-:W-:Y:S02]  /*b5a0*/  ISETP.LT.OR P4, PT, R12, 0x72, P4 ;  /* 0x000000720c00780c */ /* 0x000fe40002781670 */
[----:B------:R-:W-:Y:S02]  /*b5b0*/  FMNMX.FTZ R41, R79, R48, !PT ;  /* 0x000000304f297209 */ /* 0x000fe40007810000 */
[----:B------:R-:W-:Y:S01]  /*b5c0*/  ISETP.GT.AND P2, PT, R6, 0x79, P2 ;  /* 0x000000790600780c */ /* 0x000fe20001744270 */
[--C-:B------:R-:W-:Y:S01]  /*b5d0*/  FFMA.FTZ R6, R60, UR43, -R0.reuse ;  /* 0x0000002b3c067c23 */ /* 0x100fe20008010800 */
[----:B------:R-:W-:Y:S01]  /*b5e0*/  ISETP.LT.OR P3, PT, R12, 0x79, P3 ;  /* 0x000000790c00780c */ /* 0x000fe20001f61670 */
[--C-:B------:R-:W-:Y:S01]  /*b5f0*/  FFMA.FTZ R60, R80, UR43, -R0.reuse ;  /* 0x0000002b503c7c23 */ /* 0x100fe20008010800 */
[----:B------:R-:W-:Y:S01]  /*b600*/  FSEL R83, R83, -INF , !P4 ;  /* 0xff80000053537808 */ /* 0x000fe20006000000 */
[----:B------:R-:W-:Y:S01]  /*b610*/  MUFU.EX2 R21, R21 ;  /* 0x0000001500157308 */ /* 0x000fe20000000800 */
[----:B------:R-:W-:Y:S01]  /*b620*/  FMNMX.FTZ R48, R82, R41, !PT ;  /* 0x0000002952307209 */ /* 0x000fe20007810000 */
[--C-:B------:R-:W-:Y:S01]  /*b630*/  FFMA.FTZ R41, R61, UR43, -R0.reuse ;  /* 0x0000002b3d297c23 */ /* 0x100fe20008010800 */
[----:B------:R-:W-:Y:S01]  /*b640*/  ISETP.LT.OR P2, PT, R12, 0x7a, P2 ;  /* 0x0000007a0c00780c */ /* 0x000fe20001741670 */
[----:B------:R-:W-:Y:S01]  /*b650*/  FFMA.FTZ R61, R81, UR43, -R0 ;  /* 0x0000002b513d7c23 */ /* 0x000fe20008010800 */
[----:B------:R-:W-:-:S02]  /*b660*/  FSEL R86, R86, -INF , !P3 ;  /* 0xff80000056567808 */ /* 0x000fc40005800000 */
[----:B------:R-:W-:Y:S01]  /*b670*/  FMNMX.FTZ R45, R83, R48, !PT ;  /* 0x00000030532d7209 */ /* 0x000fe20007810000 */
[----:B------:R-:W-:-:S01]  /*b680*/  FFMA.FTZ R48, R68, UR43, -R0 ;  /* 0x0000002b44307c23 */ /* 0x000fc20008010800 */
[----:B------:R-:W-:Y:S01]  /*b690*/  FSEL R87, R87, -INF , !P2 ;  /* 0xff80000057577808 */ /* 0x000fe20005000000 */
[----:B------:R-:W-:Y:S01]  /*b6a0*/  MUFU.EX2 R25, R25 ;  /* 0x0000001900197308 */ /* 0x000fe20000000800 */
[----:B------:R-:W-:Y:S01]  /*b6b0*/  FMNMX.FTZ R12, R86, R45, !PT ;  /* 0x0000002d560c7209 */ /* 0x000fe20007810000 */
[----:B------:R-:W-:Y:S01]  /*b6c0*/  FFMA.FTZ R45, R65, UR43, -R0 ;  /* 0x0000002b412d7c23 */ /* 0x000fe20008010800 */
[----:B------:R-:W-:Y:S02]  /*b6d0*/  FSEL R69, R2, RZ, P6 ;  /* 0x000000ff02457208 */ /* 0x000fe40003000000 */
[----:B------:R-:W-:-:S03]  /*b6e0*/  FMNMX.FTZ R56, R87, R12, !PT ;  /* 0x0000000c57387209 */ /* 0x000fc60007810000 */
[----:B------:R1:W-:Y:S01]  /*b6f0*/  MUFU.EX2 R12, R64 ;  /* 0x00000040000c7308 */ /* 0x0003e20000000800 */
[----:B------:R-:W-:-:S01]  /*b700*/  FADD.FTZ R8, -R69, R8 ;  /* 0x0000000845087221 */ /* 0x000fc20000010100 */
[----:B0-----:R-:W0:Y:S06]  /*b710*/  SHFL.BFLY PT, R57, R56, 0x2, 0x1f ;  /* 0x0c401f0038397f89 */ /* 0x001e2c00000e0000 */
[----:B------:R-:W-:Y:S01]  /*b720*/  MUFU.EX2 R29, R29 ;  /* 0x0000001d001d7308 */ /* 0x000fe20000000800 */
[----:B-1----:R-:W-:-:S07]  /*b730*/  FFMA.FTZ R64, R84, UR43, -R0 ;  /* 0x0000002b54407c23 */ /* 0x002fce0008010800 */
[----:B------:R-:W-:Y:S08]  /*b740*/  MUFU.EX2 R33, R33 ;  /* 0x0000002100217308 */ /* 0x000ff00000000800 */
[----:B------:R-:W-:Y:S01]  /*b750*/  MUFU.EX2 R37, R37 ;  /* 0x0000002500257308 */ /* 0x000fe20000000800 */
[----:B0-----:R-:W-:Y:S01]  /*b760*/  FMNMX.FTZ R65, R56, R57, !PT ;  /* 0x0000003938417209 */ /* 0x001fe20007810000 */
[--C-:B------:R-:W-:Y:S01]  /*b770*/  FFMA.FTZ R56, R76, UR43, -R0.reuse ;  /* 0x0000002b4c387c23 */ /* 0x100fe20008010800 */
[----:B------:R-:W-:-:S03]  /*b780*/  FFMA.FTZ R57, R77, UR43, -R0 ;  /* 0x0000002b4d397c23 */ /* 0x000fc60008010800 */
[----:B------:R-:W0:Y:S02]  /*b790*/  SHFL.BFLY PT, R68, R65, 0x1, 0x1f ;  /* 0x0c201f0041447f89 */ /* 0x000e2400000e0000 */
[----:B------:R-:W-:Y:S08]  /*b7a0*/  MUFU.EX2 R6, R6 ;  /* 0x0000000600067308 */ /* 0x000ff00000000800 */
[----:B------:R-:W-:Y:S08]  /*b7b0*/  MUFU.EX2 R41, R41 ;  /* 0x0000002900297308 */ /* 0x000ff00000000800 */
[----:B------:R-:W-:Y:S01]  /*b7c0*/  MUFU.EX2 R45, R45 ;  /* 0x0000002d002d7308 */ /* 0x000fe20000000800 */
[----:B0-----:R-:W-:Y:S01]  /*b7d0*/  FMNMX.FTZ R0, R65, R68, !PT ;  /* 0x0000004441007209 */ /* 0x001fe20007810000 */
[----:B------:R-:W-:-:S06]  /*b7e0*/  IMAD.U32 R65, RZ, RZ, UR43 ;  /* 0x0000002bff417e24 */ /* 0x000fcc000f8e00ff */
[----:B------:R-:W-:Y:S01]  /*b7f0*/  MUFU.EX2 R48, R48 ;  /* 0x0000003000307308 */ /* 0x000fe20000000800 */
[C---:B------:R-:W-:Y:S01]  /*b800*/  FSETP.NEU.FTZ.AND P2, PT, R0.reuse, -INF , PT ;  /* 0xff8000000000780b */ /* 0x040fe20003f5d000 */
[----:B------:R-:W-:Y:S01]  /*b810*/  FFMA.FTZ R68, R0, R65, -8 ;  /* 0xc100000000447423 */ /* 0x000fe20000010041 */
[----:B------:R-:W-:-:S04]  /*b820*/  FMUL.FTZ R65, R8, UR43 ;  /* 0x0000002b08417c20 */ /* 0x000fc80008410000 */
[----:B------:R-:W-:Y:S01]  /*b830*/  FSEL R8, R68, RZ, P2 ;  /* 0x000000ff44087208 */ /* 0x000fe20001000000 */
[----:B------:R-:W-:Y:S01]  /*b840*/  MUFU.EX2 R49, R49 ;  /* 0x0000003100317308 */ /* 0x000fe20000000800 */
        /* <DEDUP_REMOVED lines=87> */
[----:B------:R-:W-:Y:S01]  /*bdc0*/  FFMA.FTZ R71, R78, UR43, -R8 ;  /* 0x0000002b4e477c23 */ /* 0x000fe20008010808 */
[----:B------:R-:W-:-:S01]  /*bdd0*/  FADD.FTZ R78, R48, R77 ;  /* 0x0000004d304e7221 */ /* 0x000fc20000010000 */
[--C-:B------:R-:W-:Y:S01]  /*bde0*/  FFMA.FTZ R76, R83, UR43, -R8.reuse ;  /* 0x0000002b534c7c23 */ /* 0x100fe20008010808 */
[----:B------:R-:W-:-:S03]  /*bdf0*/  FFMA.FTZ R77, R86, UR43, -R8 ;  /* 0x0000002b564d7c23 */ /* 0x000fc60008010808 */
[----:B------:R-:W1:Y:S01]  /*be00*/  MUFU.EX2 R55, R55 ;  /* 0x0000003700377308 */ /* 0x000e620000000800 */
[----:B--2---:R-:W-:-:S01]  /*be10*/  FADD.FTZ R75, R51, R74 ;  /* 0x0000004a334b7221 */ /* 0x004fc20000010000 */
[----:B------:R-:W-:Y:S01]  /*be20*/  FFMA.FTZ R74, R79, UR43, -R8 ;  /* 0x0000002b4f4a7c23 */ /* 0x000fe20008010808 */
[----:B------:R-:W-:-:S05]  /*be30*/  FADD.FTZ R79, R49, R78 ;  /* 0x0000004e314f7221 */ /* 0x000fca0000010000 */
[----:B------:R-:W2:Y:S01]  /*be40*/  MUFU.EX2 R62, R62 ;  /* 0x0000003e003e7308 */ /* 0x000ea20000000800 */
[----:B0-----:R-:W-:-:S01]  /*be50*/  FADD.FTZ R4, R58, R75 ;  /* 0x0000004b3a047221 */ /* 0x001fc20000010000 */
[--C-:B------:R-:W-:Y:S01]  /*be60*/  FFMA.FTZ R75, R82, UR43, -R8.reuse ;  /* 0x0000002b524b7c23 */ /* 0x100fe20008010808 */
[----:B------:R-:W-:-:S05]  /*be70*/  FFMA.FTZ R8, R87, UR43, -R8 ;  /* 0x0000002b57087c23 */ /* 0x000fca0008010808 */
        /* <DEDUP_REMOVED lines=44> */
.L_x_967:
        /* <DEDUP_REMOVED lines=90> */
.L_x_950:
[----:B------:R-:W-:Y:S06]  /*c6e0*/  BAR.ARV 0x8, 0x200 ;  /* 0x0208000000007b1d */ /* 0x000fec0000002000 */
[----:B------:R-:W-:Y:S05]  /*c6f0*/  @!P0 BRA `(.L_x_969) ;  /* 0x0000000000048947 */ /* 0x000fea0003800000 */
[----:B------:R-:W-:Y:S01]  /*c700*/  BPT.TRAP 0x1 ;  /* 0x000000040000795c */ /* 0x000fe20000300000 */
.L_x_969:
[----:B------:R-:W-:Y:S01]  /*c710*/  ULEA UR14, UR52, UR46, 0x3 ;  /* 0x0000002e340e7291 */ /* 0x000fe2000f8e183f */
[----:B------:R-:W-:-:S05]  /*c720*/  IMAD.U32 R3, RZ, RZ, UR53 ;  /* 0x00000035ff037e24 */ /* 0x000fca000f8e00ff */
[----:B------:R-:W-:-:S04]  /*c730*/  SHF.L.U32 R3, R3, 0x1f, RZ ;  /* 0x0000001f03037819 */ /* 0x000fc800000006ff */
[----:B------:R0:W1:Y:S01]  /*c740*/  SYNCS.PHASECHK.TRANS64.TRYWAIT P1, [UR14+0x19c50], R3 ;  /* 0x019c5003ff0075a7 */ /* 0x000062000802014e */
[----:B------:R-:W-:Y:S05]  /*c750*/  @!P0 BRA `(.L_x_970) ;  /* 0x0000000000048947 */ /* 0x000fea0003800000 */
[----:B------:R-:W-:Y:S01]  /*c760*/  BPT.TRAP 0x1 ;  /* 0x000000040000795c */ /* 0x000fe20000300000 */
.L_x_970:
[----:B-1----:R-:W-:Y:S05]  /*c770*/  @P1 BRA `(.L_x_971) ;  /* 0x0000000000081947 */ /* 0x002fea0003800000 */
[----:B------:R-:W1:Y:S02]  /*c780*/  SYNCS.PHASECHK.TRANS64.TRYWAIT P1, [UR14+0x19c50], R3 ;  /* 0x019c5003ff0075a7 */ /* 0x000e64000802014e */
[----:B-1----:R-:W-:Y:S05]  /*c790*/  @!P1 BRA `(.L_x_972) ;  /* 0x0000008400b49947 */ /* 0x002fea0003800000 */
.L_x_971:
        /* <DEDUP_REMOVED lines=15> */
[----:B------:R-:W-:Y:S02]  /*c890*/  @UP0 UIMAD UR7, UR48, UR11, UR6 ;  /* 0x0000000b300702a4 */ /* 0x000fe4000f8e0206 */
[----:B------:R-:W-:-:S02]  /*c8a0*/  UIMAD UR6, UR52, 0x300, UR46 ;  /* 0x00000300340678a4 */ /* 0x000fc4000f8e022e */
[----:B------:R-:W-:Y:S01]  /*c8b0*/  @UP0 UIADD3 UR9, UR9, UR7, URZ ;  /* 0x0000000709090290 */ /* 0x000fe2000fffe03f */
[----:B------:R-:W-:Y:S02]  /*c8c0*/  @UP0 ULDC.64 UR12, c[0x0][0x9d0] ;  /* 0x00027400000c0ab9 */ /* 0x000fe40000000a00 */
[----:B------:R-:W-:Y:S01]  /*c8d0*/  UMOV UR7, 0x40000040 ;  /* 0x4000004000077882 */ /* 0x000fe20000000000 */
[----:B------:R-:W-:Y:S02]  /*c8e0*/  @UP0 UIMAD UR10, UR15, UR12, URZ ;  /* 0x0000000c0f0a02a4 */ /* 0x000fe4000f8e023f */
[----:B------:R-:W-:Y:S01]  /*c8f0*/  @UP0 UIMAD.WIDE.U32 UR8, UR49, UR12, UR8 ;  /* 0x0000000c310802a5 */ /* 0x000fe2000f8e0008 */
[----:B------:R-:W-:Y:S01]  /*c900*/  QGMMA.64x96x32.F32.E4M3.E4M3 R88, R148, gdesc[UR4], R88, gsb0 ;  /* 0x0160000494587df3 */ /* 0x000fe20008000858 */
[----:B------:R-:W-:Y:S02]  /*c910*/  @UP0 UIMAD UR10, UR49, UR13, UR10 ;  /* 0x0000000d310a02a4 */ /* 0x000fe4000f8e020a */
[----:B------:R-:W-:-:S02]  /*c920*/  @UP0 ULEA UR4, UP1, UR8, UR4, 0x2 ;  /* 0x0000000408040291 */ /* 0x000fc4000f82103f */
[----:B------:R-:W-:-:S04]  /*c930*/  @UP0 UIADD3 UR7, UR9, UR10, URZ ;  /* 0x0000000a09070290 */ /* 0x000fc8000fffe03f */
[----:B------:R-:W-:Y:S01]  /*c940*/  @UP0 ULEA.HI.X UR5, UR8, UR5, UR7, 0x2, UP1 ;  /* 0x0000000508050291 */ /* 0x000fe200088f1407 */
[----:B-1----:R-:W-:-:S05]  /*c950*/  IMAD.U32 R6, RZ, RZ, UR4 ;  /* 0x00000004ff067e24 */ /* 0x002fca000f8e00ff */
        /* <DEDUP_REMOVED lines=30> */
[----:B------:R-:W-:Y:S01]  /*cb40*/  @P1 MUFU.RCP R4, R12 ;  /* 0x0000000c00041308 */ /* 0x000fe20000001000 */
[----:B------:R-:W-:Y:S02]  /*cb50*/  WARPGROUP.DEPBAR.LE gsb0, 0x0 ;  /* 0x00008000000079c5 */ /* 0x000fe40000010000 */
[----:B------:R-:W-:-:S06]  /*cb60*/  WARPGROUP.ARRIVE ;  /* 0x00000000000079c5 */ /* 0x000fcc0000000000 */
[----:B------:R-:W-:Y:S01]  /*cb70*/  QGMMA.64x96x32.F32.E4M3.E4M3 R88, R136, gdesc[UR4], R88, gsb0 ;  /* 0x0160000488587df3 */ /* 0x000fe20008000858 */
[----:B------:R-:W-:Y:S01]  /*cb80*/  FSETP.NE.FTZ.AND P1, PT, R13, RZ, PT ;  /* 0x000000ff0d00720b */ /* 0x000fe20003f35000 */
[----:B------:R-:W-:Y:S01]  /*cb90*/  IMAD.MOV.U32 R10, RZ, RZ, RZ ;  /* 0x000000ffff0a7224 */ /* 0x000fe200078e00ff */
        /* <DEDUP_REMOVED lines=18> */
.L_x_973:
        /* <DEDUP_REMOVED lines=58> */
.L_x_899:
[----:B------:R-:W0:Y:S01]  /*d060*/  S2R R5, SR_CgaCtaId ;  /* 0x0000000000057919 */ /* 0x000e220000008800 */
[----:B------:R-:W-:Y:S01]  /*d070*/  MOV R0, 0x400 ;  /* 0x0000040000007802 */ /* 0x000fe20000000f00 */
[----:B------:R-:W-:Y:S01]  /*d080*/  BSSY B0, `(.L_x_974) ;  /* 0x0000210000007945 */ /* 0x000fe20003800000 */
[----:B------:R-:W-:Y:S02]  /*d090*/  BAR.SYNC.DEFER_BLOCKING 0x5, 0x200 ;  /* 0x0148000000007b1d */ /* 0x000fe40000010000 */
[----:B0-----:R-:W-:-:S05]  /*d0a0*/  LEA R0, R5, R0, 0x18 ;  /* 0x0000000005007211 */ /* 0x001fca00078ec0ff */
[----:B------:R-:W0:Y:S02]  /*d0b0*/  LDS.128 R24, [R0+0x19cd0] ;  /* 0x019cd00000187984 */ /* 0x000e240000000c00 */
[----:B0-----:R-:W-:Y:S02]  /*d0c0*/  R2UR UR5, R25 ;  /* 0x00000000190572ca */ /* 0x001fe400000e0000 */
[----:B------:R-:W-:Y:S02]  /*d0d0*/  R2UR UR49, R26 ;  /* 0x000000001a3172ca */ /* 0x000fe400000e0000 */
        /* <DEDUP_REMOVED lines=9> */
[----:B------:R-:W0:Y:S01]  /*d170*/  S2R R25, SR_SWINHI ;  /* 0x0000000000197919 */ /* 0x000e220000002f00 */
[----:B------:R-:W-:Y:S01]  /*d180*/  F2FP.BF16.F32.PACK_AB R13, R124, R13 ;  /* 0x0000000d7c0d723e */ /* 0x000fe200000010ff */
[----:B------:R-:W-:Y:S02]  /*d190*/  ULDC.64 UR6, c[0x0][0xc00] ;  /* 0x0003000000067ab9 */ /* 0x000fe40000000a00 */
[----:B------:R1:W2:Y:S01]  /*d1a0*/  LDG.E.CONSTANT R2, desc[UR50][R4.64] ;  /* 0x0000003204027981 */ /* 0x0002a2000c1e9900 */
[----:B------:R-:W-:Y:S01]  /*d1b0*/  F2FP.BF16.F32.PACK_AB R14, R125, R14 ;  /* 0x0000000e7d0e723e */ /* 0x000fe200000010ff */
[----:B------:R-:W-:Y:S01]  /*d1c0*/  UISETP.NE.U32.AND UP0, UPT, UR6, URZ, UPT ;  /* 0x0000003f0600728c */ /* 0x000fe2000bf05070 */
[----:B------:R-:W-:Y:S02]  /*d1d0*/  F2FP.BF16.F32.PACK_AB R24, R127, R12 ;  /* 0x0000000c7f18723e */ /* 0x000fe400000010ff */
[----:B------:R-:W-:Y:S01]  /*d1e0*/  F2FP.BF16.F32.PACK_AB R9, R132, R9 ;  /* 0x000000098409723e */ /* 0x000fe200000010ff */
[----:B------:R-:W-:Y:S01]  /*d1f0*/  UISETP.NE.AND.EX UP0, UPT, UR7, URZ, UPT, UP0 ;  /* 0x0000003f0700728c */ /* 0x000fe2000bf05300 */
[----:B------:R-:W-:-:S02]  /*d200*/  F2FP.BF16.F32.PACK_AB R10, R133, R10 ;  /* 0x0000000a850a723e */ /* 0x000fc400000010ff */
[----:B------:R-:W-:Y:S01]  /*d210*/  F2FP.BF16.F32.PACK_AB R7, R134, R7 ;  /* 0x000000078607723e */ /* 0x000fe200000010ff */
[----:B------:R-:W-:Y:S01]  /*d220*/  ULDC.64 UR6, c[0x0][0xc00] ;  /* 0x0003000000067ab9 */ /* 0x000fe20000000a00 */
[----:B-1----:R-:W-:Y:S01]  /*d230*/  LOP3.LUT P0, R4, R41, 0x3, RZ, 0xc0, !PT ;  /* 0x0000000329047812 */ /* 0x002fe2000780c0ff */
[----:B------:R-:W-:Y:S01]  /*d240*/  UIMAD.WIDE UR6, UR40, 0x4, UR6 ;  /* 0x00000004280678a5 */ /* 0x000fe2000f8e0206 */
[----:B------:R-:W-:Y:S02]  /*d250*/  F2FP.BF16.F32.PACK_AB R6, R135, R6 ;  /* 0x000000068706723e */ /* 0x000fe400000010ff */
[----:B------:R-:W-:Y:S02]  /*d260*/  ISETP.EQ.OR P0, PT, R4, 0x3, !P0 ;  /* 0x000000030400780c */ /* 0x000fe40004702670 */
[----:B------:R-:W-:Y:S02]  /*d270*/  F2FP.BF16.F32.PACK_AB R11, R126, R11 ;  /* 0x0000000b7e0b723e */ /* 0x000fe400000010ff */
[----:B------:R-:W-:-:S02]  /*d280*/  SEL R41, R13, R14, P0 ;  /* 0x0000000e0d297207 */ /* 0x000fc40000000000 */
[----:B------:R-:W-:Y:S02]  /*d290*/  SEL R42, R14, R13, P0 ;  /* 0x0000000d0e2a7207 */ /* 0x000fe40000000000 */
[----:B------:R-:W-:Y:S02]  /*d2a0*/  SEL R43, R9, R10, P0 ;  /* 0x0000000a092b7207 */ /* 0x000fe40000000000 */
[----:B------:R-:W-:Y:S02]  /*d2b0*/  SEL R44, R10, R9, P0 ;  /* 0x000000090a2c7207 */ /* 0x000fe40000000000 */
[----:B------:R-:W-:Y:S02]  /*d2c0*/  SEL R49, R7, R6, P0 ;  /* 0x0000000607317207 */ /* 0x000fe40000000000 */
[----:B------:R-:W-:Y:S02]  /*d2d0*/  MOV R4, R0 ;  /* 0x0000000000047202 */ /* 0x000fe40000000f00 */
[----:B0-----:R-:W-:-:S02]  /*d2e0*/  MOV R5, R25 ;  /* 0x0000001900057202 */ /* 0x001fc40000000f00 */
[----:B------:R-:W-:Y:S02]  /*d2f0*/  SEL R50, R6, R7, P0 ;  /* 0x0000000706327207 */ /* 0x000fe40000000000 */
[----:B------:R-:W-:Y:S01]  /*d300*/  F2FP.BF16.F32.PACK_AB R39, R92, R39 ;  /* 0x000000275c27723e */ /* 0x000fe200000010ff */
[----:B------:R-:W-:Y:S01]  /*d310*/  IMAD.WIDE R12, R157, 0x2, R4 ;  /* 0x000000029d0c7825 */ /* 0x000fe200078e0204 */
[----:B------:R-:W-:Y:S02]  /*d320*/  F2FP.BF16.F32.PACK_AB R40, R93, R40 ;  /* 0x000000285d28723e */ /* 0x000fe400000010ff */
[----:B------:R-:W-:Y:S02]  /*d330*/  F2FP.BF16.F32.PACK_AB R37, R94, R37 ;  /* 0x000000255e25723e */ /* 0x000fe400000010ff */
[C---:B------:R-:W-:Y:S02]  /*d340*/  IADD3 R9, P5, R12.reuse, 0x20, RZ ;  /* 0x000000200c097810 */ /* 0x040fe40007fbe0ff */
[----:B------:R-:W-:-:S02]  /*d350*/  IADD3 R51, P4, R12, 0x3000, RZ ;  /* 0x000030000c337810 */ /* 0x000fc40007f9e0ff */
[----:B------:R-:W-:Y:S01]  /*d360*/  LOP3.LUT R6, R9, 0x180, RZ, 0xc0, !PT ;  /* 0x0000018009067812 */ /* 0x000fe200078ec0ff */
[----:B------:R-:W-:Y:S01]  /*d370*/  IMAD.X R25, RZ, RZ, R13, P5 ;  /* 0x000000ffff197224 */ /* 0x000fe200028e060d */
[----:B------:R-:W-:Y:S02]  /*d380*/  IADD3 R10, P3, R12, 0x3020, RZ ;  /* 0x000030200c0a7810 */ /* 0x000fe40007f7e0ff */
[----:B------:R-:W-:Y:S02]  /*d390*/  SHF.R.U64 R6, R6, 0x3, RZ ;  /* 0x0000000306067819 */ /* 0x000fe400000012ff */
[----:B------:R-:W-:Y:S02]  /*d3a0*/  F2FP.BF16.F32.PACK_AB R38, R95, R38 ;  /* 0x000000265f26723e */ /* 0x000fe400000010ff */
[----:B------:R-:W-:Y:S02]  /*d3b0*/  F2FP.BF16.F32.PACK_AB R35, R100, R35 ;  /* 0x000000236423723e */ /* 0x000fe400000010ff */
[----:B------:R-:W-:-:S02]  /*d3c0*/  F2FP.BF16.F32.PACK_AB R36, R101, R36 ;  /* 0x000000246524723e */ /* 0x000fc400000010ff */
[----:B------:R-:W-:Y:S02]  /*d3d0*/  SEL R47, R11, R24, P0 ;  /* 0x000000180b2f7207 */ /* 0x000fe40000000000 */
[----:B------:R-:W-:Y:S02]  /*d3e0*/  SEL R48, R24, R11, P0 ;  /* 0x0000000b18307207 */ /* 0x000fe40000000000 */
[----:B------:R-:W-:Y:S02]  /*d3f0*/  F2FP.BF16.F32.PACK_AB R33, R102, R33 ;  /* 0x000000216621723e */ /* 0x000fe400000010ff */
[----:B------:R-:W-:Y:S02]  /*d400*/  F2FP.BF16.F32.PACK_AB R34, R103, R34 ;  /* 0x000000226722723e */ /* 0x000fe400000010ff */
[----:B------:R-:W-:Y:S02]  /*d410*/  IADD3 R53, P2, R12, 0x6000, RZ ;  /* 0x000060000c357810 */ /* 0x000fe40007f5e0ff */
[----:B------:R-:W-:-:S02]  /*d420*/  LOP3.LUT R24, R6, R9, RZ, 0x3c, !PT ;  /* 0x0000000906187212 */ /* 0x000fc400078e3cff */
[----:B------:R-:W-:Y:S01]  /*d430*/  F2FP.BF16.F32.PACK_AB R31, R108, R31 ;  /* 0x0000001f6c1f723e */ /* 0x000fe200000010ff */
[----:B------:R-:W-:Y:S01]  /*d440*/  IMAD.X R11, RZ, RZ, R13, P2 ;  /* 0x000000ffff0b7224 */ /* 0x000fe200010e060d */
[----:B------:R-:W-:Y:S02]  /*d450*/  F2FP.BF16.F32.PACK_AB R32, R109, R32 ;  /* 0x000000206d20723e */ /* 0x000fe400000010ff */
[----:B------:R-:W-:Y:S02]  /*d460*/  SEL R27, R39, R40, P0 ;  /* 0x00000028271b7207 */ /* 0x000fe40000000000 */
[----:B------:R-:W-:Y:S02]  /*d470*/  IADD3 R55, P1, R12, 0x6020, RZ ;  /* 0x000060200c377810 */ /* 0x000fe40007f3e0ff */
[----:B------:R-:W-:Y:S02]  /*d480*/  LOP3.LUT R6, R51, 0x180, RZ, 0xc0, !PT ;  /* 0x0000018033067812 */ /* 0x000fe400078ec0ff */
[----:B------:R-:W-:-:S02]  /*d490*/  LOP3.LUT R9, R10, 0x180, RZ, 0xc0, !PT ;  /* 0x000001800a097812 */ /* 0x000fc400078ec0ff */
[----:B------:R-:W-:Y:S02]  /*d4a0*/  F2FP.BF16.F32.PACK_AB R29, R110, R29 ;  /* 0x0000001d6e1d723e */ /* 0x000fe400000010ff */
[----:B------:R-:W-:Y:S02]  /*d4b0*/  F2FP.BF16.F32.PACK_AB R30, R111, R30 ;  /* 0x0000001e6f1e723e */ /* 0x000fe400000010ff */
[----:B------:R-:W-:Y:S02]  /*d4c0*/  SEL R40, R40, R39, P0 ;  /* 0x0000002728287207 */ /* 0x000fe40000000000 */
[----:B------:R-:W-:Y:S02]  /*d4d0*/  SEL R45, R37, R38, P0 ;  /* 0x00000026252d7207 */ /* 0x000fe40000000000 */
[----:B------:R-:W-:Y:S02]  /*d4e0*/  F2FP.BF16.F32.PACK_AB R21, R116, R21 ;  /* 0x000000157415723e */ /* 0x000fe400000010ff */
[----:B------:R-:W-:-:S02]  /*d4f0*/  F2FP.BF16.F32.PACK_AB R28, R117, R28 ;  /* 0x0000001c751c723e */ /* 0x000fc400000010ff */
[----:B------:R-:W-:Y:S02]  /*d500*/  SEL R39, R35, R36, P0 ;  /* 0x0000002423277207 */ /* 0x000fe40000000000 */
[----:B------:R-:W-:Y:S02]  /*d510*/  SEL R38, R38, R37, P0 ;  /* 0x0000002526267207 */ /* 0x000fe40000000000 */
[----:B------:R-:W-:Y:S02]  /*d520*/  F2FP.BF16.F32.PACK_AB R15, R118, R15 ;  /* 0x0000000f760f723e */ /* 0x000fe400000010ff */
[----:B------:R-:W-:Y:S02]  /*d530*/  F2FP.BF16.F32.PACK_AB R20, R119, R20 ;  /* 0x000000147714723e */ /* 0x000fe400000010ff */
[----:B------:R-:W-:Y:S02]  /*d540*/  SEL R36, R36, R35, P0 ;  /* 0x0000002324247207 */ /* 0x000fe40000000000 */
[----:B------:R-:W-:-:S02]  /*d550*/  SEL R37, R33, R34, P0 ;  /* 0x0000002221257207 */ /* 0x000fc40000000000 */
[----:B------:R-:W-:Y:S02]  /*d560*/  LOP3.LUT R26, R53, 0x180, RZ, 0xc0, !PT ;  /* 0x00000180351a7812 */ /* 0x000fe400078ec0ff */
[----:B------:R-:W-:Y:S02]  /*d570*/  SEL R35, R31, R32, P0 ;  /* 0x000000201f237207 */ /* 0x000fe40000000000 */
[----:B------:R-:W-:Y:S02]  /*d580*/  SEL R34, R34, R33, P0 ;  /* 0x0000002122227207 */ /* 0x000fe40000000000 */
[----:B------:R-:W-:Y:S02]  /*d590*/  LOP3.LUT R52, R55, 0x180, RZ, 0xc0, !PT ;  /* 0x0000018037347812 */ /* 0x000fe400078ec0ff */
[----:B------:R-:W-:Y:S02]  /*d5a0*/  SHF.R.U64 R6, R6, 0x3, RZ ;  /* 0x0000000306067819 */ /* 0x000fe400000012ff */
[----:B------:R-:W-:-:S02]  /*d5b0*/  SHF.R.U64 R9, R9, 0x3, RZ ;  /* 0x0000000309097819 */ /* 0x000fc400000012ff */
[----:B------:R-:W-:Y:S02]  /*d5c0*/  SEL R32, R32, R31, P0 ;  /* 0x0000001f20207207 */ /* 0x000fe40000000000 */
[----:B------:R-:W-:Y:S02]  /*d5d0*/  SEL R33, R29, R30, P0 ;  /* 0x0000001e1d217207 */ /* 0x000fe40000000000 */
[----:B------:R-:W-:Y:S02]  /*d5e0*/  SEL R31, R21, R28, P0 ;  /* 0x0000001c151f7207 */ /* 0x000fe40000000000 */
[----:B------:R-:W-:Y:S02]  /*d5f0*/  SEL R30, R30, R29, P0 ;  /* 0x0000001d1e1e7207 */ /* 0x000fe40000000000 */
[----:B------:R-:W-:Y:S01]  /*d600*/  SEL R28, R28, R21, P0 ;  /* 0x000000151c1c7207 */ /* 0x000fe20000000000 */
[----:B------:R-:W-:Y:S01]  /*d610*/  IMAD.X R21, RZ, RZ, R13, P4 ;  /* 0x000000ffff157224 */ /* 0x000fe200020e060d */
[----:B------:R-:W-:-:S02]  /*d620*/  SEL R29, R15, R20, P0 ;  /* 0x000000140f1d7207 */ /* 0x000fc40000000000 */
[----:B------:R-:W-:Y:S01]  /*d630*/  SEL R46, R20, R15, P0 ;  /* 0x0000000f142e7207 */ /* 0x000fe20000000000 */
[----:B------:R-:W-:Y:S01]  /*d640*/  IMAD.X R15, RZ, RZ, R13, P3 ;  /* 0x000000ffff0f7224 */ /* 0x000fe200018e060d */
[----:B------:R-:W-:Y:S02]  /*d650*/  SHF.R.U64 R26, R26, 0x3, RZ ;  /* 0x000000031a1a7819 */ /* 0x000fe400000012ff */
[----:B------:R-:W-:Y:S02]  /*d660*/  SHF.R.U64 R52, R52, 0x3, RZ ;  /* 0x0000000334347819 */ /* 0x000fe400000012ff */
[----:B------:R-:W-:Y:S02]  /*d670*/  LOP3.LUT R20, R6, R51, RZ, 0x3c, !PT ;  /* 0x0000003306147212 */ /* 0x000fe400078e3cff */
[----:B------:R-:W-:Y:S02]  /*d680*/  LOP3.LUT R14, R9, R10, RZ, 0x3c, !PT ;  /* 0x0000000a090e7212 */ /* 0x000fe400078e3cff */
[----:B------:R-:W-:-:S02]  /*d690*/  LOP3.LUT R10, R26, R53, RZ, 0x3c, !PT ;  /* 0x000000351a0a7212 */ /* 0x000fc400078e3cff */
[----:B------:R-:W-:Y:S02]  /*d6a0*/  LOP3.LUT R6, R52, R55, RZ, 0x3c, !PT ;  /* 0x0000003734067212 */ /* 0x000fe400078e3cff */
[----:B------:R-:W-:Y:S02]  /*d6b0*/  MOV R52, R20 ;  /* 0x0000001400347202 */ /* 0x000fe40000000f00 */
[----:B------:R-:W-:Y:S02]  /*d6c0*/  MOV R21, R10 ;  /* 0x0000000a00157202 */ /* 0x000fe40000000f00 */
[----:B------:R-:W-:Y:S02]  /*d6d0*/  LOP3.LUT R7, R12, 0x180, RZ, 0xc0, !PT ;  /* 0x000001800c077812 */ /* 0x000fe400078ec0ff */
[----:B------:R-:W-:Y:S02]  /*d6e0*/  MOV R51, R14 ;  /* 0x0000000e00337202 */ /* 0x000fe40000000f00 */
[----:B------:R-:W-:-:S02]  /*d6f0*/  SHF.R.U64 R7, R7, 0x3, RZ ;  /* 0x0000000307077819 */ /* 0x000fc400000012ff */
[----:B------:R-:W-:Y:S02]  /*d700*/  MOV R53, R24 ;  /* 0x0000001800357202 */ /* 0x000fe40000000f00 */
[----:B------:R-:W-:Y:S01]  /*d710*/  LOP3.LUT R12, R7, R12, RZ, 0x3c, !PT ;  /* 0x0000000c070c7212 */ /* 0x000fe200078e3cff */
[----:B------:R-:W-:Y:S01]  /*d720*/  IMAD.X R7, RZ, RZ, R13, P1 ;  /* 0x000000ffff077224 */ /* 0x000fe200008e060d */
[----:B------:R-:W-:Y:S02]  /*d730*/  PLOP3.LUT P2, PT, PT, PT, UP0, 0x80, 0x0 ;  /* 0x000000000000781c */ /* 0x000fe40003f4f008 */
[----:B------:R-:W-:Y:S02]  /*d740*/  MOV R54, R12 ;  /* 0x0000000c00367202 */ /* 0x000fe40000000f00 */
[----:B--2---:R-:W-:Y:S01]  /*d750*/  LOP3.LUT R9, R2, 0x2, RZ, 0x3c, !PT ;  /* 0x0000000202097812 */ /* 0x004fe200078e3cff */
[----:B------:R-:W-:Y:S04]  /*d760*/  SHFL.IDX PT, R35, R35, R2, 0x1c1f ;  /* 0x001c1f0223237589 */ /* 0x000fe800000e0000 */
[----:B------:R-:W-:Y:S04]  /*d770*/  SHFL.IDX PT, R20, R34, R9, 0x1c1f ;  /* 0x001c1f0922147589 */ /* 0x000fe800000e0000 */
[----:B------:R-:W-:Y:S04]  /*d780*/  SHFL.IDX PT, R32, R32, R9, 0x1c1f ;  /* 0x001c1f0920207589 */ /* 0x000fe800000e0000 */
[----:B------:R-:W-:Y:S04]  /*d790*/  SHFL.IDX PT, R27, R27, R2, 0x1c1f ;  /* 0x001c1f021b1b7589 */ /* 0x000fe800000e0000 */
[----:B------:R-:W0:Y:S04]  /*d7a0*/  SHFL.IDX PT, R40, R40, R9, 0x1c1f ;  /* 0x001c1f0928287589 */ /* 0x000e2800000e0000 */
[----:B------:R-:W-:Y:S04]  /*d7b0*/  SHFL.IDX PT, R45, R45, R2, 0x1c1f ;  /* 0x001c1f022d2d7589 */ /* 0x000fe800000e0000 */
[----:B------:R-:W1:Y:S04]  /*d7c0*/  SHFL.IDX PT, R38, R38, R9, 0x1c1f ;  /* 0x001c1f0926267589 */ /* 0x000e6800000e0000 */
[----:B------:R-:W-:Y:S04]  /*d7d0*/  SHFL.IDX PT, R31, R31, R2, 0x1c1f ;  /* 0x001c1f021f1f7589 */ /* 0x000fe800000e0000 */
[----:B------:R2:W3:Y:S04]  /*d7e0*/  SHFL.IDX PT, R34, R28, R9, 0x1c1f ;  /* 0x001c1f091c227589 */ /* 0x0004e800000e0000 */
[----:B------:R-:W-:Y:S04]  /*d7f0*/  SHFL.IDX PT, R39, R39, R2, 0x1c1f ;  /* 0x001c1f0227277589 */ /* 0x000fe800000e0000 */
[----:B------:R-:W4:Y:S01]  /*d800*/  SHFL.IDX PT, R36, R36, R9, 0x1c1f ;  /* 0x001c1f0924247589 */ /* 0x000f2200000e0000 */
[----:B0-----:R-:W-:-:S02]  /*d810*/  SEL R12, R27, R40, P0 ;  /* 0x000000281b0c7207 */ /* 0x001fc40000000000 */
[----:B--2---:R-:W-:Y:S01]  /*d820*/  SEL R28, R35, R32, P0 ;  /* 0x00000020231c7207 */ /* 0x004fe20000000000 */
[----:B------:R-:W0:Y:S01]  /*d830*/  SHFL.IDX PT, R37, R37, R2, 0x1c1f ;  /* 0x001c1f0225257589 */ /* 0x000e2200000e0000 */
[----:B------:R-:W-:-:S03]  /*d840*/  SEL R14, R40, R27, P0 ;  /* 0x0000001b280e7207 */ /* 0x000fc60000000000 */
[----:B------:R-:W-:Y:S01]  /*d850*/  SHFL.IDX PT, R33, R33, R2, 0x1c1f ;  /* 0x001c1f0221217589 */ /* 0x000fe200000e0000 */
[----:B-1----:R-:W-:Y:S02]  /*d860*/  SEL R13, R45, R38, P0 ;  /* 0x000000262d0d7207 */ /* 0x002fe40000000000 */
[----:B------:R-:W-:Y:S01]  /*d870*/  SEL R15, R38, R45, P0 ;  /* 0x0000002d260f7207 */ /* 0x000fe20000000000 */
[----:B------:R1:W2:Y:S01]  /*d880*/  SHFL.IDX PT, R10, R30, R9, 0x1c1f ;  /* 0x001c1f091e0a7589 */ /* 0x0002a200000e0000 */
[----:B------:R-:W-:Y:S01]  /*d890*/  BAR.SYNC.DEFER_BLOCKING 0x1, 0x180 ;  /* 0x0046000000007b1d */ /* 0x000fe20000010000 */
[----:B-1----:R-:W-:-:S05]  /*d8a0*/  SEL R30, R32, R35, P0 ;  /* 0x00000023201e7207 */ /* 0x002fca0000000000 */
[----:B------:R-:W-:Y:S01]  /*d8b0*/  UMOV UR4, URZ ;  /* 0x0000003f00047c82 */ /* 0x000fe20008000000 */
[----:B------:R-:W-:Y:S01]  /*d8c0*/  SHFL.IDX PT, R41, R41, R2, 0x1c1f ;  /* 0x001c1f0229297589 */ /* 0x000fe200000e0000 */
[----:B---3--:R-:W-:Y:S01]  /*d8d0*/  SEL R32, R31, R34, P0 ;  /* 0x000000221f207207 */ /* 0x008fe20000000000 */
[----:B------:R-:W-:Y:S01]  /*d8e0*/  ULDC UR8, c[0x0][0xa88] ;  /* 0x0002a20000087ab9 */ /* 0x000fe20000000800 */
[----:B----4-:R-:W-:Y:S01]  /*d8f0*/  SEL R24, R39, R36, P0 ;  /* 0x0000002427187207 */ /* 0x010fe20000000000 */
[----:B------:R1:W-:Y:S01]  /*d900*/  SHFL.IDX PT, R11, R29, R2, 0x1c1f ;  /* 0x001c1f021d0b7589 */ /* 0x0003e200000e0000 */
[----:B------:R-:W-:Y:S01]  /*d910*/  SEL R26, R36, R39, P0 ;  /* 0x00000027241a7207 */ /* 0x000fe20000000000 */
[----:B------:R-:W3:Y:S01]  /*d920*/  LDC R45, c[0x0][0xbe8] ;  /* 0x0002fa00ff2d7b82 */ /* 0x000ee20000000800 */
[----:B0-----:R-:W-:Y:S01]  /*d930*/  SEL R25, R37, R20, P0 ;  /* 0x0000001425197207 */ /* 0x001fe20000000000 */
[----:B------:R-:W0:Y:S01]  /*d940*/  SHFL.IDX PT, R42, R42, R9, 0x1c1f ;  /* 0x001c1f092a2a7589 */ /* 0x000e2200000e0000 */
[----:B------:R-:W-:-:S02]  /*d950*/  SEL R27, R20, R37, P0 ;  /* 0x00000025141b7207 */ /* 0x000fc40000000000 */
[----:B------:R-:W-:Y:S01]  /*d960*/  SEL R34, R34, R31, P0 ;  /* 0x0000001f22227207 */ /* 0x000fe20000000000 */
[----:B------:R-:W4:Y:S01]  /*d970*/  SHFL.IDX PT, R46, R46, R9, 0x1c1f ;  /* 0x001c1f092e2e7589 */ /* 0x000f2200000e0000 */
[----:B--2---:R-:W-:Y:S02]  /*d980*/  SEL R31, R10, R33, P0 ;  /* 0x000000210a1f7207 */ /* 0x004fe40000000000 */
[----:B-1----:R-:W-:Y:S01]  /*d990*/  SEL R29, R33, R10, P0 ;  /* 0x0000000a211d7207 */ /* 0x002fe20000000000 */
[----:B------:R-:W-:Y:S01]  /*d9a0*/  SHFL.IDX PT, R43, R43, R2, 0x1c1f ;  /* 0x001c1f022b2b7589 */ /* 0x000fe200000e0000 */
[----:B------:R-:W-:Y:S01]  /*d9b0*/  MOV R20, R6 ;  /* 0x0000000600147202 */ /* 0x000fe20000000f00 */
[----:B------:R-:W-:Y:S02]  /*d9c0*/  IMAD.U32 R6, RZ, RZ, UR6 ;  /* 0x00000006ff067e24 */ /* 0x000fe4000f8e00ff */
[----:B------:R-:W-:Y:S01]  /*d9d0*/  SHFL.IDX PT, R47, R47, R2, 0x1c1f ;  /* 0x001c1f022f2f7589 */ /* 0x000fe200000e0000 */
[----:B------:R-:W-:Y:S01]  /*d9e0*/  IMAD.U32 R7, RZ, RZ, UR7 ;  /* 0x00000007ff077e24 */ /* 0x000fe2000f8e00ff */
[----:B------:R-:W-:-:S02]  /*d9f0*/  ULDC.64 UR6, c[0x0][0xc08] ;  /* 0x0003020000067ab9 */ /* 0x000fc40000000a00 */
[----:B------:R-:W1:Y:S04]  /*da00*/  SHFL.IDX PT, R44, R44, R9, 0x1c1f ;  /* 0x001c1f092c2c7589 */ /* 0x000e6800000e0000 */
[----:B------:R-:W2:Y:S04]  /*da10*/  SHFL.IDX PT, R48, R48, R9, 0x1c1f ;  /* 0x001c1f0930307589 */ /* 0x000ea800000e0000 */
[----:B------:R-:W-:Y:S01]  /*da20*/  SHFL.IDX PT, R49, R49, R2, 0x1c1f ;  /* 0x001c1f0231317589 */ /* 0x000fe200000e0000 */
[----:B0-----:R-:W-:Y:S02]  /*da30*/  SEL R36, R41, R42, P0 ;  /* 0x0000002a29247207 */ /* 0x001fe40000000000 */
[----:B------:R-:W-:Y:S01]  /*da40*/  SEL R38, R42, R41, P0 ;  /* 0x000000292a267207 */ /* 0x000fe20000000000 */
[----:B------:R-:W0:Y:S01]  /*da50*/  SHFL.IDX PT, R50, R50, R9, 0x1c1f ;  /* 0x001c1f0932327589 */ /* 0x000e2200000e0000 */
[----:B----4-:R-:W-:-:S02]  /*da60*/  SEL R33, R11, R46, P0 ;  /* 0x0000002e0b217207 */ /* 0x010fc40000000000 */
[----:B------:R-:W-:Y:S01]  /*da70*/  SEL R35, R46, R11, P0 ;  /* 0x0000000b2e237207 */ /* 0x000fe20000000000 */
[----:B------:R4:W-:Y:S04]  /*da80*/  STSM.16.M88.4 [R54], R12 ;  /* 0x0000000c36007844 */ /* 0x0009e80000000200 */
[----:B------:R0:W-:Y:S01]  /*da90*/  STSM.16.M88.4 [R53], R24 ;  /* 0x0000001835007844 */ /* 0x0001e20000000200 */
[----:B-1----:R-:W-:-:S03]  /*daa0*/  SEL R40, R43, R44, P0 ;  /* 0x0000002c2b287207 */ /* 0x002fc60000000000 */
[----:B------:R1:W-:Y:S01]  /*dab0*/  STSM.16.M88.4 [R52], R28 ;  /* 0x0000001c34007844 */ /* 0x0003e20000000200 */
[----:B------:R-:W-:Y:S02]  /*dac0*/  SEL R42, R44, R43, P0 ;  /* 0x0000002b2c2a7207 */ /* 0x000fe40000000000 */
[----:B--2---:R-:W-:Y:S01]  /*dad0*/  SEL R37, R47, R48, P0 ;  /* 0x000000302f257207 */ /* 0x004fe20000000000 */
[----:B------:R1:W-:Y:S01]  /*dae0*/  STSM.16.M88.4 [R51], R32 ;  /* 0x0000002033007844 */ /* 0x0003e20000000200 */
[----:B------:R-:W-:-:S05]  /*daf0*/  SEL R39, R48, R47, P0 ;  /* 0x0000002f30277207 */ /* 0x000fca0000000000 */
[----:B------:R1:W-:Y:S01]  /*db00*/  STSM.16.M88.4 [R21], R36 ;  /* 0x0000002415007844 */ /* 0x0003e20000000200 */
[----:B0-----:R-:W-:Y:S02]  /*db10*/  SEL R41, R49, R50, P0 ;  /* 0x0000003231297207 */ /* 0x001fe40000000000 */
[----:B------:R-:W-:-:S05]  /*db20*/  SEL R43, R50, R49, P0 ;  /* 0x00000031322b7207 */ /* 0x000fca0000000000 */
[----:B------:R1:W-:Y:S01]  /*db30*/  STSM.16.M88.4 [R20], R40 ;  /* 0x0000002814007844 */ /* 0x0003e20000000200 */
[----:B------:R-:W-:Y:S06]  /*db40*/  BAR.SYNC.DEFER_BLOCKING 0x1, 0x180 ;  /* 0x0046000000007b1d */ /* 0x000fec0000010000 */
[----:B------:R-:W2:Y:S01]  /*db50*/  @P2 LDG.E R2, desc[UR50][R6.64] ;  /* 0x0000003206022981 */ /* 0x000ea2000c1e1900 */
[----:B------:R-:W-:Y:S01]  /*db60*/  UISETP.NE.U32.AND UP1, UPT, UR6, URZ, UPT ;  /* 0x0000003f0600728c */ /* 0x000fe2000bf25070 */
[----:B---3--:R-:W-:-:S03]  /*db70*/  ISETP.NE.AND P1, PT, R45, 0x1, PT ;  /* 0x000000012d00780c */ /* 0x008fc60003f25270 */
[----:B------:R-:W-:-:S06]  /*db80*/  UISETP.NE.AND.EX UP1, UPT, UR7, URZ, UPT, UP1 ;  /* 0x0000003f0700728c */ /* 0x000fcc000bf25310 */
[----:B------:R-:W-:-:S04]  /*db90*/  PLOP3.LUT P0, PT, PT, PT, UP1, 0x80, 0x0 ;  /* 0x000000000000781c */ /* 0x000fc80003f0f018 */
[----:B------:R-:W0:Y:S01]  /*dba0*/  @P1 LDC R9, c[0x0][0xbec] ;  /* 0x0002fb00ff091b82 */ /* 0x000e220000000800 */
[----:B------:R-:W-:Y:S02]  /*dbb0*/  @UP1 ULDC.64 UR6, c[0x0][0xc08] ;  /* 0x0003020000061ab9 */ /* 0x000fe40000000a00 */
[----:B------:R-:W-:-:S05]  /*dbc0*/  @UP1 UIMAD.WIDE UR6, UR40, 0x4, UR6 ;  /* 0x00000004280618a5 */ /* 0x000fca000f8e0206 */
[----:B------:R-:W3:Y:S01]  /*dbd0*/  @P1 LDC R10, c[0x0][0xbf0] ;  /* 0x0002fc00ff0a1b82 */ /* 0x000ee20000000800 */
[----:B----4-:R-:W-:Y:S02]  /*dbe0*/  IMAD.U32 R12, RZ, RZ, UR6 ;  /* 0x00000006ff0c7e24 */ /* 0x010fe4000f8e00ff */
[----:B------:R-:W-:Y:S01]  /*dbf0*/  IMAD.U32 R13, RZ, RZ, UR7 ;  /* 0x00000007ff0d7e24 */ /* 0x000fe2000f8e00ff */
[----:B--2---:R-:W-:Y:S01]  /*dc00*/  @P2 R2UR UR4, R2 ;  /* 0x00000000020422ca */ /* 0x004fe200000e0000 */
[----:B------:R-:W-:-:S06]  /*dc10*/  IMAD.U32 R2, RZ, RZ, UR8 ;  /* 0x00000008ff027e24 */ /* 0x000fcc000f8e00ff */
[----:B------:R1:W5:Y:S01]  /*dc20*/  @P0 LDG.E R2, desc[UR50][R12.64] ;  /* 0x000000320c020981 */ /* 0x000362000c1e1900 */
[----:B0--3--:R-:W-:Y:S07]  /*dc30*/  @P0 BRA `(.L_x_976) ;  /* 0x0000000000100947 */ /* 0x009fee0003800000 */
[----:B------:R-:W-:Y:S05]  /*dc40*/  @!P2 BRA `(.L_x_976) ;  /* 0x00000000000ca947 */ /* 0x000fea0003800000 */
[----:B------:R-:W2:Y:S04]  /*dc50*/  LDG.E R11, desc[UR50][R6.64] ;  /* 0x00000032060b7981 */ /* 0x000ea8000c1e1900 */
[----:B-----5:R-:W2:Y:S02]  /*dc60*/  LDG.E R2, desc[UR50][R6.64+0x4] ;  /* 0x0000043206027981 */ /* 0x020ea4000c1e1900 */
[----:B--2---:R-:W-:-:S07]  /*dc70*/  IMAD.IADD R2, R2, 0x1, -R11 ;  /* 0x0000000102027824 */ /* 0x004fce00078e0a0b */
.L_x_976:
[----:B-1----:R-:W-:Y:S01]  /*dc80*/  VIADD R12, R17, UR41 ;  /* 0x00000029110c7c36 */ /* 0x002fe20008000000 */
[----:B------:R-:W-:Y:S01]  /*dc90*/  USHF.R.S32.HI UR16, URZ, 0x1f, UR39 ;  /* 0x0000001f3f107899 */ /* 0x000fe20008011427 */
[----:B-----5:R-:W-:Y:S01]  /*dca0*/  IMAD R43, R2, R45, RZ ;  /* 0x0000002d022b7224 */ /* 0x020fe200078e02ff */
[----:B------:R-:W-:Y:S01]  /*dcb0*/  ULDC.64 UR12, c[0x0][0xb90] ;  /* 0x0002e400000c7ab9 */ /* 0x000fe20000000a00 */
[----:B------:R-:W-:Y:S01]  /*dcc0*/  @P1 IMAD.HI.U32 R7, R12, R9, RZ ;  /* 0x000000090c071227 */ /* 0x000fe200078e00ff */
[----:B------:R-:W-:Y:S01]  /*dcd0*/  USHF.R.S32.HI UR15, URZ, 0x1f, UR40 ;  /* 0x0000001f3f0f7899 */ /* 0x000fe20008011428 */
[----:B------:R-:W0:Y:S01]  /*dce0*/  @P1 LDC R42, c[0x0][0xbec] ;  /* 0x0002fb00ff2a1b82 */ /* 0x000e220000000800 */
[----:B------:R-:W-:Y:S01]  /*dcf0*/  USHF.R.S32.HI UR7, URZ, 0x1f, UR4 ;  /* 0x0000001f3f077899 */ /* 0x000fe20008011404 */
[----:B------:R-:W-:Y:S01]  /*dd00*/  IMAD.MOV.U32 R6, RZ, RZ, R12 ;  /* 0x000000ffff067224 */ /* 0x000fe200078e000c */
[----:B------:R-:W-:Y:S01]  /*dd10*/  UIMAD UR10, UR16, UR12, URZ ;  /* 0x0000000c100a72a4 */ /* 0x000fe2000f8e023f */
[----:B------:R-:W-:Y:S01]  /*dd20*/  @P1 SHF.R.U32.HI R6, RZ, R10, R7 ;  /* 0x0000000aff061219 */ /* 0x000fe20000011607 */
[----:B------:R-:W-:Y:S01]  /*dd30*/  UMOV UR6, UR4 ;  /* 0x0000000400067c82 */ /* 0x000fe20008000000 */
[----:B------:R-:W-:Y:S01]  /*dd40*/  USEL UR15, UR15, URZ, !UP0 ;  /* 0x0000003f0f0f7287 */ /* 0x000fe2000c000000 */
[----:B------:R-:W-:Y:S01]  /*dd50*/  IMAD R7, R153, 0x20, R18 ;  /* 0x0000002099077824 */ /* 0x000fe200078e0212 */
[----:B------:R-:W-:Y:S01]  /*dd60*/  UIMAD.WIDE.U32 UR8, UR39, UR12, UR6 ;  /* 0x0000000c270872a5 */ /* 0x000fe2000f8e0006 */
[----:B------:R-:W-:Y:S01]  /*dd70*/  IMAD.MOV R10, RZ, RZ, -R6 ;  /* 0x000000ffff0a7224 */ /* 0x000fe200078e0a06 */
[----:B------:R-:W-:Y:S01]  /*dd80*/  UIMAD UR10, UR39, UR13, UR10 ;  /* 0x0000000d270a72a4 */ /* 0x000fe2000f8e020a */
[----:B------:R-:W-:Y:S01]  /*dd90*/  IMAD.WIDE R4, R7, 0x2, R4 ;  /* 0x0000000207047825 */ /* 0x000fe200078e0204 */
[----:B------:R-:W-:Y:S01]  /*dda0*/  USEL UR14, UR40, URZ, !UP0 ;  /* 0x0000003f280e7287 */ /* 0x000fe2000c000000 */
[----:B------:R-:W-:Y:S01]  /*ddb0*/  ULDC.64 UR12, c[0x0][0xb98] ;  /* 0x0002e600000c7ab9 */ /* 0x000fe20000000a00 */
[----:B------:R-:W-:Y:S01]  /*ddc0*/  UIADD3 UR9, UR9, UR10, URZ ;  /* 0x0000000a09097290 */ /* 0x000fe2000fffe03f */
[----:B------:R-:W-:Y:S01]  /*ddd0*/  IMAD R9, R45, R10, R12 ;  /* 0x0000000a2d097224 */ /* 0x000fe200078e020c */
[----:B------:R-:W-:Y:S01]  /*dde0*/  UIMAD UR6, UR15, UR12, URZ ;  /* 0x0000000c0f0672a4 */ /* 0x000fe2000f8e023f */
[----:B------:R-:W-:Y:S01]  /*ddf0*/  IADD3 R12, P2, R4, 0x1800, RZ ;  /* 0x00001800040c7810 */ /* 0x000fe20007f5e0ff */
[----:B------:R-:W-:Y:S01]  /*de00*/  UIMAD.WIDE.U32 UR8, UR14, UR12, UR8 ;  /* 0x0000000c0e0872a5 */ /* 0x000fe2000f8e0008 */
[----:B------:R-:W-:Y:S01]  /*de10*/  SHF.R.S32.HI R10, RZ, 0x1f, R6 ;  /* 0x0000001fff0a7819 */ /* 0x000fe20000011406 */
[----:B------:R-:W-:Y:S01]  /*de20*/  UIMAD UR6, UR14, UR13, UR6 ;  /* 0x0000000d0e0672a4 */ /* 0x000fe2000f8e0206 */
[----:B------:R-:W-:Y:S01]  /*de30*/  SHF.R.S32.HI R7, RZ, 0x1f, R9 ;  /* 0x0000001fff077819 */ /* 0x000fe20000011409 */
[----:B------:R-:W-:Y:S01]  /*de40*/  ULDC.64 UR10, c[0x0][0xb88] ;  /* 0x0002e200000a7ab9 */ /* 0x000fe20000000a00 */
[----:B------:R-:W-:-:S02]  /*de50*/  LOP3.LUT R11, R12, 0x180, RZ, 0xc0, !PT ;  /* 0x000001800c0b7812 */ /* 0x000fc400078ec0ff */
[----:B------:R-:W-:Y:S01]  /*de60*/  IADD3 R6, P0, R6, UR8, RZ ;  /* 0x0000000806067c10 */ /* 0x000fe2000ff1e0ff */
[----:B------:R-:W-:Y:S01]  /*de70*/  IMAD.U32 R13, RZ, RZ, UR6 ;  /* 0x00000006ff0d7e24 */ /* 0x000fe2000f8e00ff */
[----:B------:R-:W-:Y:S01]  /*de80*/  SHF.R.U64 R11, R11, 0x3, RZ ;  /* 0x000000030b0b7819 */ /* 0x000fe200000012ff */
[----:B------:R-:W-:Y:S01]  /*de90*/  IMAD R14, R7, UR10, RZ ;  /* 0x0000000a070e7c24 */ /* 0x000fe2000f8e02ff */
[----:B------:R-:W-:Y:S02]  /*dea0*/  IADD3 R33, P6, R4, 0x3000, RZ ;  /* 0x0000300004217810 */ /* 0x000fe40007fde0ff */
[----:B------:R-:W-:Y:S01]  /*deb0*/  IADD3.X R7, R10, UR9, R13, P0, !PT ;  /* 0x000000090a077c10 */ /* 0x000fe200087fe40d */
[----:B------:R-:W-:Y:S01]  /*dec0*/  ULDC.64 UR8, c[0x0][0xb50] ;  /* 0x0002d40000087ab9 */ /* 0x000fe20000000a00 */
[----:B------:R-:W-:Y:S01]  /*ded0*/  LOP3.LUT R10, R11, R12, RZ, 0x3c, !PT ;  /* 0x0000000c0b0a7212 */ /* 0x000fe200078e3cff */
[C---:B------:R-:W-:Y:S01]  /*dee0*/  IMAD R11, R9.reuse, UR11, R14 ;  /* 0x0000000b090b7c24 */ /* 0x040fe2000f8e020e */
[C---:B------:R-:W-:Y:S01]  /*def0*/  IADD3 R25, P5, R4.reuse, 0x4800, RZ ;  /* 0x0000480004197810 */ /* 0x040fe20007fbe0ff */
[----:B------:R-:W-:Y:S01]  /*df00*/  IMAD.WIDE.U32 R6, R9, UR10, R6 ;  /* 0x0000000a09067c25 */ /* 0x000fe2000f8e0006 */
[----:B------:R-:W-:Y:S01]  /*df10*/  IADD3 R37, P4, R4, 0x6000, RZ ;  /* 0x0000600004257810 */ /* 0x000fe20007f9e0ff */
[----:B------:R-:W-:Y:S01]  /*df20*/  ULDC.64 UR10, c[0x0][0xaa0] ;  /* 0x0002a800000a7ab9 */ /* 0x000fe20000000a00 */
[----:B------:R-:W-:Y:S01]  /*df30*/  LOP3.LUT R32, R33, 0x180, RZ, 0xc0, !PT ;  /* 0x0000018021207812 */ /* 0x000fe200078ec0ff */
[----:B------:R-:W-:Y:S01]  /*df40*/  IMAD.IADD R7, R7, 0x1, R11 ;  /* 0x0000000107077824 */ /* 0x000fe200078e020b */
[----:B------:R-:W-:Y:S01]  /*df50*/  LEA R9, P0, R6, UR8, 0x2 ;  /* 0x0000000806097c11 */ /* 0x000fe2000f8010ff */
[----:B------:R-:W-:Y:S01]  /*df60*/  VIADD R12, R156, UR41 ;  /* 0x000000299c0c7c36 */ /* 0x000fe20008000000 */
[----:B------:R-:W-:Y:S01]  /*df70*/  LOP3.LUT R24, R25, 0x180, RZ, 0xc0, !PT ;  /* 0x0000018019187812 */ /* 0x000fe200078ec0ff */
[----:B------:R-:W-:Y:S01]  /*df80*/  IMAD.X R11, RZ, RZ, R5, P2 ;  /* 0x000000ffff0b7224 */ /* 0x000fe200010e0605 */
[----:B------:R-:W-:Y:S01]  /*df90*/  LEA.HI.X R6, R6, UR9, R7, 0x2, P0 ;  /* 0x0000000906067c11 */ /* 0x000fe200080f1407 */
[----:B------:R-:W-:Y:S01]  /*dfa0*/  SHFL.IDX PT, R20, R9, RZ, 0x1c1f ;  /* 0x001c1fff09147589 */ /* 0x000fe200000e0000 */
[----:B------:R-:W-:Y:S01]  /*dfb0*/  LOP3.LUT P0, RZ, R154, 0x3, RZ, 0xc0, !PT ;  /* 0x000000039aff7812 */ /* 0x000fe2000780c0ff */
[----:B------:R-:W-:Y:S01]  /*dfc0*/  VIADD R2, R12, 0x8 ;  /* 0x000000080c027836 */ /* 0x000fe20000000000 */
[----:B------:R-:W-:Y:S01]  /*dfd0*/  IADD3 R7, P3, R4, 0x7800, RZ ;  /* 0x0000780004077810 */ /* 0x000fe20007f7e0ff */
[----:B------:R-:W1:Y:S01]  /*dfe0*/  SHFL.IDX PT, R21, R6, RZ, 0x1c1f ;  /* 0x001c1fff06157589 */ /* 0x000e6200000e0000 */
[----:B------:R-:W-:-:S02]  /*dff0*/  ISETP.GE.OR P2, PT, R12, R43, P0 ;  /* 0x0000002b0c00720c */ /* 0x000fc40000746670 */
[----:B------:R-:W-:Y:S01]  /*e000*/  ISETP.GE.OR P0, PT, R2, R43, P0 ;  /* 0x0000002b0200720c */ /* 0x000fe20000706670 */
[----:B------:R-:W-:Y:S01]  /*e010*/  SHFL.IDX PT, R40, R9, 0x1, 0x1c1f ;  /* 0x003c1f0009287f89 */ /* 0x000fe200000e0000 */
[----:B------:R-:W-:Y:S01]  /*e020*/  LOP3.LUT R2, R7, 0x180, RZ, 0xc0, !PT ;  /* 0x0000018007027812 */ /* 0x000fe200078ec0ff */
[----:B------:R-:W-:Y:S01]  /*e030*/  UIMAD UR8, UR7, UR10, URZ ;  /* 0x0000000a070872a4 */ /* 0x000fe2000f8e023f */
[----:B------:R-:W-:Y:S01]  /*e040*/  LOP3.LUT R36, R37, 0x180, RZ, 0xc0, !PT ;  /* 0x0000018025247812 */ /* 0x000fe200078ec0ff */
[----:B------:R-:W2:Y:S01]  /*e050*/  SHFL.IDX PT, R41, R6, 0x1, 0x1c1f ;  /* 0x003c1f0006297f89 */ /* 0x000ea200000e0000 */
[----:B------:R-:W-:Y:S01]  /*e060*/  LOP3.LUT R13, R4, 0x180, RZ, 0xc0, !PT ;  /* 0x00000180040d7812 */ /* 0x000fe200078ec0ff */
[----:B------:R-:W-:Y:S01]  /*e070*/  IMAD.X R29, RZ, RZ, R5, P3 ;  /* 0x000000ffff1d7224 */ /* 0x000fe200018e0605 */
[----:B------:R-:W-:Y:S01]  /*e080*/  SHF.R.U64 R2, R2, 0x3, RZ ;  /* 0x0000000302027819 */ /* 0x000fe200000012ff */
[----:B------:R-:W-:Y:S01]  /*e090*/  UIMAD.WIDE.U32 UR6, UR4, UR10, URZ ;  /* 0x0000000a040672a5 */ /* 0x000fe2000f8e003f */
[----:B------:R-:W-:Y:S01]  /*e0a0*/  SHF.R.U64 R32, R32, 0x3, RZ ;  /* 0x0000000320207819 */ /* 0x000fe200000012ff */
[----:B------:R-:W-:Y:S01]  /*e0b0*/  UIMAD UR8, UR4, UR11, UR8 ;  /* 0x0000000b040872a4 */ /* 0x000fe2000f8e0208 */
[----:B------:R-:W-:-:S02]  /*e0c0*/  SHF.R.U64 R24, R24, 0x3, RZ ;  /* 0x0000000318187819 */ /* 0x000fc400000012ff */
[----:B------:R-:W-:Y:S01]  /*e0d0*/  SHF.R.U64 R36, R36, 0x3, RZ ;  /* 0x0000000324247819 */ /* 0x000fe200000012ff */
[----:B------:R-:W-:Y:S01]  /*e0e0*/  ULDC.64 UR10, c[0x0][0xae8] ;  /* 0x0002ba00000a7ab9 */ /* 0x000fe20000000a00 */
[----:B------:R-:W-:Y:S02]  /*e0f0*/  SHF.R.U64 R13, R13, 0x3, RZ ;  /* 0x000000030d0d7819 */ /* 0x000fe400000012ff */
[----:B------:R-:W-:Y:S01]  /*e100*/  LOP3.LUT R28, R2, R7, RZ, 0x3c, !PT ;  /* 0x00000007021c7212 */ /* 0x000fe200078e3cff */
[----:B-1----:R-:W-:Y:S01]  /*e110*/  @!P2 ST.E desc[UR50][R20.64], R8 ;  /* 0x000000081400a985 */ /* 0x002fe2000c101932 */
[----:B------:R-:W-:Y:S01]  /*e120*/  LOP3.LUT R32, R32, R33, RZ, 0x3c, !PT ;  /* 0x0000002120207212 */ /* 0x000fe200078e3cff */
[----:B------:R-:W-:Y:S01]  /*e130*/  IMAD R2, R152, 0x60, R153 ;  /* 0x0000006098027824 */ /* 0x000fe200078e0299 */
[----:B------:R-:W-:Y:S01]  /*e140*/  LOP3.LUT R24, R24, R25, RZ, 0x3c, !PT ;  /* 0x0000001918187212 */ /* 0x000fe200078e3cff */
[----:B------:R-:W-:Y:S01]  /*e150*/  UIADD3 UR7, UR7, UR8, URZ ;  /* 0x0000000807077290 */ /* 0x000fe2000fffe03f */
[----:B------:R-:W-:Y:S01]  /*e160*/  LOP3.LUT R36, R36, R37, RZ, 0x3c, !PT ;  /* 0x0000002524247212 */ /* 0x000fe200078e3cff */
[----:B------:R-:W-:Y:S01]  /*e170*/  UIMAD UR4, UR16, UR10, URZ ;  /* 0x0000000a100472a4 */ /* 0x000fe2000f8e023f */
[----:B------:R-:W-:Y:S01]  /*e180*/  LOP3.LUT R12, R13, R4, RZ, 0x3c, !PT ;  /* 0x000000040d0c7212 */ /* 0x000fe200078e3cff */
[----:B--2---:R1:W-:Y:S01]  /*e190*/  @!P0 ST.E desc[UR50][R40.64], R3 ;  /* 0x0000000328008985 */ /* 0x0043e2000c101932 */
[--C-:B------:R-:W-:Y:S01]  /*e1a0*/  IMAD.X R33, RZ, RZ, R5.reuse, P6 ;  /* 0x000000ffff217224 */ /* 0x100fe200030e0605 */
[----:B------:R-:W-:Y:S01]  /*e1b0*/  ULDC.64 UR8, c[0x0][0xaf0] ;  /* 0x0002bc0000087ab9 */ /* 0x000fe20000000a00 */
[----:B------:R-:W-:-:S02]  /*e1c0*/  IMAD.X R25, RZ, RZ, R5, P5 ;  /* 0x000000ffff197224 */ /* 0x000fc400028e0605 */
[--C-:B------:R-:W-:Y:S01]  /*e1d0*/  IMAD.X R37, RZ, RZ, R5.reuse, P4 ;  /* 0x000000ffff257224 */ /* 0x100fe200020e0605 */
[----:B------:R-:W-:Y:S01]  /*e1e0*/  UIMAD UR4, UR39, UR11, UR4 ;  /* 0x0000000b270472a4 */ /* 0x000fe2000f8e0204 */
[----:B------:R-:W-:Y:S01]  /*e1f0*/  IMAD.MOV.U32 R13, RZ, RZ, R5 ;  /* 0x000000ffff0d7224 */ /* 0x000fe200078e0005 */
[----:B------:R-:W-:Y:S01]  /*e200*/  UIMAD.WIDE.U32 UR6, UR39, UR10, UR6 ;  /* 0x0000000a270672a5 */ /* 0x000fe2000f8e0006 */
[----:B------:R2:W5:Y:S01]  /*e210*/  LD.E.128 R4, desc[UR50][R10.64] ;  /* 0x000000320a047980 */ /* 0x000562000c101d00 */
[----:B-1----:R-:W1:Y:S02]  /*e220*/  @P1 LDC R3, c[0x0][0xbf0] ;  /* 0x0002fc00ff031b82 */ /* 0x002e640000000800 */
[----:B------:R-:W-:Y:S01]  /*e230*/  UIADD3 UR7, UR7, UR4, URZ ;  /* 0x0000000407077290 */ /* 0x000fe2000fffe03f */
[----:B------:R-:W5:Y:S04]  /*e240*/  LD.E.128 R12, desc[UR50][R12.64] ;  /* 0x000000320c0c7980 */ /* 0x000f68000c101d00 */
[----:B------:R-:W5:Y:S01]  /*e250*/  LD.E.128 R32, desc[UR50][R32.64] ;  /* 0x0000003220207980 */ /* 0x000f62000c101d00 */
[----:B--2---:R-:W-:Y:S01]  /*e260*/  VIADD R11, R2, UR41 ;  /* 0x00000029020b7c36 */ /* 0x004fe20008000000 */
[----:B------:R-:W-:-:S02]  /*e270*/  UIMAD UR4, UR15, UR8, URZ ;  /* 0x000000080f0472a4 */ /* 0x000fc4000f8e023f */
[----:B------:R-:W5:Y:S01]  /*e280*/  LD.E.128 R24, desc[UR50][R24.64] ;  /* 0x0000003218187980 */ /* 0x000f62000c101d00 */
[----:B0-----:R-:W-:Y:S01]  /*e290*/  @P1 IMAD.HI.U32 R2, R11, R42, RZ ;  /* 0x0000002a0b021227 */ /* 0x001fe200078e00ff */
[----:B------:R-:W-:Y:S02]  /*e2a0*/  UIMAD UR4, UR14, UR9, UR4 ;  /* 0x000000090e0472a4 */ /* 0x000fe4000f8e0204 */
[----:B------:R-:W5:Y:S01]  /*e2b0*/  LD.E.128 R36, desc[UR50][R36.64] ;  /* 0x0000003224247980 */ /* 0x000f62000c101d00 */
[----:B------:R-:W-:Y:S01]  /*e2c0*/  IMAD.MOV.U32 R9, RZ, RZ, R11 ;  /* 0x000000ffff097224 */ /* 0x000fe200078e000b */
[----:B------:R-:W-:Y:S02]  /*e2d0*/  UIMAD.WIDE.U32 UR6, UR14, UR8, UR6 ;  /* 0x000000080e0672a5 */ /* 0x000fe4000f8e0006 */
[----:B------:R-:W5:Y:S01]  /*e2e0*/  LD.E.128 R28, desc[UR50][R28.64] ;  /* 0x000000321c1c7980 */ /* 0x000f62000c101d00 */
[----:B------:R-:W-:Y:S01]  /*e2f0*/  ULDC.64 UR8, c[0x0][0xae0] ;  /* 0x0002b80000087ab9 */ /* 0x000fe20000000a00 */
[----:B-1----:R-:W-:Y:S01]  /*e300*/  @P1 SHF.R.U32.HI R9, RZ, R3, R2 ;  /* 0x00000003ff091219 */ /* 0x002fe20000011602 */
[----:B------:R-:W-:Y:S01]  /*e310*/  UIADD3 UR4, UR7, UR4, URZ ;  /* 0x0000000407047290 */ /* 0x000fe2000fffe03f */
[----:B------:R-:W-:Y:S01]  /*e320*/  @!PT LDS RZ, [RZ] ;  /* 0x00000000fffff984 */ /* 0x000fe20000000800 */
[----:B------:R-:W-:Y:S01]  /*e330*/  @!PT LDS RZ, [RZ] ;  /* 0x00000000fffff984 */ /* 0x000fe20000000800 */
[----:B------:R-:W-:Y:S01]  /*e340*/  @!PT LDS RZ, [RZ] ;  /* 0x00000000fffff984 */ /* 0x000fe20000000800 */
[----:B------:R-:W-:Y:S01]  /*e350*/  @!PT LDS RZ, [RZ] ;  /* 0x00000000fffff984 */ /* 0x000fe20000000800 */
[----:B------:R0:W-:Y:S06]  /*e360*/  MEMBAR.ALL.CTA ;  /* 0x0000000000007992 */ /* 0x0001ec0000008000 */
[----:B0-----:R-:W0:Y:S01]  /*e370*/  FENCE.VIEW.ASYNC.S ;  /* 0x00000000000073c6 */ /* 0x001e220000000000 */
[--C-:B------:R-:W-:Y:S01]  /*e380*/  SHF.R.S32.HI R8, RZ, 0x1f, R9.reuse ;  /* 0x0000001fff087819 */ /* 0x100fe20000011409 */
[----:B------:R-:W-:-:S02]  /*e390*/  IMAD.MOV R10, RZ, RZ, -R9 ;  /* 0x000000ffff0a7224 */ /* 0x000fc400078e0a09 */
[----:B------:R-:W-:Y:S02]  /*e3a0*/  IMAD.U32 R3, RZ, RZ, UR7 ;  /* 0x00000007ff037e24 */ /* 0x000fe4000f8e00ff */
[----:B------:R-:W-:Y:S02]  /*e3b0*/  IMAD R8, R8, UR8, RZ ;  /* 0x0000000808087c24 */ /* 0x000fe4000f8e02ff */
[----:B------:R-:W-:Y:S02]  /*e3c0*/  IMAD R11, R45, R10, R11 ;  /* 0x0000000a2d0b7224 */ /* 0x000fe400078e020b */
[----:B------:R-:W-:Y:S01]  /*e3d0*/  IMAD.U32 R2, RZ, RZ, UR6 ;  /* 0x00000006ff027e24 */ /* 0x000fe2000f8e00ff */
[----:B------:R-:W-:Y:S01]  /*e3e0*/  ULDC.64 UR6, c[0x0][0xad8] ;  /* 0x0002b60000067ab9 */ /* 0x000fe20000000a00 */
[----:B------:R-:W-:Y:S02]  /*e3f0*/  IMAD.U32 R3, RZ, RZ, UR4 ;  /* 0x00000004ff037e24 */ /* 0x000fe4000f8e00ff */
[C---:B------:R-:W-:Y:S01]  /*e400*/  IMAD R21, R9.reuse, UR9, R8 ;  /* 0x0000000909157c24 */ /* 0x040fe2000f8e0208 */
[----:B------:R-:W-:Y:S01]  /*e410*/  SHF.R.S32.HI R8, RZ, 0x1f, R11 ;  /* 0x0000001fff087819 */ /* 0x000fe2000001140b */
[----:B------:R-:W-:-:S04]  /*e420*/  IMAD.WIDE.U32 R2, R9, UR8, R2 ;  /* 0x0000000809027c25 */ /* 0x000fc8000f8e0002 */
        /* <DEDUP_REMOVED lines=16> */
[----:B------:R-:W-:Y:S02]  /*e530*/  SHF.R.S32.HI R44, RZ, 0x1f, R23 ;  /* 0x0000001fff2c7819 */ /* 0x000fe40000011417 */
[----:B------:R-:W-:Y:S01]  /*e540*/  SHF.R.S32.HI R46, RZ, 0x1f, R22 ;  /* 0x0000001fff2e7819 */ /* 0x000fe20000011416 */
[----:B------:R-:W-:Y:S06]  /*e550*/  @P0 BRA `(.L_x_978) ;  /* 0x0000000000300947 */ /* 0x000fec0003800000 */
[----:B------:R-:W-:Y:S02]  /*e560*/  ULDC UR4, c[0x0][0xac8] ;  /* 0x0002b20000047ab9 */ /* 0x000fe40000000800 */
[----:B------:R-:W-:Y:S02]  /*e570*/  ISETP.GE.AND P1, PT, R22, UR4, PT ;  /* 0x0000000416007c0c */ /* 0x000fe4000bf26270 */
[----:B------:R-:W-:Y:S02]  /*e580*/  ISETP.GE.AND P2, PT, R23, UR4, PT ;  /* 0x0000000417007c0c */ /* 0x000fe4000bf46270 */
[----:B------:R-:W-:-:S09]  /*e590*/  ISETP.GE.AND P0, PT, R18, UR4, PT ;  /* 0x0000000412007c0c */ /* 0x000fd2000bf06270 */
[-C--:B-1----:R-:W-:Y:S02]  /*e5a0*/  @!P1 LEA R10, P3, R22, R8.reuse, 0x1 ;  /* 0x00000008160a9211 */ /* 0x082fe400078608ff */
[C---:B------:R-:W-:Y:S02]  /*e5b0*/  @!P2 LEA R20, P4, R23.reuse, R8, 0x1 ;  /* 0x000000081714a211 */ /* 0x040fe400078808ff */
[----:B--2---:R-:W-:Y:S01]  /*e5c0*/  @!P0 IMAD.WIDE R2, R18, 0x2, R8 ;  /* 0x0000000212028825 */ /* 0x004fe200078e0208 */
[-C--:B------:R-:W-:Y:S02]  /*e5d0*/  @!P1 LEA.HI.X R11, R22, R9.reuse, R46, 0x1, P3 ;  /* 0x00000009160b9211 */ /* 0x080fe400018f0c2e */
[----:B------:R-:W-:Y:S02]  /*e5e0*/  @!P2 LEA.HI.X R21, R23, R9, R44, 0x1, P4 ;  /* 0x000000091715a211 */ /* 0x000fe400020f0c2c */
[----:B-----5:R3:W-:Y:S04]  /*e5f0*/  @!P0 ST.E.128 desc[UR50][R2.64], R12 ;  /* 0x0000000c02008985 */ /* 0x0207e8000c101d32 */
[----:B------:R3:W-:Y:S04]  /*e600*/  @!P1 ST.E.128 desc[UR50][R10.64], R32 ;  /* 0x000000200a009985 */ /* 0x0007e8000c101d32 */
[----:B------:R3:W-:Y:S02]  /*e610*/  @!P2 ST.E.128 desc[UR50][R20.64], R36 ;  /* 0x000000241400a985 */ /* 0x0007e4000c101d32 */
.L_x_978:
[----:B------:R-:W-:Y:S05]  /*e620*/  BSYNC B1 ;  /* 0x0000000000017941 */ /* 0x000fea0003800000 */
.L_x_977:
[----:B0-----:R-:W-:Y:S01]  /*e630*/  VIADD R0, R42, 0x60 ;  /* 0x000000602a007836 */ /* 0x001fe20000000000 */
[----:B--2---:R0:W2:Y:S04]  /*e640*/  SHFL.IDX PT, R9, R41, 0x1, 0x1c1f ;  /* 0x003c1f0029097f89 */ /* 0x0040a800000e0000 */
[----:B------:R-:W-:Y:S01]  /*e650*/  ISETP.GE.AND P0, PT, R0, R43, PT ;  /* 0x0000002b0000720c */ /* 0x000fe20003f06270 */
[----:B-1----:R0:W1:-:S12]  /*e660*/  SHFL.IDX PT, R8, R40, 0x1, 0x1c1f ;  /* 0x003c1f0028087f89 */ /* 0x00205800000e0000 */
[----:B0-----:R-:W-:Y:S05]  /*e670*/  @P0 BRA `(.L_x_979) ;  /* 0x0000000800c00947 */ /* 0x001fea0003800000 */
[----:B------:R-:W-:Y:S02]  /*e680*/  ULDC UR4, c[0x0][0xac8] ;  /* 0x0002b20000047ab9 */ /* 0x000fe40000000800 */
[----:B------:R-:W-:Y:S02]  /*e690*/  ISETP.GE.AND P2, PT, R22, UR4, PT ;  /* 0x0000000416007c0c */ /* 0x000fe4000bf46270 */
[----:B------:R-:W-:-:S11]  /*e6a0*/  ISETP.GE.AND P1, PT, R18, UR4, PT ;  /* 0x0000000412007c0c */ /* 0x000fd6000bf26270 */
[----:B-1-3--:R-:W-:Y:S02]  /*e6b0*/  @!P2 LEA R10, P0, R22, R8, 0x1 ;  /* 0x00000008160aa211 */ /* 0x00afe400078008ff */
[----:B--2---:R-:W-:Y:S02]  /*e6c0*/  @!P1 IMAD.WIDE R2, R18, 0x2, R8 ;  /* 0x0000000212029825 */ /* 0x004fe400078e0208 */
[----:B------:R-:W-:Y:S02]  /*e6d0*/  @!P2 LEA.HI.X R11, R22, R9, R46, 0x1, P0 ;  /* 0x00000009160ba211 */ /* 0x000fe400000f0c2e */
[----:B------:R-:W-:Y:S01]  /*e6e0*/  ISETP.GE.AND P0, PT, R23, UR4, PT ;  /* 0x0000000417007c0c */ /* 0x000fe2000bf06270 */
[----:B-----5:R0:W-:Y:S04]  /*e6f0*/  @!P1 ST.E.128 desc[UR50][R2.64], R4 ;  /* 0x0000000402009985 */ /* 0x0201e8000c101d32 */
[----:B------:R0:W-:Y:S08]  /*e700*/  @!P2 ST.E.128 desc[UR50][R10.64], R24 ;  /* 0x000000180a00a985 */ /* 0x0001f0000c101d32 */
[----:B------:R-:W-:Y:S05]  /*e710*/  @P0 BRA `(.L_x_979) ;  /* 0x0000000800980947 */ /* 0x000fea0003800000 */
[----:B0-----:R-:W-:-:S04]  /*e720*/  LEA R2, P0, R23, R8, 0x1 ;  /* 0x0000000817027211 */ /* 0x001fc800078008ff */
[----:B------:R-:W-:-:S05]  /*e730*/  LEA.HI.X R3, R23, R9, R44, 0x1, P0 ;  /* 0x0000000917037211 */ /* 0x000fca00000f0c2c */
[----:B------:R4:W-:Y:S01]  /*e740*/  ST.E.128 desc[UR50][R2.64], R28 ;  /* 0x0000001c02007985 */ /* 0x0009e2000c101d32 */
[----:B------:R-:W-:Y:S05]  /*e750*/  BRA `(.L_x_979) ;  /* 0x0000000800887947 */ /* 0x000fea0003800000 */
.L_x_975:
        /* <DEDUP_REMOVED lines=11> */
[----:B------:R-:W-:Y:S01]  /*e810*/  UISETP.NE.U32.AND UP1, UPT, UR6, URZ, UPT ;  /* 0x0000003f0600728c */ /* 0x000fe2000bf25070 */
[----:B------:R-:W-:Y:S02]  /*e820*/  IMAD.U32 R0, RZ, RZ, UR4 ;  /* 0x00000004ff007e24 */ /* 0x000fe4000f8e00ff */
[----:B------:R-:W2:Y:S01]  /*e830*/  @P2 LDG.E R6, desc[UR50][R2.64] ;  /* 0x0000003202062981 */ /* 0x000ea2000c1e1900 */
[----:B------:R-:W-:Y:S01]  /*e840*/  UISETP.NE.AND.EX UP1, UPT, UR7, URZ, UPT, UP1 ;  /* 0x0000003f0700728c */ /* 0x000fe2000bf25310 */
[----:B------:R-:W1:Y:S05]  /*e850*/  S2R R7, SR_TID.X ;  /* 0x0000000000077919 */ /* 0x000e6a0000002100 */
        /* <DEDUP_REMOVED lines=9> */
[----:B-1----:R-:W-:-:S10]  /*e8f0*/  VIADD R7, R7, 0xffffff80 ;  /* 0xffffff8007077836 */ /* 0x002fd40000000000 */
[----:B------:R-:W0:Y:S01]  /*e900*/  @P0 LDC R9, c[0x0][0xbec] ;  /* 0x0002fb00ff090b82 */ /* 0x000e220000000800 */
[----:B------:R-:W-:Y:S02]  /*e910*/  ISETP.GE.AND P1, PT, R7, 0xc0, PT ;  /* 0x000000c00700780c */ /* 0x000fe40003f26270 */
[----:B--2---:R-:W-:Y:S01]  /*e920*/  @P2 R2UR UR4, R6 ;  /* 0x00000000060422ca */ /* 0x004fe200000e0000 */
[----:B0--3--:R-:W-:-:S14]  /*e930*/  @P3 BRA `(.L_x_980) ;  /* 0x0000000000103947 */ /* 0x009fdc0003800000 */
[----:B------:R-:W-:Y:S05]  /*e940*/  @!P2 BRA `(.L_x_980) ;  /* 0x00000000000ca947 */ /* 0x000fea0003800000 */
[----:B------:R-:W2:Y:S04]  /*e950*/  LDG.E R5, desc[UR50][R2.64] ;  /* 0x0000003202057981 */ /* 0x000ea8000c1e1900 */
[----:B-----5:R-:W2:Y:S02]  /*e960*/  LDG.E R0, desc[UR50][R2.64+0x4] ;  /* 0x0000043202007981 */ /* 0x020ea4000c1e1900 */
[----:B--2---:R-:W-:-:S07]  /*e970*/  IMAD.IADD R0, R0, 0x1, -R5 ;  /* 0x0000000100007824 */ /* 0x004fce00078e0a05 */
.L_x_980:
[----:B------:R-:W-:Y:S01]  /*e980*/  USHF.R.S32.HI UR6, URZ, 0x1f, UR40 ;  /* 0x0000001f3f067899 */ /* 0x000fe20008011428 */
[----:B------:R-:W-:Y:S01]  /*e990*/  BSSY B1, `(.L_x_981) ;  /* 0x000002e000017945 */ /* 0x000fe20003800000 */
[----:B------:R-:W-:Y:S02]  /*e9a0*/  USHF.R.S32.HI UR9, URZ, 0x1f, UR4 ;  /* 0x0000001f3f097899 */ /* 0x000fe40008011404 */
[----:B------:R-:W-:Y:S02]  /*e9b0*/  USEL UR11, UR40, URZ, !UP0 ;  /* 0x0000003f280b7287 */ /* 0x000fe4000c000000 */
[----:B------:R-:W-:Y:S01]  /*e9c0*/  USEL UR12, UR6, URZ, !UP0 ;  /* 0x0000003f060c7287 */ /* 0x000fe2000c000000 */
[----:B------:R-:W-:Y:S11]  /*e9d0*/  @P1 BRA `(.L_x_982) ;  /* 0x0000000000a41947 */ /* 0x000ff60003800000 */
[----:B------:R-:W0:Y:S01]  /*e9e0*/  S2R R3, SR_TID.X ;  /* 0x0000000000037919 */ /* 0x000e220000002100 */
[----:B------:R-:W1:Y:S01]  /*e9f0*/  LDC R7, c[0x0][0xbe8] ;  /* 0x0002fa00ff077b82 */ /* 0x000e620000000800 */
[----:B------:R-:W-:Y:S02]  /*ea00*/  IMAD.U32 R4, RZ, RZ, UR41 ;  /* 0x00000029ff047e24 */ /* 0x000fe4000f8e00ff */
[----:B-1---5:R-:W-:-:S03]  /*ea10*/  IMAD R2, R0, R7, RZ ;  /* 0x0000000700027224 */ /* 0x022fc600078e02ff */
[----:B0-----:R-:W-:-:S04]  /*ea20*/  IADD3 R4, R4, -0x80, R3 ;  /* 0xffffff8004047810 */ /* 0x001fc80007ffe003 */
        /* <DEDUP_REMOVED lines=36> */
.L_x_982:
[----:B------:R-:W-:Y:S05]  /*ec70*/  BSYNC B1 ;  /* 0x0000000000017941 */ /* 0x000fea0003800000 */
.L_x_981:
[----:B0-----:R-:W0:Y:S01]  /*ec80*/  @P0 LDC R3, c[0x0][0xbf0] ;  /* 0x0002fc00ff030b82 */ /* 0x001e220000000800 */
[----:B------:R-:W-:Y:S01]  /*ec90*/  ULDC.64 UR14, c[0x0][0xaa0] ;  /* 0x0002a800000e7ab9 */ /* 0x000fe20000000a00 */
[----:B------:R-:W-:Y:S01]  /*eca0*/  IMAD R2, R152, 0x60, R153 ;  /* 0x0000006098027824 */ /* 0x000fe200078e0299 */
[----:B------:R-:W-:Y:S01]  /*ecb0*/  UIMAD UR8, UR9, UR14, URZ ;  /* 0x0000000e090872a4 */ /* 0x000fe2000f8e023f */
[----:B------:R-:W-:Y:S01]  /*ecc0*/  BSSY B1, `(.L_x_983) ;  /* 0x000003a000017945 */ /* 0x000fe20003800000 */
[----:B------:R-:W-:Y:S01]  /*ecd0*/  UIMAD.WIDE.U32 UR6, UR4, UR14, URZ ;  /* 0x0000000e040672a5 */ /* 0x000fe2000f8e003f */
[----:B------:R-:W-:Y:S01]  /*ece0*/  VIADD R4, R2, UR41 ;  /* 0x0000002902047c36 */ /* 0x000fe20008000000 */
[----:B------:R-:W-:Y:S01]  /*ecf0*/  UIMAD UR8, UR4, UR15, UR8 ;  /* 0x0000000f040872a4 */ /* 0x000fe2000f8e0208 */
[----:B------:R-:W-:Y:S02]  /*ed00*/  SHF.R.S32.HI R10, RZ, 0x1f, R23 ;  /* 0x0000001fff0a7819 */ /* 0x000fe40000011417 */
[----:B------:R-:W-:Y:S01]  /*ed10*/  ULDC.64 UR14, c[0x0][0xae8] ;  /* 0x0002ba00000e7ab9 */ /* 0x000fe20000000a00 */
[----:B------:R-:W-:Y:S01]  /*ed20*/  UIADD3 UR7, UR7, UR8, URZ ;  /* 0x0000000807077290 */ /* 0x000fe2000fffe03f */
[----:B------:R-:W-:Y:S01]  /*ed30*/  @P0 IMAD.HI.U32 R2, R4, R9, RZ ;  /* 0x0000000904020227 */ /* 0x000fe200078e00ff */
[----:B------:R-:W-:Y:S01]  /*ed40*/  UIMAD UR4, UR10, UR14, URZ ;  /* 0x0000000e0a0472a4 */ /* 0x000fe2000f8e023f */
[----:B------:R-:W-:Y:S01]  /*ed50*/  SHF.R.S32.HI R14, RZ, 0x1f, R22 ;  /* 0x0000001fff0e7819 */ /* 0x000fe20000011416 */
        /* <DEDUP_REMOVED lines=17> */
[----:B------:R-:W-:Y:S01]  /*ee70*/  SHF.R.S32.HI R4, RZ, 0x1f, R7 ;  /* 0x0000001fff047819 */ /* 0x000fe20000011407 */
[----:B------:R-:W-:Y:S01]  /*ee80*/  IMAD.U32 R3, RZ, RZ, UR4 ;  /* 0x00000004ff037e24 */ /* 0x000fe2000f8e00ff */
[----:B------:R-:W-:Y:S01]  /*ee90*/  ULDC.64 UR6, c[0x0][0xad8] ;  /* 0x0002b60000067ab9 */ /* 0x000fe20000000a00 */
[----:B------:R-:W-:-:S02]  /*eea0*/  IMAD R9, R5, UR9, R6 ;  /* 0x0000000905097c24 */ /* 0x000fc4000f8e0206 */
[----:B------:R-:W-:-:S04]  /*eeb0*/  IMAD.WIDE.U32 R2, R5, UR8, R2 ;  /* 0x0000000805027c25 */ /* 0x000fc8000f8e0002 */
[----:B------:R-:W-:Y:S02]  /*eec0*/  IMAD R4, R4, UR6, RZ ;  /* 0x0000000604047c24 */ /* 0x000fe4000f8e02ff */
[----:B------:R-:W-:Y:S02]  /*eed0*/  IMAD.IADD R3, R3, 0x1, R9 ;  /* 0x0000000103037824 */ /* 0x000fe400078e0209 */
[----:B-----5:R-:W-:Y:S02]  /*eee0*/  IMAD R11, R0, R11, RZ ;  /* 0x0000000b000b7224 */ /* 0x020fe400078e02ff */
[----:B------:R-:W-:Y:S02]  /*eef0*/  VIADD R0, R153, UR41 ;  /* 0x0000002999007c36 */ /* 0x000fe40008000000 */
[C---:B------:R-:W-:Y:S02]  /*ef00*/  IMAD R5, R7.reuse, UR7, R4 ;  /* 0x0000000707057c24 */ /* 0x040fe4000f8e0204 */
[----:B------:R-:W-:Y:S01]  /*ef10*/  IMAD.WIDE.U32 R2, R7, UR6, R2 ;  /* 0x0000000607027c25 */ /* 0x000fe2000f8e0002 */
[----:B------:R-:W-:Y:S01]  /*ef20*/  ISETP.GE.AND P0, PT, R0, R11, PT ;  /* 0x0000000b0000720c */ /* 0x000fe20003f06270 */
[----:B------:R-:W-:-:S02]  /*ef30*/  ULDC.64 UR6, c[0x0][0xa80] ;  /* 0x0002a00000067ab9 */ /* 0x000fc40000000a00 */
        /* <DEDUP_REMOVED lines=15> */
[----:B------:R3:W-:Y:S04]  /*f030*/  @!P2 ST.E.128 desc[UR50][R6.64], RZ ;  /* 0x000000ff0600a985 */ /* 0x0007e8000c101d32 */
[----:B------:R3:W-:Y:S04]  /*f040*/  @!P3 ST.E.128 desc[UR50][R8.64], RZ ;  /* 0x000000ff0800b985 */ /* 0x0007e8000c101d32 */
[----:B------:R3:W-:Y:S02]  /*f050*/  @!P4 ST.E.128 desc[UR50][R12.64], RZ ;  /* 0x000000ff0c00c985 */ /* 0x0007e4000c101d32 */
.L_x_984:
[----:B------:R-:W-:Y:S05]  /*f060*/  BSYNC B1 ;  /* 0x0000000000017941 */ /* 0x000fea0003800000 */
.L_x_983:
        /* <DEDUP_REMOVED lines=9> */
[-C--:B-1-3--:R-:W-:Y:S02]  /*f100*/  @!P3 LEA R6, P0, R22, R2.reuse, 0x1 ;  /* 0x000000021606b211 */ /* 0x08afe400078008ff */
[C---:B------:R-:W-:Y:S02]  /*f110*/  @!P4 LEA R8, P1, R23.reuse, R2, 0x1 ;  /* 0x000000021708c211 */ /* 0x040fe400078208ff */
[----:B0---4-:R-:W-:Y:S01]  /*f120*/  @!P2 IMAD.WIDE R4, R18, 0x2, R2 ;  /* 0x000000021204a825 */ /* 0x011fe200078e0202 */
[-C--:B------:R-:W-:Y:S02]  /*f130*/  @!P3 LEA.HI.X R7, R22, R3.reuse, R14, 0x1, P0 ;  /* 0x000000031607b211 */ /* 0x080fe400000f0c0e */
[----:B------:R-:W-:Y:S02]  /*f140*/  @!P4 LEA.HI.X R9, R23, R3, R10, 0x1, P1 ;  /* 0x000000031709c211 */ /* 0x000fe400008f0c0a */
[----:B------:R0:W-:Y:S04]  /*f150*/  @!P2 ST.E.128 desc[UR50][R4.64], RZ ;  /* 0x000000ff0400a985 */ /* 0x0001e8000c101d32 */
[----:B------:R0:W-:Y:S04]  /*f160*/  @!P3 ST.E.128 desc[UR50][R6.64], RZ ;  /* 0x000000ff0600b985 */ /* 0x0001e8000c101d32 */
[----:B------:R0:W-:Y:S02]  /*f170*/  @!P4 ST.E.128 desc[UR50][R8.64], RZ ;  /* 0x000000ff0800c985 */ /* 0x0001e4000c101d32 */
.L_x_979:
[----:B------:R-:W-:Y:S05]  /*f180*/  BSYNC B0 ;  /* 0x0000000000007941 */ /* 0x000fea0003800000 */
.L_x_974:
[----:B------:R-:W-:Y:S02]  /*f190*/  ULDC UR4, c[0x0][0xc3c] ;  /* 0x00030f0000047ab9 */ /* 0x000fe40000000800 */
[----:B------:R-:W-:-:S06]  /*f1a0*/  UISETP.GE.AND UP0, UPT, UR48, UR4, UPT ;  /* 0x000000043000728c */ /* 0x000fcc000bf06270 */
[----:B------:R-:W-:-:S13]  /*f1b0*/  PLOP3.LUT P0, PT, PT, PT, UP0, 0x80, 0x0 ;  /* 0x000000000000781c */ /* 0x000fda0003f0f008 */
[----:B------:R-:W-:Y:S05]  /*f1c0*/  @!P0 BRA `(.L_x_985) ;  /* 0xffffff1800fc8947 */ /* 0x000fea000383ffff */
[----:B------:R-:W-:Y:S05]  /*f1d0*/  EXIT ;  /* 0x000000000000794d */ /* 0x000fea0003800000 */
.L_x_888:
        /* <DEDUP_REMOVED lines=13> */
[----:B------:R-:W0:Y:S02]  /*f2b0*/  LDS.128 R24, [UR4+0x19cd0] ;  /* 0x019cd004ff187984 */ /* 0x000e240008000c00 */
[----:B0-----:R-:W-:Y:S02]  /*f2c0*/  R2UR UR45, R27 ;  /* 0x000000001b2d72ca */ /* 0x001fe400000e0000 */
[----:B------:R-:W-:Y:S01]  /*f2d0*/  R2UR UR36, R26 ;  /* 0x000000001a2472ca */ /* 0x000fe200000e0000 */
[----:B------:R-:W-:Y:S06]  /*f2e0*/  BAR.ARV 0x4, 0x200 ;  /* 0x0108000000007b1d */ /* 0x000fec0000002000 */
[----:B------:R-:W-:Y:S08]  /*f2f0*/  BRA `(.L_x_987) ;  /* 0x0000000800b07947 */ /* 0x000ff00003800000 */
.L_x_986:
[----:B------:R-:W0:Y:S01]  /*f300*/  S2R R2, SR_TID.X ;  /* 0x0000000000027919 */ /* 0x000e220000002100 */
[----:B------:R-:W-:Y:S01]  /*f310*/  ULDC UR4, c[0x0][0xc3c] ;  /* 0x00030f0000047ab9 */ /* 0x000fe20000000800 */
[----:B------:R-:W1:Y:S01]  /*f320*/  LDC R9, c[0x0][0xc38] ;  /* 0x00030e00ff097b82 */ /* 0x000e620000000800 */
        /* <DEDUP_REMOVED lines=29> */
[----:B------:R-:W1:Y:S02]  /*f500*/  SHFL.IDX PT, R6, R10, 0x1f, 0x1f ;  /* 0x03e01f000a067f89 */ /* 0x000e6400000e0000 */
[----:B-1----:R-:W-:-:S04]  /*f510*/  IMAD R6, R6, R9, RZ ;  /* 0x0000000906067224 */ /* 0x002fc800078e02ff */
[----:B------:R-:W-:Y:S01]  /*f520*/  IMAD.MOV.U32 R3, RZ, RZ, R6 ;  /* 0x000000ffff037224 */ /* 0x000fe200078e0006 */
[----:B0-----:R-:W-:-:S13]  /*f530*/  ISETP.GT.AND P6, PT, R6, R7, PT ;  /* 0x000000070600720c */ /* 0x001fda0003fc4270 */
[----:B------:R-:W-:Y:S05]  /*f540*/  @P6 BRA `(.L_x_988) ;  /* 0x0000000000a06947 */ /* 0x000fea0003800000 */
[----:B------:R-:W-:Y:S01]  /*f550*/  IMAD.MOV.U32 R6, RZ, RZ, R3 ;  /* 0x000000ffff067224 */ /* 0x000fe200078e0003 */
[----:B------:R-:W-:Y:S01]  /*f560*/  UMOV UR45, URZ ;  /* 0x0000003f002d7c82 */ /* 0x000fe20008000000 */
[----:B------:R-:W-:Y:S01]  /*f570*/  ULDC UR6, c[0x0][0xc3c] ;  /* 0x00030f0000067ab9 */ /* 0x000fe20000000800 */
[----:B------:R-:W-:-:S05]  /*f580*/  ULDC UR5, c[0x0][0xc3c] ;  /* 0x00030f0000057ab9 */ /* 0x000fca0000000800 */
.L_x_992:
        /* <DEDUP_REMOVED lines=14> */
.L_x_991:
[----:B------:R-:W-:Y:S05]  /*f670*/  BSYNC B0 ;  /* 0x0000000000007941 */ /* 0x000fea0003800000 */
.L_x_990:
        /* <DEDUP_REMOVED lines=21> */
.L_x_988:
[----:B------:R-:W-:Y:S01]  /*f7d0*/  IMAD.IADD R14, R6, 0x1, -R3 ;  /* 0x00000001060e7824 */ /* 0x000fe200078e0a03 */
[----:B------:R-:W-:-:S03]  /*f7e0*/  ULDC.64 UR4, c[0x0][0xc90] ;  /* 0x0003240000047ab9 */ /* 0x000fc60000000a00 */
[----:B------:R-:W-:-:S05]  /*f7f0*/  IMAD R2, R10, R9, R14 ;  /* 0x000000090a027224 */ /* 0x000fca00078e020e */
[----:B------:R-:W-:-:S13]  /*f800*/  ISETP.GT.AND P0, PT, R2, R7, PT ;  /* 0x000000070200720c */ /* 0x000fda0003f04270 */
[----:B------:R-:W-:Y:S02]  /*f810*/  VOTEU.ANY UR7, UPT, !P0 ;  /* 0x0000000000077886 */ /* 0x000fe400040e0100 */
[----:B------:R-:W-:-:S04]  /*f820*/  UPOPC UR6, UR7 ;  /* 0x00000007000672bf */ /* 0x000fc80008000000 */
[----:B------:R-:W-:-:S04]  /*f830*/  UIADD3 UR45, UR6, UR45, URZ ;  /* 0x0000002d062d7290 */ /* 0x000fc8000fffe03f */
[----:B------:R-:W-:-:S06]  /*f840*/  UIMAD.WIDE UR4, UR45, 0x4, UR4 ;  /* 0x000000042d0478a5 */ /* 0x000fcc000f8e0204 */
[----:B------:R-:W-:Y:S02]  /*f850*/  IMAD.U32 R2, RZ, RZ, UR4 ;  /* 0x00000004ff027e24 */ /* 0x000fe4000f8e00ff */
[----:B------:R-:W-:-:S05]  /*f860*/  IMAD.U32 R3, RZ, RZ, UR5 ;  /* 0x00000005ff037e24 */ /* 0x000fca000f8e00ff */
[----:B------:R-:W2:Y:S01]  /*f870*/  LDG.E R8, desc[UR50][R2.64] ;  /* 0x0000003202087981 */ /* 0x000ea2000c1e1900 */
[----:B------:R-:W-:Y:S01]  /*f880*/  IMAD.U32 R15, RZ, RZ, UR6 ;  /* 0x00000006ff0f7e24 */ /* 0x000fe2000f8e00ff */
[----:B------:R-:W-:-:S04]  /*f890*/  ISETP.NE.AND P0, PT, RZ, UR7, PT ;  /* 0x00000007ff007c0c */ /* 0x000fc8000bf05270 */
[----:B------:R-:W2:Y:S02]  /*f8a0*/  SHFL.IDX PT, R4, R4, R15, 0x1f ;  /* 0x00001f0f04047589 */ /* 0x000ea400000e0000 */
[----:B--2---:R-:W-:-:S05]  /*f8b0*/  IMAD R6, R4, R8, RZ ;  /* 0x0000000804067224 */ /* 0x004fca00078e02ff */
[----:B------:R-:W-:-:S04]  /*f8c0*/  IABS R11, R6 ;  /* 0x00000006000b7213 */ /* 0x000fc80000000000 */
[----:B------:R-:W0:Y:S08]  /*f8d0*/  I2F.RP R12, R11 ;  /* 0x0000000b000c7306 */ /* 0x000e300000209400 */
[----:B0-----:R-:W0:Y:S02]  /*f8e0*/  MUFU.RCP R12, R12 ;  /* 0x0000000c000c7308 */ /* 0x001e240000001000 */
[----:B0-----:R-:W-:-:S06]  /*f8f0*/  VIADD R13, R12, 0xffffffe ;  /* 0x0ffffffe0c0d7836 */ /* 0x001fcc0000000000 */
[----:B------:R-:W0:Y:S02]  /*f900*/  F2I.FTZ.U32.TRUNC.NTZ R3, R13 ;  /* 0x0000000d00037305 */ /* 0x000e24000021f000 */
[----:B0-----:R-:W-:Y:S01]  /*f910*/  IMAD.MOV R16, RZ, RZ, -R3 ;  /* 0x000000ffff107224 */ /* 0x001fe200078e0a03 */
[----:B------:R-:W-:Y:S06]  /*f920*/  @!P0 BRA `(.L_x_993) ;  /* 0x00000000000c8947 */ /* 0x000fec0003800000 */
[----:B------:R-:W-:-:S06]  /*f930*/  UIADD3 UR4, UR6, -0x1, URZ ;  /* 0xffffffff06047890 */ /* 0x000fcc000fffe03f */
[----:B------:R-:W-:-:S05]  /*f940*/  IMAD.U32 R13, RZ, RZ, UR4 ;  /* 0x00000004ff0d7e24 */ /* 0x000fca000f8e00ff */
[----:B------:R0:W1:Y:S02]  /*f950*/  SHFL.IDX PT, R24, R10, R13, 0x1f ;  /* 0x00001f0d0a187589 */ /* 0x00006400000e0000 */
.L_x_993:
[----:B-1----:R-:W-:Y:S01]  /*f960*/  IMAD R24, R24, R9, R14 ;  /* 0x0000000918187224 */ /* 0x002fe200078e020e */
[----:B0-----:R-:W-:Y:S01]  /*f970*/  IABS R10, R6 ;  /* 0x00000006000a7213 */ /* 0x001fe20000000000 */
[----:B------:R-:W-:Y:S02]  /*f980*/  IMAD R13, R16, R11, RZ ;  /* 0x0000000b100d7224 */ /* 0x000fe400078e02ff */
[----:B------:R-:W-:Y:S02]  /*f990*/  IMAD.IADD R7, R7, 0x1, -R24 ;  /* 0x0000000107077824 */ /* 0x000fe400078e0a18 */
[----:B------:R-:W-:Y:S02]  /*f9a0*/  IMAD.MOV.U32 R2, RZ, RZ, RZ ;  /* 0x000000ffff027224 */ /* 0x000fe400078e00ff */
[----:B------:R-:W-:Y:S02]  /*f9b0*/  IMAD.MOV R10, RZ, RZ, -R10 ;  /* 0x000000ffff0a7224 */ /* 0x000fe400078e0a0a */
        /* <DEDUP_REMOVED lines=14> */
[----:B------:R-:W-:Y:S02]  /*faa0*/  IMAD R10, R8, R2, RZ ;  /* 0x00000002080a7224 */ /* 0x000fe400078e02ff */
[----:B------:R-:W-:Y:S02]  /*fab0*/  IMAD.MOV R2, RZ, RZ, -R2 ;  /* 0x000000ffff027224 */ /* 0x000fe400078e0a02 */
[----:B------:R-:W-:Y:S02]  /*fac0*/  IMAD.MOV R3, RZ, RZ, -R10 ;  /* 0x000000ffff037224 */ /* 0x000fe400078e0a0a */
[----:B------:R-:W-:Y:S02]  /*fad0*/  IMAD R13, R6, R2, R7 ;  /* 0x00000002060d7224 */ /* 0x000fe400078e0207 */
[----:B------:R-:W-:Y:S01]  /*fae0*/  IMAD.MOV.U32 R2, RZ, RZ, RZ ;  /* 0x000000ffff027224 */ /* 0x000fe200078e00ff */
[----:B------:R-:W-:Y:S02]  /*faf0*/  VIADDMNMX R8, R3, R9, R8, PT ;  /* 0x0000000903087246 */ /* 0x000fe40003800108 */
[----:B------:R-:W-:-:S02]  /*fb00*/  IABS R6, R13 ;  /* 0x0000000d00067213 */ /* 0x000fc40000000000 */
[----:B------:R-:W-:-:S04]  /*fb10*/  IABS R9, R8 ;  /* 0x0000000800097213 */ /* 0x000fc80000000000 */
[----:B------:R-:W0:Y:S08]  /*fb20*/  I2F.RP R11, R9 ;  /* 0x00000009000b7306 */ /* 0x000e300000209400 */
[----:B0-----:R-:W0:Y:S02]  /*fb30*/  MUFU.RCP R11, R11 ;  /* 0x0000000b000b7308 */ /* 0x001e240000001000 */
[----:B0-----:R-:W-:-:S06]  /*fb40*/  VIADD R3, R11, 0xffffffe ;  /* 0x0ffffffe0b037836 */ /* 0x001fcc0000000000 */
[----:B------:R-:W0:Y:S02]  /*fb50*/  F2I.FTZ.U32.TRUNC.NTZ R3, R3 ;  /* 0x0000000300037305 */ /* 0x000e24000021f000 */
[----:B0-----:R-:W-:-:S04]  /*fb60*/  IMAD.MOV R12, RZ, RZ, -R3 ;  /* 0x000000ffff0c7224 */ /* 0x001fc800078e0a03 */
[----:B------:R-:W-:Y:S01]  /*fb70*/  IMAD R7, R12, R9, RZ ;  /* 0x000000090c077224 */ /* 0x000fe200078e02ff */
[----:B------:R-:W-:-:S03]  /*fb80*/  IABS R12, R8 ;  /* 0x00000008000c7213 */ /* 0x000fc60000000000 */
[----:B------:R-:W-:Y:S01]  /*fb90*/  IMAD.HI.U32 R2, R3, R7, R2 ;  /* 0x0000000703027227 */ /* 0x000fe200078e0002 */
[----:B------:R-:W-:-:S03]  /*fba0*/  LOP3.LUT R3, R13, R8, RZ, 0x3c, !PT ;  /* 0x000000080d037212 */ /* 0x000fc600078e3cff */
[----:B------:R-:W-:Y:S01]  /*fbb0*/  IMAD.MOV.U32 R7, RZ, RZ, R6 ;  /* 0x000000ffff077224 */ /* 0x000fe200078e0006 */
[----:B------:R-:W-:Y:S01]  /*fbc0*/  ISETP.GE.AND P2, PT, R3, RZ, PT ;  /* 0x000000ff0300720c */ /* 0x000fe20003f46270 */
[----:B------:R-:W-:Y:S02]  /*fbd0*/  IMAD.MOV R6, RZ, RZ, -R12 ;  /* 0x000000ffff067224 */ /* 0x000fe400078e0a0c */
[----:B------:R-:W-:-:S04]  /*fbe0*/  IMAD.HI.U32 R2, R2, R7, RZ ;  /* 0x0000000702027227 */ /* 0x000fc800078e00ff */
[----:B------:R-:W-:Y:S02]  /*fbf0*/  IMAD R6, R2, R6, R7 ;  /* 0x0000000602067224 */ /* 0x000fe400078e0207 */
[----:B------:R-:W-:-:S03]  /*fc00*/  IMAD.IADD R3, R13, 0x1, R10 ;  /* 0x000000010d037824 */ /* 0x000fc600078e020a */
[----:B------:R-:W-:-:S13]  /*fc10*/  ISETP.GT.U32.AND P1, PT, R9, R6, PT ;  /* 0x000000060900720c */ /* 0x000fda0003f24070 */
[----:B------:R-:W-:Y:S02]  /*fc20*/  @!P1 IMAD.IADD R6, R6, 0x1, -R9 ;  /* 0x0000000106069824 */ /* 0x000fe400078e0a09 */
[----:B------:R-:W-:Y:S01]  /*fc30*/  @!P1 VIADD R2, R2, 0x1 ;  /* 0x0000000102029836 */ /* 0x000fe20000000000 */
[----:B------:R-:W-:Y:S02]  /*fc40*/  ISETP.NE.AND P1, PT, R8, RZ, PT ;  /* 0x000000ff0800720c */ /* 0x000fe40003f25270 */
[----:B------:R-:W-:Y:S01]  /*fc50*/  ISETP.GE.U32.AND P0, PT, R6, R9, PT ;  /* 0x000000090600720c */ /* 0x000fe20003f06070 */
[----:B------:R-:W-:-:S12]  /*fc60*/  IMAD.MOV R6, RZ, RZ, -R8 ;  /* 0x000000ffff067224 */ /* 0x000fd800078e0a08 */
[----:B------:R-:W-:-:S04]  /*fc70*/  @P0 VIADD R2, R2, 0x1 ;  /* 0x0000000102020836 */ /* 0x000fc80000000000 */
[----:B------:R-:W-:Y:S01]  /*fc80*/  @!P2 IMAD.MOV R2, RZ, RZ, -R2 ;  /* 0x000000ffff02a224 */ /* 0x000fe200078e0a02 */
[----:B------:R-:W-:-:S04]  /*fc90*/  @!P1 LOP3.LUT R2, RZ, R8, RZ, 0x33, !PT ;  /* 0x00000008ff029212 */ /* 0x000fc800078e33ff */
[----:B------:R-:W-:Y:S01]  /*fca0*/  LOP3.LUT R25, RZ, R2, RZ, 0x33, !PT ;  /* 0x00000002ff197212 */ /* 0x000fe200078e33ff */
[----:B------:R-:W-:-:S04]  /*fcb0*/  IMAD R3, R2, R6, R3 ;  /* 0x0000000602037224 */ /* 0x000fc800078e0203 */
[----:B------:R-:W-:Y:S01]  /*fcc0*/  IMAD.IADD R25, R4, 0x1, R25 ;  /* 0x0000000104197824 */ /* 0x000fe200078e0219 */
[----:B------:R-:W-:Y:S01]  /*fcd0*/  R2UR UR36, R3 ;  /* 0x00000000032472ca */ /* 0x000fe200000e0000 */
[----:B------:R-:W-:-:S14]  /*fce0*/  BRA `(.L_x_994) ;  /* 0x00000000000c7947 */ /* 0x000fdc0003800000 */
.L_x_989:
[----:B------:R-:W-:Y:S01]  /*fcf0*/  IMAD.MOV.U32 R24, RZ, RZ, R7 ;  /* 0x000000ffff187224 */ /* 0x000fe200078e0007 */
[----:B------:R-:W-:Y:S01]  /*fd00*/  UMOV UR36, URZ ;  /* 0x0000003f00247c82 */ /* 0x000fe20008000000 */
[----:B------:R-:W-:-:S07]  /*fd10*/  IMAD.MOV.U32 R25, RZ, RZ, RZ ;  /* 0x000000ffff197224 */ /* 0x000fce00078e00ff */
.L_x_994:
[----:B------:R-:W-:Y:S01]  /*fd20*/  ISETP.NE.AND P0, PT, R5, RZ, PT ;  /* 0x000000ff0500720c */ /* 0x000fe20003f05270 */
[----:B------:R-:W-:Y:S02]  /*fd30*/  IMAD.U32 R6, RZ, RZ, UR36 ;  /* 0x00000024ff067e24 */ /* 0x000fe4000f8e00ff */
[----:B------:R-:W-:Y:S02]  /*fd40*/  IMAD.U32 R7, RZ, RZ, UR45 ;  /* 0x0000002dff077e24 */ /* 0x000fe4000f8e00ff */
[----:B------:R-:W-:Y:S02]  /*fd50*/  IMAD.MOV.U32 R4, RZ, RZ, R24 ;  /* 0x000000ffff047224 */ /* 0x000fe400078e0018 */
[----:B------:R-:W-:-:S06]  /*fd60*/  IMAD.MOV.U32 R5, RZ, RZ, R25 ;  /* 0x000000ffff057224 */ /* 0x000fcc00078e0019 */
[----:B------:R-:W0:Y:S01]  /*fd70*/  @!P0 S2R R3, SR_CgaCtaId ;  /* 0x0000000000038919 */ /* 0x000e220000008800 */
[----:B------:R-:W-:-:S04]  /*fd80*/  @!P0 MOV R2, 0x400 ;  /* 0x0000040000028802 */ /* 0x000fc80000000f00 */
[----:B0-----:R-:W-:-:S05]  /*fd90*/  @!P0 LEA R2, R3, R2, 0x18 ;  /* 0x0000000203028211 */ /* 0x001fca00078ec0ff */
[----:B------:R0:W-:Y:S01]  /*fda0*/  @!P0 STS.128 [R2+0x19cd0], R4 ;  /* 0x019cd00402008388 */ /* 0x0001e20000000c00 */
[----:B------:R-:W-:Y:S06]  /*fdb0*/  BAR.ARV 0x5, 0x200 ;  /* 0x0148000000007b1d */ /* 0x000fec0000002000 */
.L_x_987:
[----:B------:R-:W-:Y:S01]  /*fdc0*/  ULDC UR4, c[0x0][0xc3c] ;  /* 0x00030f0000047ab9 */ /* 0x000fe20000000800 */
[----:B------:R1:W-:Y:S01]  /*fdd0*/  STL [R1+0x8], RZ ;  /* 0x000008ff01007387 */ /* 0x0003e20000100800 */
[----:B------:R-:W-:Y:S01]  /*fde0*/  UISETP.GE.AND UP0, UPT, UR45, UR4, UPT ;  /* 0x000000042d00728c */ /* 0x000fe2000bf06270 */
[----:B------:R-:W-:Y:S02]  /*fdf0*/  IMAD.MOV.U32 R22, RZ, RZ, 0x1 ;  /* 0x00000001ff167424 */ /* 0x000fe400078e00ff */
[----:B------:R-:W-:-:S03]  /*fe00*/  IMAD.MOV.U32 R18, RZ, RZ, RZ ;  /* 0x000000ffff127224 */ /* 0x000fc600078e00ff */
[----:B------:R-:W-:-:S13]  /*fe10*/  PLOP3.LUT P0, PT, PT, PT, UP0, 0x80, 0x0 ;  /* 0x000000000000781c */ /* 0x000fda0003f0f008 */
[----:B-1----:R-:W-:Y:S05]  /*fe20*/  @P0 BRA `(.L_x_995) ;  /* 0x0000004800500947 */ /* 0x002fea0003800000 */
[----:B------:R-:W1:Y:S01]  /*fe30*/  S2R R12, SR_TID.X ;  /* 0x00000000000c7919 */ /* 0x000e620000002100 */
[----:B------:R-:W2:Y:S01]  /*fe40*/  S2UR UR5, SR_CgaCtaId ;  /* 0x00000000000579c3 */ /* 0x000ea20000008800 */
        /* <DEDUP_REMOVED lines=9> */
[----:B--2---:R-:W-:-:S06]  /*fee0*/  ULEA UR4, UR5, UR4, 0x18 ;  /* 0x0000000405047291 */ /* 0x004fcc000f8ec03f */
[----:B------:R-:W-:Y:S01]  /*fef0*/  IMAD.U32 R17, RZ, RZ, UR4 ;  /* 0x00000004ff117e24 */ /* 0x000fe2000f8e00ff */
[C---:B-1----:R-:W-:Y:S01]  /*ff00*/  LOP3.LUT R10, R12.reuse, 0x7f, RZ, 0xc0, !PT ;  /* 0x0000007f0c0a7812 */ /* 0x042fe200078ec0ff */
[C---:B------:R-:W-:Y:S01]  /*ff10*/  IMAD.SHL.U32 R3, R12.reuse, 0x20, RZ ;  /* 0x000000200c037824 */ /* 0x040fe200078e00ff */
[----:B0-----:R-:W-:Y:S01]  /*ff20*/  SHF.R.U32.HI R4, RZ, 0x1, R12 ;  /* 0x00000001ff047819 */ /* 0x001fe2000001160c */
[C---:B------:R-:W-:Y:S01]  /*ff30*/  IMAD.SHL.U32 R2, R12.reuse, 0x10, RZ ;  /* 0x000000100c027824 */ /* 0x040fe200078e00ff */
        /* <DEDUP_REMOVED lines=25> */
[----:B------:R0:W-:Y:S01]  /*100d0*/  STL [R1], R0 ;  /* 0x0000000001007387 */ /* 0x0001e20000100800 */
        /* <DEDUP_REMOVED lines=8> */
.L_x_1074:
[----:B------:R-:W-:Y:S01]  /*10160*/  ULDC.64 UR4, c[0x0][0xa28] ;  /* 0x00028a0000047ab9 */ /* 0x000fe20000000a00 */
[----:B------:R-:W-:Y:S01]  /*10170*/  ULDC.64 UR6, c[0x0][0xa08] ;  /* 0x0002820000067ab9 */ /* 0x000fe20000000a00 */
[----:B------:R-:W-:Y:S01]  /*10180*/  UISETP.NE.U32.AND UP0, UPT, UR4, URZ, UPT ;  /* 0x0000003f0400728c */ /* 0x000fe2000bf05070 */
[----:B------:R-:W-:Y:S01]  /*10190*/  ULDC.64 UR10, c[0x0][0xa18] ;  /* 0x00028600000a7ab9 */ /* 0x000fe20000000a00 */
[----:B------:R-:W-:Y:S02]  /*101a0*/  ULDC.64 UR8, c[0x0][0xa08] ;  /* 0x0002820000087ab9 */ /* 0x000fe40000000a00 */
[----:B------:R-:W-:Y:S01]  /*101b0*/  UISETP.NE.AND.EX UP0, UPT, UR5, URZ, UPT, UP0 ;  /* 0x0000003f0500728c */ /* 0x000fe2000bf05300 */
[----:B------:R-:W-:-:S05]  /*101c0*/  ISETP.NE.U32.AND P0, PT, RZ, UR6, PT ;  /* 0x00000006ff007c0c */ /* 0x000fca000bf05070 */
[----:B------:R-:W-:-:S05]  /*101d0*/  PLOP3.LUT P2, PT, PT, PT, UP0, 0x80, 0x0 ;  /* 0x000000000000781c */ /* 0x000fca0003f4f008 */
[----:B------:R-:W-:Y:S02]  /*101e0*/  @UP0 ULDC.64 UR4, c[0x0][0xa28] ;  /* 0x00028a0000040ab9 */ /* 0x000fe40000000a00 */
[----:B------:R-:W-:Y:S02]  /*101f0*/  @UP0 UIMAD.WIDE UR4, UR45, 0x4, UR4 ;  /* 0x000000042d0408a5 */ /* 0x000fe4000f8e0204 */
[----:B------:R-:W-:Y:S01]  /*10200*/  UISETP.NE.U32.AND UP0, UPT, UR10, URZ, UPT ;  /* 0x0000003f0a00728c */ /* 0x000fe2000bf05070 */
[----:B------:R-:W-:Y:S01]  /*10210*/  ISETP.NE.AND.EX P0, PT, RZ, UR7, PT, P0 ;  /* 0x00000007ff007c0c */ /* 0x000fe2000bf05300 */
[----:B------:R-:W-:Y:S02]  /*10220*/  UIMAD.WIDE UR8, UR45, 0x4, UR8 ;  /* 0x000000042d0878a5 */ /* 0x000fe4000f8e0208 */
[----:B0-----:R-:W-:Y:S02]  /*10230*/  IMAD.U32 R2, RZ, RZ, UR4 ;  /* 0x00000004ff027e24 */ /* 0x001fe4000f8e00ff */
[----:B------:R-:W-:Y:S01]  /*10240*/  IMAD.U32 R3, RZ, RZ, UR5 ;  /* 0x00000005ff037e24 */ /* 0x000fe2000f8e00ff */
[----:B------:R-:W-:Y:S01]  /*10250*/  ULDC.64 UR4, c[0x0][0xa00] ;  /* 0x0002800000047ab9 */ /* 0x000fe20000000a00 */
[----:B------:R-:W-:Y:S01]  /*10260*/  UISETP.NE.AND.EX UP0, UPT, UR11, URZ, UPT, UP0 ;  /* 0x0000003f0b00728c */ /* 0x000fe2000bf05300 */
[----:B------:R-:W-:Y:S01]  /*10270*/  ISETP.NE.U32.AND P1, PT, RZ, UR4, PT ;  /* 0x00000004ff007c0c */ /* 0x000fe2000bf25070 */
[----:B------:R-:W-:Y:S01]  /*10280*/  ULDC.64 UR6, c[0x0][0xa00] ;  /* 0x0002800000067ab9 */ /* 0x000fe20000000a00 */
[----:B--2---:R0:W2:Y:S01]  /*10290*/  @P2 LDG.E R0, desc[UR50][R2.64] ;  /* 0x0000003202002981 */ /* 0x0040a2000c1e1900 */
[----:B------:R-:W-:Y:S01]  /*102a0*/  UIMAD.WIDE UR6, UR45, 0x4, UR6 ;  /* 0x000000042d0678a5 */ /* 0x000fe2000f8e0206 */
[----:B------:R-:W-:Y:S01]  /*102b0*/  ISETP.NE.AND.EX P1, PT, RZ, UR5, PT, P1 ;  /* 0x00000005ff007c0c */ /* 0x000fe2000bf25310 */
[----:B------:R-:W-:Y:S01]  /*102c0*/  UMOV UR41, URZ ;  /* 0x0000003f00297c82 */ /* 0x000fe20008000000 */
[----:B------:R-:W-:Y:S01]  /*102d0*/  PLOP3.LUT P3, PT, PT, PT, UP0, 0x80, 0x0 ;  /* 0x000000000000781c */ /* 0x000fe20003f6f008 */
[----:B------:R-:W-:-:S03]  /*102e0*/  ULDC.64 UR10, c[0x0][0x418] ;  /* 0x00010600000a7ab9 */ /* 0x000fc60000000a00 */
[----:B------:R-:W-:Y:S01]  /*102f0*/  @UP0 ULDC.64 UR4, c[0x0][0xa18] ;  /* 0x0002860000040ab9 */ /* 0x000fe20000000a00 */
[----:B0-----:R-:W-:Y:S02]  /*10300*/  IMAD.U32 R2, RZ, RZ, UR8 ;  /* 0x00000008ff027e24 */ /* 0x001fe4000f8e00ff */
[----:B------:R-:W-:Y:S01]  /*10310*/  IMAD.U32 R3, RZ, RZ, UR9 ;  /* 0x00000009ff037e24 */ /* 0x000fe2000f8e00ff */
[----:B------:R-:W-:-:S04]  /*10320*/  @UP0 UIMAD.WIDE UR4, UR45, 0x4, UR4 ;  /* 0x000000042d0408a5 */ /* 0x000fc8000f8e0204 */
[----:B------:R0:W3:Y:S02]  /*10330*/  @P0 LDG.E R5, desc[UR50][R2.64] ;  /* 0x0000003202050981 */ /* 0x0000e4000c1e1900 */
[----:B0-----:R-:W-:Y:S02]  /*10340*/  IMAD.U32 R2, RZ, RZ, UR6 ;  /* 0x00000006ff027e24 */ /* 0x001fe4000f8e00ff */
[----:B------:R-:W-:-:S05]  /*10350*/  IMAD.U32 R3, RZ, RZ, UR7 ;  /* 0x00000007ff037e24 */ /* 0x000fca000f8e00ff */
[----:B------:R0:W4:Y:S02]  /*10360*/  @P1 LDG.E R4, desc[UR50][R2.64] ;  /* 0x0000003202041981 */ /* 0x000124000c1e1900 */
[----:B0-----:R-:W-:Y:S02]  /*10370*/  IMAD.U32 R2, RZ, RZ, UR4 ;  /* 0x00000004ff027e24 */ /* 0x001fe4000f8e00ff */
[----:B------:R-:W-:Y:S01]  /*10380*/  IMAD.U32 R3, RZ, RZ, UR5 ;  /* 0x00000005ff037e24 */ /* 0x000fe2000f8e00ff */
[----:B------:R-:W-:Y:S01]  /*10390*/  UMOV UR4, URZ ;  /* 0x0000003f00047c82 */ /* 0x000fe20008000000 */
[----:B------:R-:W-:Y:S01]  /*103a0*/  UISETP.NE.U32.AND UP0, UPT, UR10, URZ, UPT ;  /* 0x0000003f0a00728c */ /* 0x000fe2000bf05070 */
[----:B------:R-:W-:Y:S02]  /*103b0*/  ULDC UR5, c[0x0][0x424] ;  /* 0x0001090000057ab9 */ /* 0x000fe40000000800 */
[----:B------:R-:W5:Y:S01]  /*103c0*/  @P3 LDG.E R6, desc[UR50][R2.64] ;  /* 0x0000003202063981 */ /* 0x000f62000c1e1900 */
[----:B------:R-:W-:Y:S01]  /*103d0*/  UISETP.NE.AND.EX UP0, UPT, UR11, URZ, UPT, UP0 ;  /* 0x0000003f0b00728c */ /* 0x000fe2000bf05300 */
[----:B------:R-:W-:-:S02]  /*103e0*/  UMOV UR46, URZ ;  /* 0x0000003f002e7c82 */ /* 0x000fc40008000000 */
[----:B------:R-:W-:Y:S01]  /*103f0*/  ULDC.64 UR10, c[0x0][0xa20] ;  /* 0x00028800000a7ab9 */ /* 0x000fe20000000a00 */
[----:B------:R-:W-:Y:S01]  /*10400*/  USEL UR5, UR5, 0x1, UP0 ;  /* 0x0000000105057887 */ /* 0x000fe20008000000 */
[----:B------:R-:W-:Y:S01]  /*10410*/  ULDC UR43, c[0x0][0x288] ;  /* 0x0000a200002b7ab9 */ /* 0x000fe20000000800 */
[----:B--2---:R-:W-:Y:S02]  /*10420*/  @P2 R2UR UR4, R0 ;  /* 0x00000000000422ca */ /* 0x004fe400000e0000 */
[----:B------:R-:W-:Y:S01]  /*10430*/  ISETP.NE.U32.AND P2, PT, RZ, UR10, PT ;  /* 0x0000000aff007c0c */ /* 0x000fe2000bf45070 */
[----:B------:R-:W-:Y:S02]  /*10440*/  ULDC UR10, c[0x0][0x2f0] ;  /* 0x0000bc00000a7ab9 */ /* 0x000fe40000000800 */
[----:B------:R-:W-:Y:S01]  /*10450*/  UIMAD UR5, UR5, UR10, URZ ;  /* 0x0000000a050572a4 */ /* 0x000fe2000f8e023f */
[----:B------:R-:W-:Y:S02]  /*10460*/  ISETP.NE.AND.EX P2, PT, RZ, UR11, PT, P2 ;  /* 0x0000000bff007c0c */ /* 0x000fe4000bf45320 */
[----:B---3--:R-:W-:-:S13]  /*10470*/  @P0 R2UR UR41, R5 ;  /* 0x00000000052902ca */ /* 0x008fda00000e0000 */
[----:B------:R-:W-:Y:S01]  /*10480*/  UIADD3 UR41, UR41, UR4, URZ ;  /* 0x0000000429297290 */ /* 0x000fe2000fffe03f */
[----:B----4-:R-:W-:Y:S02]  /*10490*/  @P1 R2UR UR46, R4 ;  /* 0x00000000042e12ca */ /* 0x010fe400000e0000 */
[----:B-----5:R-:W-:Y:S01]  /*104a0*/  @P3 R2UR UR43, R6 ;  /* 0x00000000062b32ca */ /* 0x020fe200000e0000 */
[----:B-1----:R-:W-:-:S14]  /*104b0*/  @P3 BRA `(.L_x_996) ;  /* 0x0000000000203947 */ /* 0x002fdc0003800000 */
[----:B------:R-:W-:Y:S05]  /*104c0*/  @!P1 BRA `(.L_x_996) ;  /* 0x00000000001c9947 */ /* 0x000fea0003800000 */
[----:B------:R-:W-:Y:S02]  /*104d0*/  IMAD.U32 R2, RZ, RZ, UR6 ;  /* 0x00000006ff027e24 */ /* 0x000fe4000f8e00ff */
[----:B------:R-:W-:-:S05]  /*104e0*/  IMAD.U32 R3, RZ, RZ, UR7 ;  /* 0x00000007ff037e24 */ /* 0x000fca000f8e00ff */
[----:B------:R-:W2:Y:S04]  /*104f0*/  LDG.E R0, desc[UR50][R2.64] ;  /* 0x0000003202007981 */ /* 0x000ea8000c1e1900 */
[----:B------:R-:W3:Y:S01]  /*10500*/  LDG.E R4, desc[UR50][R2.64+0x4] ;  /* 0x0000043202047981 */ /* 0x000ee2000c1e1900 */
[----:B--2---:R-:W-:Y:S02]  /*10510*/  R2UR UR6, R0 ;  /* 0x00000000000672ca */ /* 0x004fe400000e0000 */
[----:B---3--:R-:W-:-:S13]  /*10520*/  R2UR UR43, R4 ;  /* 0x00000000042b72ca */ /* 0x008fda00000e0000 */
[----:B------:R-:W-:-:S12]  /*10530*/  UIADD3 UR43, -UR6, UR43, URZ ;  /* 0x0000002b062b7290 */ /* 0x000fd8000fffe13f */
.L_x_996:
        /* <DEDUP_REMOVED lines=8> */
.L_x_997:
        /* <DEDUP_REMOVED lines=8> */
.L_x_998:
[----:B------:R-:W-:Y:S01]  /*10640*/  ULDC UR6, c[0x0][0x448] ;  /* 0x0001120000067ab9 */ /* 0x000fe20000000800 */
[----:B------:R-:W-:Y:S01]  /*10650*/  IMAD R27, R25, 0xc0, RZ ;  /* 0x000000c0191b7824 */ /* 0x000fe200078e02ff */
[----:B------:R-:W-:Y:S02]  /*10660*/  UISETP.NE.AND UP0, UPT, UR6, 0x1, UPT ;  /* 0x000000010600788c */ /* 0x000fe4000bf05270 */
[----:B------:R-:W-:Y:S01]  /*10670*/  UIADD3 UR11, -UR4, UR5, URZ ;  /* 0x00000005040b7290 */ /* 0x000fe2000fffe13f */
[----:B------:R-:W-:Y:S02]  /*10680*/  VIADD R2, R27, 0xbf ;  /* 0x000000bf1b027836 */ /* 0x000fe40000000000 */
[----:B------:R-:W-:Y:S01]  /*10690*/  ULDC.64 UR4, c[0x0][0x9e0] ;  /* 0x0002780000047ab9 */ /* 0x000fe20000000a00 */
[----:B------:R-:W-:Y:S01]  /*106a0*/  PLOP3.LUT P0, PT, PT, PT, UP0, 0x80, 0x0 ;  /* 0x000000000000781c */ /* 0x000fe20003f0f008 */
[----:B------:R-:W-:Y:S01]  /*106b0*/  UISETP.GE.AND UP1, UPT, UR5, 0x1, UPT ;  /* 0x000000010500788c */ /* 0x000fe2000bf26270 */
[----:B------:R-:W-:Y:S01]  /*106c0*/  PLOP3.LUT P1, PT, PT, PT, UP0, 0x80, 0x0 ;  /* 0x000000000000781c */ /* 0x000fe20003f2f008 */
[----:B------:R-:W-:-:S02]  /*106d0*/  UIADD3 UR7, UR11, 0x1, -UR43 ;  /* 0x000000010b077890 */ /* 0x000fc4000fffe82b */
[----:B------:R-:W-:-:S08]  /*106e0*/  @UP0 ULDC UR6, c[0x0][0x44c] ;  /* 0x0001130000060ab9 */ /* 0x000fd00000000800 */
[----:B------:R-:W-:Y:S01]  /*106f0*/  @P0 IMAD.HI.U32 R0, R2, UR6, RZ ;  /* 0x0000000602000c27 */ /* 0x000fe2000f8e00ff */
[----:B------:R-:W-:-:S04]  /*10700*/  @UP0 ULDC UR6, c[0x0][0x450] ;  /* 0x0001140000060ab9 */ /* 0x000fc80000000800 */
[----:B------:R-:W-:Y:S02]  /*10710*/  @P0 SHF.R.U32.HI R0, RZ, UR6, R0 ;  /* 0x00000006ff000c19 */ /* 0x000fe40008011600 */
[----:B------:R-:W-:Y:S02]  /*10720*/  R2UR UR6, R2 ;  /* 0x00000000020672ca */ /* 0x000fe400000e0000 */
[----:B------:R-:W-:Y:S02]  /*10730*/  @P1 R2UR UR6, R0 ;  /* 0x00000000000612ca */ /* 0x000fe400000e0000 */
[----:B------:R-:W-:-:S11]  /*10740*/  PLOP3.LUT P1, PT, PT, PT, UP1, 0x80, 0x0 ;  /* 0x000000000000781c */ /* 0x000fd60003f2f018 */
[----:B------:R-:W-:-:S04]  /*10750*/  UIADD3 UR6, UR7, UR6, URZ ;  /* 0x0000000607067290 */ /* 0x000fc8000fffe03f */
        /* <DEDUP_REMOVED lines=12> */
.L_x_1000:
[----:B------:R-:W-:-:S11]  /*10820*/  UISETP.NE.AND UP1, UPT, UR5, 0x1, UPT ;  /* 0x000000010500788c */ /* 0x000fd6000bf25270 */
[----:B------:R-:W-:Y:S02]  /*10830*/  @UP1 ULDC.64 UR12, c[0x0][0x9e8] ;  /* 0x00027a00000c1ab9 */ /* 0x000fe40000000a00 */
[----:B------:R-:W-:-:S04]  /*10840*/  UIMAD.WIDE.U32 UR6, UR8, UR12, URZ ;  /* 0x0000000c080672a5 */ /* 0x000fc8000f8e003f */
[----:B------:R-:W-:-:S12]  /*10850*/  @UP1 USHF.R.U32.HI UR8, URZ, UR13, UR7 ;  /* 0x0000000d3f081299 */ /* 0x000fd80008011607 */
.L_x_1001:
[----:B------:R-:W-:-:S04]  /*10860*/  UIMAD UR8, UR8, UR5, UR5 ;  /* 0x00000005080872a4 */ /* 0x000fc8000f8e0205 */
[----:B------:R-:W-:-:S04]  /*10870*/  UISETP.LT.AND UP1, UPT, UR4, UR8, UPT ;  /* 0x000000080400728c */ /* 0x000fc8000bf21270 */
[----:B------:R-:W-:-:S12]  /*10880*/  USEL UR4, UR4, UR8, UP1 ;  /* 0x0000000804047287 */ /* 0x000fd80008800000 */
.L_x_999:
[----:B------:R-:W-:Y:S01]  /*10890*/  R2UR UR12, R27 ;  /* 0x000000001b0c72ca */ /* 0x000fe200000e0000 */
[----:B------:R-:W-:Y:S02]  /*108a0*/  UIADD3 UR8, UR11, 0x7f, URZ ;  /* 0x0000007f0b087890 */ /* 0x000fe4000fffe03f */
[----:B------:R-:W-:Y:S01]  /*108b0*/  UIADD3 UR9, UR4, 0x7f, URZ ;  /* 0x0000007f04097890 */ /* 0x000fe2000fffe03f */
[----:B------:R-:W-:Y:S01]  /*108c0*/  @UP0 ULDC UR6, c[0x0][0x44c] ;  /* 0x0001130000060ab9 */ /* 0x000fe20000000800 */
[----:B------:R-:W-:Y:S02]  /*108d0*/  USHF.R.S32.HI UR4, URZ, 0x1f, UR8 ;  /* 0x0000001f3f047899 */ /* 0x000fe40008011408 */
[----:B------:R-:W-:Y:S02]  /*108e0*/  USHF.R.S32.HI UR10, URZ, 0x1f, UR9 ;  /* 0x0000001f3f0a7899 */ /* 0x000fe40008011409 */
[----:B------:R-:W-:Y:S01]  /*108f0*/  ULEA.HI UR4, UR4, UR8, URZ, 0x7 ;  /* 0x0000000804047291 */ /* 0x000fe2000f8f383f */
[----:B------:R-:W-:-:S03]  /*10900*/  @UP0 ULDC UR13, c[0x0][0x450] ;  /* 0x00011400000d0ab9 */ /* 0x000fc60000000800 */
[----:B------:R-:W-:Y:S02]  /*10910*/  UIMAD.WIDE.U32 UR6, UR12, UR6, URZ ;  /* 0x000000060c0672a5 */ /* 0x000fe4000f8e003f */
[----:B------:R-:W-:Y:S01]  /*10920*/  UMOV UR8, UR12 ;  /* 0x0000000c00087c82 */ /* 0x000fe20008000000 */
[----:B------:R-:W-:Y:S02]  /*10930*/  ULEA.HI UR10, UR10, UR9, URZ, 0x7 ;  /* 0x000000090a0a7291 */ /* 0x000fe4000f8f383f */
[----:B------:R-:W-:Y:S02]  /*10940*/  @UP0 USHF.R.U32.HI UR8, URZ, UR13, UR7 ;  /* 0x0000000d3f080299 */ /* 0x000fe40008011607 */
[----:B------:R-:W-:Y:S02]  /*10950*/  USHF.R.S32.HI UR4, URZ, 0x7, UR4 ;  /* 0x000000073f047899 */ /* 0x000fe40008011404 */
[----:B------:R-:W-:Y:S02]  /*10960*/  UIADD3 UR8, UR8, UR11, -UR43 ;  /* 0x0000000b08087290 */ /* 0x000fe4000fffe82b */
[----:B------:R-:W-:Y:S01]  /*10970*/  USHF.R.S32.HI UR10, URZ, 0x7, UR10 ;  /* 0x000000073f0a7899 */ /* 0x000fe2000801140a */
[----:B------:R-:W-:-:S02]  /*10980*/  ULDC UR6, c[0x0][0x9dc] ;  /* 0x0002770000067ab9 */ /* 0x000fc40000000800 */
[----:B------:R-:W-:Y:S02]  /*10990*/  UIADD3 UR6, UR8, -UR6, URZ ;  /* 0x8000000608067290 */ /* 0x000fe4000fffe03f */
[----:B------:R-:W-:-:S04]  /*109a0*/  UISETP.LT.AND UP0, UPT, UR4, UR10, UPT ;  /* 0x0000000a0400728c */ /* 0x000fc8000bf01270 */
[----:B------:R-:W-:Y:S01]  /*109b0*/  USEL UR40, UR4, UR10, UP0 ;  /* 0x0000000a04287287 */ /* 0x000fe20008000000 */
[----:B------:R-:W-:Y:S01]  /*109c0*/  IMAD.U32 R0, RZ, RZ, UR6 ;  /* 0x00000006ff007e24 */ /* 0x000fe2000f8e00ff */
[----:B------:R-:W-:Y:S10]  /*109d0*/  @!P1 BRA `(.L_x_1002) ;  /* 0x0000000000409947 */ /* 0x000ff40003800000 */
        /* <DEDUP_REMOVED lines=10> */
.L_x_1003:
[----:B------:R-:W-:-:S11]  /*10a80*/  UISETP.NE.AND UP0, UPT, UR5, 0x1, UPT ;  /* 0x000000010500788c */ /* 0x000fd6000bf05270 */
[----:B------:R-:W-:Y:S02]  /*10a90*/  @UP0 ULDC.64 UR10, c[0x0][0x9e8] ;  /* 0x00027a00000a0ab9 */ /* 0x000fe40000000a00 */
[----:B------:R-:W-:-:S04]  /*10aa0*/  UIMAD.WIDE.U32 UR6, UR8, UR10, URZ ;  /* 0x0000000a080672a5 */ /* 0x000fc8000f8e003f */
[----:B------:R-:W-:-:S12]  /*10ab0*/  @UP0 USHF.R.U32.HI UR8, URZ, UR11, UR7 ;  /* 0x0000000b3f080299 */ /* 0x000fd80008011607 */
.L_x_1004:
[----:B------:R-:W-:-:S06]  /*10ac0*/  UIMAD UR5, UR8, UR5, URZ ;  /* 0x00000005080572a4 */ /* 0x000fcc000f8e023f */
[----:B------:R-:W-:-:S07]  /*10ad0*/  VIMNMX R0, R0, UR5, !PT ;  /* 0x0000000500007c48 */ /* 0x000fce000ffe0100 */
.L_x_1002:
[----:B------:R-:W-:Y:S01]  /*10ae0*/  SHF.R.S32.HI R3, RZ, 0x1f, R0 ;  /* 0x0000001fff037819 */ /* 0x000fe20000011400 */
[----:B------:R-:W-:Y:S03]  /*10af0*/  BSSY B7, `(.L_x_1005) ;  /* 0x0000308000077945 */ /* 0x000fe60003800000 */
[----:B------:R-:W-:-:S04]  /*10b00*/  LEA.HI R3, R3, R0, RZ, 0x7 ;  /* 0x0000000003037211 */ /* 0x000fc800078f38ff */
[----:B------:R-:W-:-:S04]  /*10b10*/  SHF.R.S32.HI R3, RZ, 0x7, R3 ;  /* 0x00000007ff037819 */ /* 0x000fc80000011403 */
[----:B------:R-:W-:-:S04]  /*10b20*/  VIMNMX R26, RZ, R3, !PT ;  /* 0x00000003ff1a7248 */ /* 0x000fc80007fe0100 */
[----:B------:R-:W-:-:S13]  /*10b30*/  ISETP.LT.AND P0, PT, R26, UR40, PT ;  /* 0x000000281a007c0c */ /* 0x000fda000bf01270 */
        /* <DEDUP_REMOVED lines=18> */
.L_x_1006:
        /* <DEDUP_REMOVED lines=20> */
.L_x_1009:
[----:B------:R-:W-:Y:S05]  /*10da0*/  BSYNC B6 ;  /* 0x0000000000067941 */ /* 0x000fea0003800000 */
.L_x_1008:
        /* <DEDUP_REMOVED lines=22> */
.L_x_1011:
[----:B------:R-:W-:Y:S05]  /*10f10*/  BSYNC B6 ;  /* 0x0000000000067941 */ /* 0x000fea0003800000 */
.L_x_1010:
        /* <DEDUP_REMOVED lines=20> */
.L_x_1013:
[----:B------:R-:W-:Y:S05]  /*11060*/  BSYNC B6 ;  /* 0x0000000000067941 */ /* 0x000fea0003800000 */
.L_x_1012:
        /* <DEDUP_REMOVED lines=19> */
.L_x_1015:
[----:B------:R-:W-:Y:S05]  /*111a0*/  BSYNC B6 ;  /* 0x0000000000067941 */ /* 0x000fea0003800000 */
.L_x_1014:
        /* <DEDUP_REMOVED lines=8> */
[----:B------:R-:W-:Y:S01]  /*11230*/  IMAD.U32 R3, RZ, RZ, UR5 ;  /* 0x00000005ff037e24 */ /* 0x000fe2000f8e00ff */
[----:B------:R-:W0:Y:S01]  /*11240*/  S2R R16, SR_TID.X ;  /* 0x0000000000107919 */ /* 0x000e220000002100 */
        /* <DEDUP_REMOVED lines=12> */
.L_x_1093:
        /* <DEDUP_REMOVED lines=10> */
.L_x_1096:
[----:B------:R-:W-:Y:S05]  /*113b0*/  @!P6 BRA `(.L_x_1017) ;  /* 0x0000000400a0e947 */ /* 0x000fea0003800000 */
[----:B------:R-:W-:-:S04]  /*113c0*/  ISETP.NE.U32.AND P0, PT, R2, RZ, PT ;  /* 0x000000ff0200720c */ /* 0x000fc80003f05070 */
[----:B------:R-:W-:-:S13]  /*113d0*/  ISETP.NE.AND.EX P0, PT, R3, RZ, PT, P0 ;  /* 0x000000ff0300720c */ /* 0x000fda0003f05300 */
[----:B------:R-:W-:Y:S05]  /*113e0*/  @!P0 BRA `(.L_x_1019) ;  /* 0x0000000000448947 */ /* 0x000fea0003800000 */
        /* <DEDUP_REMOVED lines=17> */
.L_x_1019:
[----:B-1----:R-:W1:Y:S01]  /*11500*/  S2R R2, SR_TID.X ;  /* 0x0000000000027919 */ /* 0x002e620000002100 */
[----:B------:R-:W-:Y:S02]  /*11510*/  SHF.L.U32 R3, R22, 0x1f, RZ ;  /* 0x0000001f16037819 */ /* 0x000fe400000006ff */
[----:B-1----:R-:W-:Y:S01]  /*11520*/  LOP3.LUT R4, R2, 0x7f, RZ, 0xc0, !PT ;  /* 0x0000007f02047812 */ /* 0x002fe200078ec0ff */
[----:B------:R-:W-:-:S03]  /*11530*/  IMAD R2, R18, 0x8, R17 ;  /* 0x0000000812027824 */ /* 0x000fc600078e0211 */
[----:B------:R-:W-:Y:S01]  /*11540*/  ISETP.NE.AND P1, PT, R4, RZ, PT ;  /* 0x000000ff0400720c */ /* 0x000fe20003f25270 */
[----:B------:R-:W1:Y:S02]  /*11550*/  SYNCS.PHASECHK.TRANS64.TRYWAIT P0, [R2+URZ+0x19c80], R3 ;  /* 0x019c8003020075a7 */ /* 0x000e64000800017f */
[----:B-1----:R-:W-:Y:S10]  /*11560*/  @!P0 BRA `(.L_x_1020) ;  /* 0x0000003800988947 */ /* 0x002ff40003800000 */
.L_x_1097:
[----:B------:R-:W-:Y:S05]  /*11570*/  @P1 BRA `(.L_x_1021) ;  /* 0x00000000001c1947 */ /* 0x000fea0003800000 */
[----:B------:R-:W2:Y:S01]  /*11580*/  S2R R4, SR_TID.X ;  /* 0x0000000000047919 */ /* 0x000ea20000002100 */
[----:B------:R-:W-:-:S04]  /*11590*/  IMAD.MOV.U32 R5, RZ, RZ, 0x3000 ;  /* 0x00003000ff057424 */ /* 0x000fc800078e00ff */
[----:B------:R3:W-:Y:S01]  /*115a0*/  SYNCS.ARRIVE.TRANS64 RZ, [R2+URZ+0x19c70], R5 ;  /* 0x019c700502ff79a7 */ /* 0x0007e2000800003f */
[----:B--2---:R-:W-:-:S04]  /*115b0*/  LOP3.LUT R4, R4, 0x1f, RZ, 0xc0, !PT ;  /* 0x0000001f04047812 */ /* 0x004fc800078ec0ff */
[----:B------:R-:W-:-:S13]  /*115c0*/  ISETP.NE.AND P0, PT, R4, RZ, PT ;  /* 0x000000ff0400720c */ /* 0x000fda0003f05270 */
[----:B---3--:R-:W-:Y:S05]  /*115d0*/  @!P0 BRA `(.L_x_1021) ;  /* 0x0000000000048947 */ /* 0x008fea0003800000 */
[----:B------:R-:W-:Y:S01]  /*115e0*/  BPT.TRAP 0x1 ;  /* 0x000000040000795c */ /* 0x000fe20000300000 */
.L_x_1021:
        /* <DEDUP_REMOVED lines=30> */
.L_x_1098:
        /* <DEDUP_REMOVED lines=8> */
.L_x_1023:
        /* <DEDUP_REMOVED lines=31> */
.L_x_1017:
[----:B------:R-:W-:Y:S05]  /*11a40*/  WARPSYNC.ALL ;  /* 0x0000000000007948 */ /* 0x000fea0003800000 */
[----:B------:R-:W-:Y:S01]  /*11a50*/  VIADD R0, R17, 0xf000 ;  /* 0x0000f00011007836 */ /* 0x000fe20000000000 */
[----:B------:R-:W-:Y:S01]  /*11a60*/  USHF.R.S32.HI UR4, URZ, 0x1f, UR46 ;  /* 0x0000001f3f047899 */ /* 0x000fe2000801142e */
[----:B------:R-:W-:Y:S01]  /*11a70*/  BAR.SYNC.DEFER_BLOCKING 0x8, 0x200 ;  /* 0x0208000000007b1d */ /* 0x000fe20000010000 */
[----:B------:R-:W-:Y:S02]  /*11a80*/  USHF.R.S32.HI UR37, URZ, 0x1f, UR45 ;  /* 0x0000001f3f257899 */ /* 0x000fe4000801142d */
[----:B------:R-:W-:Y:S01]  /*11a90*/  LOP3.LUT P0, RZ, R0, 0x9f, RZ, 0xc0, !PT ;  /* 0x0000009f00ff7812 */ /* 0x000fe2000780c0ff */
[----:B------:R-:W-:-:S02]  /*11aa0*/  USHF.R.S32.HI UR47, URZ, 0x1f, UR36 ;  /* 0x0000001f3f2f7899 */ /* 0x000fc40008011424 */
        /* <DEDUP_REMOVED lines=28> */
.L_x_1025:
[----:B------:R-:W-:Y:S05]  /*11c70*/  BSYNC B6 ;  /* 0x0000000000067941 */ /* 0x000fea0003800000 */
.L_x_1024:
[----:B------:R-:W3:Y:S01]  /*11c80*/  LDC R9, c[0x0][0x448] ;  /* 0x00011200ff097b82 */ /* 0x000ee20000000800 */
[----:B0-----:R-:W0:Y:S01]  /*11c90*/  S2R R20, SR_TID.X ;  /* 0x0000000000147919 */ /* 0x001e220000002100 */
[----:B------:R-:W-:Y:S01]  /*11ca0*/  ULDC.64 UR8, c[0x0][0x2d8] ;  /* 0x0000b60000087ab9 */ /* 0x000fe20000000a00 */
[----:B------:R-:W-:Y:S01]  /*11cb0*/  UMOV UR48, UR54 ;  /* 0x0000003600307c82 */ /* 0x000fe20008000000 */
[----:B------:R-:W-:Y:S02]  /*11cc0*/  UIMAD UR6, UR47, UR8, URZ ;  /* 0x000000082f0672a4 */ /* 0x000fe4000f8e023f */
[----:B------:R-:W-:Y:S02]  /*11cd0*/  UIMAD.WIDE.U32 UR4, UR36, UR8, UR48 ;  /* 0x00000008240472a5 */ /* 0x000fe4000f8e0030 */
[----:B------:R-:W-:-:S03]  /*11ce0*/  UIMAD UR6, UR36, UR9, UR6 ;  /* 0x00000009240672a4 */ /* 0x000fc6000f8e0206 */
[----:B------:R-:W-:Y:S01]  /*11cf0*/  ULDC.64 UR8, c[0x0][0x2e0] ;  /* 0x0000b80000087ab9 */ /* 0x000fe20000000a00 */
[----:B------:R-:W-:Y:S02]  /*11d00*/  UIADD3 UR5, UR5, UR6, URZ ;  /* 0x0000000605057290 */ /* 0x000fe4000fffe03f */
[----:B------:R-:W-:Y:S02]  /*11d10*/  UIMAD UR6, UR37, UR8, URZ ;  /* 0x00000008250672a4 */ /* 0x000fe4000f8e023f */
[----:B------:R-:W-:Y:S02]  /*11d20*/  UIMAD.WIDE.U32 UR4, UR46, UR8, UR4 ;  /* 0x000000082e0472a5 */ /* 0x000fe4000f8e0004 */
[----:B------:R-:W-:-:S03]  /*11d30*/  UIMAD UR6, UR46, UR9, UR6 ;  /* 0x000000092e0672a4 */ /* 0x000fc6000f8e0206 */
[----:B------:R-:W-:Y:S01]  /*11d40*/  ULDC.64 UR8, c[0x0][0x280] ;  /* 0x0000a00000087ab9 */ /* 0x000fe20000000a00 */
[----:B------:R-:W-:Y:S01]  /*11d50*/  UIADD3 UR6, UR5, UR6, URZ ;  /* 0x0000000605067290 */ /* 0x000fe2000fffe03f */
[----:B------:R-:W-:Y:S01]  /*11d60*/  IMAD.U32 R4, RZ, RZ, UR4 ;  /* 0x00000004ff047e24 */ /* 0x000fe2000f8e00ff */
[----:B---3--:R-:W-:-:S03]  /*11d70*/  ISETP.NE.AND P1, PT, R9, 0x1, PT ;  /* 0x000000010900780c */ /* 0x008fc60003f25270 */
[----:B-12---:R-:W-:Y:S01]  /*11d80*/  IMAD.MOV.U32 R2, RZ, RZ, R4 ;  /* 0x000000ffff027224 */ /* 0x006fe200078e0004 */
[C---:B0-----:R-:W-:Y:S01]  /*11d90*/  LOP3.LUT R21, R20.reuse, 0x7f, RZ, 0xc0, !PT ;  /* 0x0000007f14157812 */ /* 0x041fe200078ec0ff */
[----:B------:R-:W-:-:S08]  /*11da0*/  IMAD.SHL.U32 R20, R20, 0x40, RZ ;  /* 0x0000004014147824 */ /* 0x000fd000078e00ff */
[----:B------:R-:W0:Y:S01]  /*11db0*/  @P1 LDC R3, c[0x0][0x44c] ;  /* 0x00011300ff031b82 */ /* 0x000e220000000800 */
[----:B------:R-:W-:-:S04]  /*11dc0*/  SHF.R.U32.HI R21, RZ, 0x1, R21 ;  /* 0x00000001ff157819 */ /* 0x000fc80000011615 */
[----:B------:R-:W-:Y:S02]  /*11dd0*/  LOP3.LUT R20, R21, 0x40, R20, 0xf8, !PT ;  /* 0x0000004015147812 */ /* 0x000fe400078ef814 */
[----:B------:R-:W1:Y:S01]  /*11de0*/  S2R R21, SR_TID.X ;  /* 0x0000000000157919 */ /* 0x000e620000002100 */
[----:B------:R-:W2:Y:S02]  /*11df0*/  @P1 LDC R5, c[0x0][0x450] ;  /* 0x00011400ff051b82 */ /* 0x000ea40000000800 */
[----:B------:R-:W-:Y:S02]  /*11e00*/  IMAD.IADD R6, R20, 0x1, R27 ;  /* 0x0000000114067824 */ /* 0x000fe400078e021b */
[----:B------:R-:W3:Y:S02]  /*11e10*/  S2R R20, SR_TID.X ;  /* 0x0000000000147919 */ /* 0x000ee40000002100 */
[----:B------:R-:W-:Y:S02]  /*11e20*/  IMAD.MOV.U32 R7, RZ, RZ, R6 ;  /* 0x000000ffff077224 */ /* 0x000fe400078e0006 */
        /* <DEDUP_REMOVED lines=9> */
[----:B-1----:R-:W-:Y:S02]  /*11ec0*/  IMAD.SHL.U32 R21, R21, 0x10, RZ ;  /* 0x0000001015157824 */ /* 0x002fe400078e00ff */
[----:B------:R-:W-:Y:S02]  /*11ed0*/  IMAD R8, R7, UR5, R0 ;  /* 0x0000000507087c24 */ /* 0x000fe4000f8e0200 */
[----:B------:R-:W-:Y:S01]  /*11ee0*/  IMAD.MOV R0, RZ, RZ, -R7 ;  /* 0x000000ffff007224 */ /* 0x000fe200078e0a07 */
[----:B------:R-:W-:Y:S01]  /*11ef0*/  LOP3.LUT R21, R21, 0x10, RZ, 0xc0, !PT ;  /* 0x0000001015157812 */ /* 0x000fe200078ec0ff */
[----:B------:R-:W-:Y:S02]  /*11f00*/  IMAD.IADD R5, R5, 0x1, R8 ;  /* 0x0000000105057824 */ /* 0x000fe400078e0208 */
[----:B------:R-:W-:Y:S01]  /*11f10*/  IMAD R0, R9, R0, R6 ;  /* 0x0000000009007224 */ /* 0x000fe200078e0206 */
[----:B------:R-:W0:Y:S01]  /*11f20*/  @P1 LDC R8, c[0x0][0x44c] ;  /* 0x00011300ff081b82 */ /* 0x000e220000000800 */
[----:B---3--:R-:W-:Y:S01]  /*11f30*/  IMAD.SHL.U32 R10, R20, 0x10, RZ ;  /* 0x00000010140a7824 */ /* 0x008fe200078e00ff */
[----:B------:R-:W-:Y:S01]  /*11f40*/  LOP3.LUT R12, R21, 0x20, RZ, 0xfc, !PT ;  /* 0x00000020150c7812 */ /* 0x000fe200078efcff */
[----:B------:R-:W-:Y:S01]  /*11f50*/  IMAD.WIDE.U32 R4, R0, UR6, R4 ;  /* 0x0000000600047c25 */ /* 0x000fe2000f8e0004 */
[----:B------:R-:W-:-:S02]  /*11f60*/  SHF.R.S32.HI R7, RZ, 0x1f, R0 ;  /* 0x0000001fff077819 */ /* 0x000fc40000011400 */
[----:B------:R-:W-:Y:S02]  /*11f70*/  LOP3.LUT R10, R10, 0x10, RZ, 0xc0, !PT ;  /* 0x000000100a0a7812 */ /* 0x000fe400078ec0ff */
[----:B------:R-:W-:Y:S01]  /*11f80*/  LOP3.LUT R11, R21, 0x40, RZ, 0xfc, !PT ;  /* 0x00000040150b7812 */ /* 0x000fe200078efcff */
[----:B------:R-:W-:-:S04]  /*11f90*/  IMAD R7, R7, UR6, RZ ;  /* 0x0000000607077c24 */ /* 0x000fc8000f8e02ff */
[----:B------:R-:W-:Y:S01]  /*11fa0*/  IMAD R7, R0, UR7, R7 ;  /* 0x0000000700077c24 */ /* 0x000fe2000f8e0207 */
[----:B------:R-:W-:-:S04]  /*11fb0*/  IADD3 R0, P0, R4, UR8, RZ ;  /* 0x0000000804007c10 */ /* 0x000fc8000ff1e0ff */
[----:B------:R-:W-:Y:S01]  /*11fc0*/  IADD3.X R4, R5, UR9, R7, P0, !PT ;  /* 0x0000000905047c10 */ /* 0x000fe200087fe407 */
[----:B------:R-:W-:Y:S01]  /*11fd0*/  VIADD R7, R6, 0x80 ;  /* 0x0000008006077836 */ /* 0x000fe20000000000 */
[----:B------:R-:W1:Y:S03]  /*11fe0*/  @P1 LDC R5, c[0x0][0x450] ;  /* 0x00011400ff051b82 */ /* 0x000e660000000800 */
[----:B------:R-:W-:Y:S02]  /*11ff0*/  IMAD.MOV.U32 R6, RZ, RZ, R7 ;  /* 0x000000ffff067224 */ /* 0x000fe400078e0007 */
[----:B0-----:R-:W-:-:S05]  /*12000*/  @P1 IMAD.HI.U32 R8, R7, R8, RZ ;  /* 0x0000000807081227 */ /* 0x001fca00078e00ff */
[----:B-1----:R-:W-:Y:S02]  /*12010*/  @P1 SHF.R.U32.HI R6, RZ, R5, R8 ;  /* 0x00000005ff061219 */ /* 0x002fe40000011608 */
[----:B------:R0:W5:Y:S03]  /*12020*/  LDL R8, [R1+0x4] ;  /* 0x0000040001087983 */ /* 0x0001660000100800 */
        /* <DEDUP_REMOVED lines=10> */
[----:B------:R-:W-:Y:S02]  /*120d0*/  IMAD.IADD R3, R3, 0x1, R7 ;  /* 0x0000000103037824 */ /* 0x000fe400078e0207 */
[----:B------:R-:W-:-:S02]  /*120e0*/  IMAD R6, R6, UR6, RZ ;  /* 0x0000000606067c24 */ /* 0x000fc4000f8e02ff */
[----:B------:R-:W-:-:S04]  /*120f0*/  IMAD.WIDE.U32 R2, R5, UR6, R2 ;  /* 0x0000000605027c25 */ /* 0x000fc8000f8e0002 */
[----:B------:R-:W-:Y:S01]  /*12100*/  IMAD R6, R5, UR7, R6 ;  /* 0x0000000705067c24 */ /* 0x000fe2000f8e0206 */
[----:B------:R-:W-:-:S04]  /*12110*/  IADD3 R5, P0, R2, UR8, RZ ;  /* 0x0000000802057c10 */ /* 0x000fc8000ff1e0ff */
[----:B------:R-:W-:Y:S02]  /*12120*/  IADD3.X R7, R3, UR9, R6, P0, !PT ;  /* 0x0000000903077c10 */ /* 0x000fe400087fe406 */
[----:B------:R-:W-:Y:S01]  /*12130*/  ISETP.GE.AND P0, PT, R11, UR4, PT ;  /* 0x000000040b007c0c */ /* 0x000fe2000bf06270 */
[----:B------:R-:W-:Y:S01]  /*12140*/  UMOV UR4, 0xffffffff ;  /* 0xffffffff00047882 */ /* 0x000fe20000000000 */
[----:B------:R-:W-:-:S04]  /*12150*/  LOP3.LUT R20, R20, 0x7f, RZ, 0xc0, !PT ;  /* 0x0000007f14147812 */ /* 0x000fc800078ec0ff */
[----:B------:R-:W-:Y:S01]  /*12160*/  SHF.R.U32.HI R20, RZ, 0x1, R20 ;  /* 0x00000001ff147819 */ /* 0x000fe20000011614 */
[----:B0-----:R-:W-:Y:S06]  /*12170*/  BRA.DIV UR4, `(.L_x_1026) ;  /* 0x0000002e04bc7947 */ /* 0x001fec000b800000 */
[----:B------:R-:W0:Y:S01]  /*12180*/  SHFL.IDX PT, R3, R0, RZ, 0x1e1f ;  /* 0x001e1fff00037589 */ /* 0x000e2200000e0000 */
[----:B------:R-:W-:Y:S02]  /*12190*/  IMAD R6, R9, UR43, RZ ;  /* 0x0000002b09067c24 */ /* 0x000fe4000f8e02ff */
[----:B------:R-:W-:Y:S01]  /*121a0*/  IMAD.IADD R27, R20, 0x1, R27 ;  /* 0x00000001141b7824 */ /* 0x000fe200078e021b */
[----:B------:R-:W1:Y:S03]  /*121b0*/  SHFL.IDX PT, R2, R4, RZ, 0x1e1f ;  /* 0x001e1fff04027589 */ /* 0x000e6600000e0000 */
[C---:B------:R-:W-:Y:S01]  /*121c0*/  VIADD R9, R27.reuse, 0x40 ;  /* 0x000000401b097836 */ /* 0x040fe20000000000 */
[----:B------:R-:W-:Y:S01]  /*121d0*/  ISETP.GE.AND P4, PT, R27, R6, PT ;  /* 0x000000061b00720c */ /* 0x000fe20003f86270 */
[----:B------:R-:W2:Y:S04]  /*121e0*/  SHFL.IDX PT, R14, R0, 0x1, 0x1e1f ;  /* 0x003e1f00000e7f89 */ /* 0x000ea800000e0000 */
[----:B------:R-:W3:Y:S04]  /*121f0*/  SHFL.IDX PT, R4, R4, 0x1, 0x1e1f ;  /* 0x003e1f0004047f89 */ /* 0x000ee800000e0000 */
[----:B------:R-:W4:Y:S04]  /*12200*/  SHFL.IDX PT, R7, R7, RZ, 0x1e1f ;  /* 0x001e1fff07077589 */ /* 0x000f2800000e0000 */
[----:B0-----:R-:W-:-:S05]  /*12210*/  @!P4 IADD3 R3, P3, R10, R3, RZ ;  /* 0x000000030a03c210 */ /* 0x001fca0007f7e0ff */
[----:B-1----:R-:W-:-:S05]  /*12220*/  @!P4 IMAD.X R2, RZ, RZ, R2, P3 ;  /* 0x000000ffff02c224 */ /* 0x002fca00018e0602 */
[----:B------:R-:W-:-:S04]  /*12230*/  @!P4 LOP3.LUT R3, R3, R2, RZ, 0x3c, !PT ;  /* 0x000000020303c212 */ /* 0x000fc800078e3cff */
[----:B------:R-:W-:-:S04]  /*12240*/  @!P4 LOP3.LUT R2, R3, R2, RZ, 0x3c, !PT ;  /* 0x000000020302c212 */ /* 0x000fc800078e3cff */
[----:B------:R-:W-:-:S05]  /*12250*/  @!P4 LOP3.LUT R3, R3, R2, RZ, 0x3c, !PT ;  /* 0x000000020303c212 */ /* 0x000fca00078e3cff */
        /* <DEDUP_REMOVED lines=12> */
.L_x_1105:
        /* <DEDUP_REMOVED lines=12> */
.L_x_1028:
[----:B------:R-:W-:Y:S05]  /*123e0*/  BSYNC B0 ;  /* 0x0000000000007941 */ /* 0x000fea0003800000 */
.L_x_1027:
[----:B------:R-:W-:Y:S01]  /*123f0*/  NOP ;  /* 0x0000000000007918 */ /* 0x000fe20000000000 */
[----:B------:R-:W-:-:S13]  /*12400*/  PLOP3.LUT P0, PT, PT, PT, PT, 0x80, 0x0 ;  /* 0x000000000000781c */ /* 0x000fda0003f0f070 */
.L_x_1029:
        /* <DEDUP_REMOVED lines=18> */
.L_x_1106:
[----:B------:R-:W-:Y:S05]  /*12530*/  BSYNC B0 ;  /* 0x0000000000007941 */ /* 0x000fea0003800000 */
.L_x_1030:
[----:B------:R-:W-:-:S06]  /*12540*/  UIADD3 UR4, UR40, -0x2, URZ ;  /* 0xfffffffe28047890 */ /* 0x000fcc000fffe03f */
[----:B------:R-:W-:-:S13]  /*12550*/  ISETP.LE.AND P0, PT, R26, UR4, PT ;  /* 0x000000041a007c0c */ /* 0x000fda000bf03270 */
[----:B------:R-:W-:Y:S05]  /*12560*/  @!P0 BRA `(.L_x_1032) ;  /* 0x0000000c00f88947 */ /* 0x000fea0003800000 */
[----:B------:R-:W-:Y:S02]  /*12570*/  IMAD.MOV.U32 R6, RZ, RZ, R18 ;  /* 0x000000ffff067224 */ /* 0x000fe400078e0012 */
[----:B------:R-:W-:Y:S02]  /*12580*/  IMAD.MOV.U32 R7, RZ, RZ, R22 ;  /* 0x000000ffff077224 */ /* 0x000fe400078e0016 */
[----:B0-----:R-:W-:-:S07]  /*12590*/  IMAD.U32 R0, RZ, RZ, UR4 ;  /* 0x00000004ff007e24 */ /* 0x001fce000f8e00ff */
.L_x_1056:
        /* <DEDUP_REMOVED lines=9> */
[----:B------:R-:W-:Y:S01]  /*12630*/  ULDC.64 UR4, c[0x0][0x418] ;  /* 0x0001060000047ab9 */ /* 0x000fe20000000a00 */
[----:B------:R-:W-:Y:S01]  /*12640*/  IMAD.MOV.U32 R8, RZ, RZ, R0 ;  /* 0x000000ffff087224 */ /* 0x000fe200078e0000 */
[----:B------:R-:W-:-:S04]  /*12650*/  ISETP.NE.U32.AND P0, PT, RZ, UR4, PT ;  /* 0x00000004ff007c0c */ /* 0x000fc8000bf05070 */
[----:B------:R-:W-:-:S13]  /*12660*/  ISETP.NE.AND.EX P0, PT, RZ, UR5, PT, P0 ;  /* 0x00000005ff007c0c */ /* 0x000fda000bf05300 */
        /* <DEDUP_REMOVED lines=8> */
[----:B------:R-:W-:-:S03]  /*126f0*/  IMAD R4, R25, UR6, RZ ;  /* 0x0000000619047c24 */ /* 0x000fc6000f8e02ff */
[--C-:B------:R-:W-:Y:S01]  /*12700*/  SHF.R.S32.HI R3, RZ, 0x1f, R2.reuse ;  /* 0x0000001fff037819 */ /* 0x100fe20000011402 */
[----:B------:R-:W-:Y:S02]  /*12710*/  IMAD.MOV R8, RZ, RZ, -R2 ;  /* 0x000000ffff087224 */ /* 0x000fe400078e0a02 */
[C---:B------:R-:W-:Y:S02]  /*12720*/  IMAD R4, R23.reuse, UR7, R4 ;  /* 0x0000000717047c24 */ /* 0x040fe4000f8e0204 */
[----:B------:R-:W-:-:S04]  /*12730*/  IMAD.WIDE.U32 R2, R23, UR6, R2 ;  /* 0x0000000617027c25 */ /* 0x000fc8000f8e0002 */
[----:B------:R-:W-:Y:S01]  /*12740*/  IMAD.IADD R3, R4, 0x1, R3 ;  /* 0x0000000104037824 */ /* 0x000fe200078e0203 */
[----:B------:R-:W-:Y:S01]  /*12750*/  LEA R4, P0, R2, UR4, 0x2 ;  /* 0x0000000402047c11 */ /* 0x000fe2000f8010ff */
[----:B------:R-:W-:-:S03]  /*12760*/  IMAD R8, R5, R8, R0 ;  /* 0x0000000805087224 */ /* 0x000fc600078e0200 */
[----:B------:R-:W-:-:S05]  /*12770*/  LEA.HI.X R5, R2, UR5, R3, 0x2, P0 ;  /* 0x0000000502057c11 */ /* 0x000fca00080f1403 */
[----:B------:R0:W5:Y:S04]  /*12780*/  LDG.E R16, desc[UR50][R4.64] ;  /* 0x0000003204107981 */ /* 0x000168000c1e1900 */
.L_x_1035:
        /* <DEDUP_REMOVED lines=8> */
.L_x_1107:
[----:B------:R-:W-:Y:S05]  /*12810*/  BSYNC B1 ;  /* 0x0000000000017941 */ /* 0x000fea0003800000 */
.L_x_1036:
        /* <DEDUP_REMOVED lines=9> */
.L_x_1039:
[----:B------:R-:W-:Y:S05]  /*128b0*/  BSYNC B1 ;  /* 0x0000000000017941 */ /* 0x000fea0003800000 */
.L_x_1038:
        /* <DEDUP_REMOVED lines=11> */
.L_x_1040:
        /* <DEDUP_REMOVED lines=16> */
.L_x_1041:
        /* <DEDUP_REMOVED lines=16> */
.L_x_1042:
        /* <DEDUP_REMOVED lines=13> */
.L_x_1108:
[----:B------:R-:W-:Y:S05]  /*12c40*/  BSYNC B1 ;  /* 0x0000000000017941 */ /* 0x000fea0003800000 */
.L_x_1043:
        /* <DEDUP_REMOVED lines=11> */
.L_x_1046:
[----:B------:R-:W-:Y:S05]  /*12d00*/  BSYNC B1 ;  /* 0x0000000000017941 */ /* 0x000fea0003800000 */
.L_x_1045:
        /* <DEDUP_REMOVED lines=8> */
.L_x_1047:
        /* <DEDUP_REMOVED lines=15> */
.L_x_1048:
        /* <DEDUP_REMOVED lines=15> */
.L_x_1049:
        /* <DEDUP_REMOVED lines=10> */
.L_x_1034:
[----:B------:R-:W-:Y:S05]  /*13010*/  BSYNC B0 ;  /* 0x0000000000007941 */ /* 0x000fea0003800000 */
.L_x_1033:
[----:B------:R-:W-:-:S06]  /*13020*/  UISETP.NE.AND UP0, UPT, UR39, 0x3, UPT ;  /* 0x000000032700788c */ /* 0x000fcc000bf05270 */
[----:B------:R-:W-:-:S13]  /*13030*/  PLOP3.LUT P0, PT, PT, PT, UP0, 0x80, 0x0 ;  /* 0x000000000000781c */ /* 0x000fda0003f0f008 */
[----:B------:R-:W-:Y:S05]  /*13040*/  @!P0 BRA `(.L_x_1050) ;  /* 0x0000000000048947 */ /* 0x000fea0003800000 */
[----:B------:R-:W-:Y:S01]  /*13050*/  BPT.TRAP 0x1 ;  /* 0x000000040000795c */ /* 0x000fe20000300000 */
.L_x_1050:
[----:B------:R-:W-:Y:S01]  /*13060*/  IMAD.U32 R2, RZ, RZ, UR44 ;  /* 0x0000002cff027e24 */ /* 0x000fe2000f8e00ff */
[----:B------:R-:W-:Y:S01]  /*13070*/  BSSY B0, `(.L_x_1051) ;  /* 0x0000007000007945 */ /* 0x000fe20003800000 */
[----:B------:R-:W-:-:S03]  /*13080*/  IMAD R3, R6, 0x8, R17 ;  /* 0x0000000806037824 */ /* 0x000fc600078e0211 */
[----:B------:R-:W-:Y:S02]  /*13090*/  ISETP.NE.AND P1, PT, R2, 0x3, PT ;  /* 0x000000030200780c */ /* 0x000fe40003f25270 */
[----:B------:R-:W-:-:S04]  /*130a0*/  LOP3.LUT R2, R7, 0x1, RZ, 0x3c, !PT ;  /* 0x0000000107027812 */ /* 0x000fc800078e3cff */
[----:B------:R-:W-:-:S04]  /*130b0*/  SHF.L.U32 R2, R2, 0x1f, RZ ;  /* 0x0000001f02027819 */ /* 0x000fc800000006ff */
[----:B------:R-:W0:Y:S02]  /*130c0*/  SYNCS.PHASECHK.TRANS64.TRYWAIT P0, [R3+URZ+0x19c70], R2 ;  /* 0x019c7002030075a7 */ /* 0x000e24000800017f */
[----:B0-----:R-:W-:Y:S05]  /*130d0*/  @!P0 BRA `(.L_x_1052) ;  /* 0x0000002400108947 */ /* 0x001fea0003800000 */
.L_x_1109:
[----:B------:R-:W-:Y:S05]  /*130e0*/  BSYNC B0 ;  /* 0x0000000000007941 */ /* 0x000fea0003800000 */
.L_x_1051:
[----:B------:R-:W-:Y:S05]  /*130f0*/  @!P1 BRA `(.L_x_1053) ;  /* 0x0000000000049947 */ /* 0x000fea0003800000 */
[----:B------:R-:W-:Y:S01]  /*13100*/  BPT.TRAP 0x1 ;  /* 0x000000040000795c */ /* 0x000fe20000300000 */
.L_x_1053:
[----:B0-----:R-:W-:Y:S01]  /*13110*/  SHF.L.U32 R2, R7, 0x1f, RZ ;  /* 0x0000001f07027819 */ /* 0x001fe200000006ff */
[----:B------:R-:W-:-:S03]  /*13120*/  IMAD R10, R6, 0x3000, RZ ;  /* 0x00003000060a7824 */ /* 0x000fc600078e02ff */
[----:B------:R-:W0:Y:S02]  /*13130*/  SYNCS.PHASECHK.TRANS64.TRYWAIT P0, [R3+URZ+0x19c60], R2 ;  /* 0x019c6002030075a7 */ /* 0x000e24000800017f */
[----:B0-----:R-:W-:Y:S05]  /*13140*/  @!P0 BRA `(.L_x_1054) ;  /* 0x0000002400088947 */ /* 0x001fea0003800000 */
.L_x_1110:
[----:B------:R-:W0:Y:S01]  /*13150*/  LDL R4, [R1] ;  /* 0x0000000001047983 */ /* 0x000e220000100800 */
        /* <DEDUP_REMOVED lines=50> */
.L_x_1055:
        /* <DEDUP_REMOVED lines=10> */
[C---:B------:R-:W-:Y:S01]  /*13520*/  ISETP.GT.AND P0, PT, R0.reuse, R26, PT ;  /* 0x0000001a0000720c */ /* 0x040fe20003f04270 */
[----:B------:R-:W-:-:S12]  /*13530*/  VIADD R0, R0, 0xffffffff ;  /* 0xffffffff00007836 */ /* 0x000fd80000000000 */
[----:B--2---:R-:W-:Y:S05]  /*13540*/  @P0 BRA `(.L_x_1056) ;  /* 0xfffffff000140947 */ /* 0x004fea000383ffff */
.L_x_1032:
        /* <DEDUP_REMOVED lines=17> */
.L_x_1058:
[----:B------:R-:W-:Y:S05]  /*13660*/  BSYNC B0 ;  /* 0x0000000000007941 */ /* 0x000fea0003800000 */
.L_x_1057:
[----:B------:R-:W-:-:S06]  /*13670*/  UISETP.NE.AND UP0, UPT, UR39, 0x3, UPT ;  /* 0x000000032700788c */ /* 0x000fcc000bf05270 */
[----:B------:R-:W-:-:S13]  /*13680*/  PLOP3.LUT P1, PT, PT, PT, UP0, 0x80, 0x0 ;  /* 0x000000000000781c */ /* 0x000fda0003f2f008 */
[----:B------:R-:W-:Y:S05]  /*13690*/  @!P1 BRA `(.L_x_1059) ;  /* 0x0000000000049947 */ /* 0x000fea0003800000 */
[----:B------:R-:W-:Y:S01]  /*136a0*/  BPT.TRAP 0x1 ;  /* 0x000000040000795c */ /* 0x000fe20000300000 */
.L_x_1059:
        /* <DEDUP_REMOVED lines=8> */
.L_x_1111:
[----:B------:R-:W-:Y:S05]  /*13730*/  BSYNC B0 ;  /* 0x0000000000007941 */ /* 0x000fea0003800000 */
.L_x_1060:
[----:B------:R-:W-:Y:S05]  /*13740*/  @!P2 BRA `(.L_x_1062) ;  /* 0x000000000004a947 */ /* 0x000fea0003800000 */
[----:B------:R-:W-:Y:S01]  /*13750*/  BPT.TRAP 0x1 ;  /* 0x000000040000795c */ /* 0x000fe20000300000 */
.L_x_1062:
[----:B0-----:R-:W-:-:S04]  /*13760*/  SHF.L.U32 R0, R22, 0x1f, RZ ;  /* 0x0000001f16007819 */ /* 0x001fc800000006ff */
[----:B------:R-:W0:Y:S02]  /*13770*/  SYNCS.PHASECHK.TRANS64.TRYWAIT P1, [R3+URZ+0x19c60], R0 ;  /* 0x019c6000030075a7 */ /* 0x000e24000802017f */
[----:B0-----:R-:W-:Y:S05]  /*13780*/  @!P1 BRA `(.L_x_1063) ;  /* 0x0000001c00a09947 */ /* 0x001fea0003800000 */
.L_x_1112:
[----:B------:R-:W0:Y:S01]  /*13790*/  LDL R2, [R1] ;  /* 0x0000000001027983 */ /* 0x000e220000100800 */
        /* <DEDUP_REMOVED lines=51> */
.L_x_1064:
[----:B--2---:R2:W-:Y:S01]  /*13ad0*/  SYNCS.ARRIVE.TRANS64.A1T0 RZ, [R3+URZ+0x19c50], RZ ;  /* 0x019c50ff03ff79a7 */ /* 0x0045e2000810003f */
[----:B------:R-:W-:Y:S02]  /*13ae0*/  @!P0 VIADD R0, R3, 0x19c80 ;  /* 0x00019c8003008836 */ /* 0x000fe40000000000 */
[----:B------:R-:W-:-:S03]  /*13af0*/  VIADD R18, R18, 0x1 ;  /* 0x0000000112127836 */ /* 0x000fc60000000000 */
[----:B------:R-:W-:Y:S01]  /*13b00*/  @!P0 PRMT R0, RZ, 0x654, R0 ;  /* 0x00000654ff008816 */ /* 0x000fe20000000000 */
[----:B------:R-:W-:Y:S06]  /*13b10*/  BAR.SYNC.DEFER_BLOCKING 0x2, 0x80 ;  /* 0x0082000000007b1d */ /* 0x000fec0000010000 */
[----:B------:R3:W-:Y:S01]  /*13b20*/  @!P0 SYNCS.ARRIVE.TRANS64.RED.A1T0 RZ, [R0+URZ], RZ ;  /* 0x000000ff00ff89a7 */ /* 0x0007e2000810043f */
[----:B------:R-:W-:-:S04]  /*13b30*/  ISETP.NE.AND P0, PT, R18, 0x2, PT ;  /* 0x000000021200780c */ /* 0x000fc80003f05270 */
[----:B--2---:R-:W-:Y:S02]  /*13b40*/  SEL R3, RZ, 0x1, P0 ;  /* 0x00000001ff037807 */ /* 0x004fe40000000000 */
[----:B------:R-:W-:Y:S02]  /*13b50*/  SEL R18, R18, RZ, P0 ;  /* 0x000000ff12127207 */ /* 0x000fe40000000000 */
[----:B---3--:R-:W-:-:S07]  /*13b60*/  LOP3.LUT R22, R22, R3, RZ, 0x3c, !PT ;  /* 0x0000000316167212 */ /* 0x008fce00078e3cff */
.L_x_1007:
[----:B------:R-:W-:Y:S05]  /*13b70*/  BSYNC B7 ;  /* 0x0000000000077941 */ /* 0x000fea0003800000 */
.L_x_1005:
[----:B------:R-:W-:-:S13]  /*13b80*/  LOP3.LUT P0, RZ, R19, 0x2, RZ, 0xc0, !PT ;  /* 0x0000000213ff7812 */ /* 0x000fda000780c0ff */
        /* <DEDUP_REMOVED lines=11> */
.L_x_1065:
[----:B------:R-:W2:Y:S01]  /*13c40*/  S2R R0, SR_TID.X ;  /* 0x0000000000007919 */ /* 0x000ea20000002100 */
[----:B------:R-:W-:Y:S01]  /*13c50*/  ULDC UR4, c[0x0][0xc3c] ;  /* 0x00030f0000047ab9 */ /* 0x000fe20000000800 */
[----:B------:R-:W-:Y:S01]  /*13c60*/  IMAD.MOV.U32 R25, RZ, RZ, RZ ;  /* 0x000000ffff197224 */ /* 0x000fe200078e00ff */
[----:B--2---:R-:W-:-:S04]  /*13c70*/  LOP3.LUT R6, R0, 0x1f, RZ, 0xc0, !PT ;  /* 0x0000001f00067812 */ /* 0x004fc800078ec0ff */
[C---:B------:R-:W-:Y:S01]  /*13c80*/  ISETP.NE.AND P0, PT, R6.reuse, 0x1f, PT ;  /* 0x0000001f0600780c */ /* 0x040fe20003f05270 */
[----:B------:R-:W-:-:S05]  /*13c90*/  VIADD R5, R6, UR45 ;  /* 0x0000002d06057c36 */ /* 0x000fca0008000000 */
[----:B------:R-:W-:Y:S01]  /*13ca0*/  ISETP.GE.OR P1, PT, R5, UR4, !P0 ;  /* 0x0000000405007c0c */ /* 0x000fe2000c726670 */
[----:B------:R-:W-:-:S12]  /*13cb0*/  ULDC UR4, c[0x0][0xc3c] ;  /* 0x00030f0000047ab9 */ /* 0x000fd80000000800 */
[----:B0-----:R-:W0:Y:S02]  /*13cc0*/  @!P1 LDC.64 R2, c[0x0][0xc80] ;  /* 0x00032000ff029b82 */ /* 0x001e240000000a00 */
        /* <DEDUP_REMOVED lines=16> */
[----:B------:R-:W-:Y:S04]  /*13dd0*/  SHFL.IDX PT, R5, R24, RZ, 0x1f ;  /* 0x00001fff18057589 */ /* 0x000fe800000e0000 */
[----:B------:R-:W0:Y:S02]  /*13de0*/  SHFL.UP PT, R2, R4, 0x8, RZ ;  /* 0x0500000004027989 */ /* 0x000e2400000e00ff */
[----:B0-----:R-:W-:Y:S02]  /*13df0*/  SEL R3, R2, RZ, P4 ;  /* 0x000000ff02037207 */ /* 0x001fe40002000000 */
[----:B------:R-:W-:Y:S03]  /*13e00*/  SHFL.IDX PT, R2, R24, 0x1, 0x1f ;  /* 0x00201f0018027f89 */ /* 0x000fe600000e0000 */
        /* <DEDUP_REMOVED lines=10> */
.L_x_1071:
[----:B------:R-:W-:-:S04]  /*13eb0*/  UIADD3 UR45, UR45, 0x1f, URZ ;  /* 0x0000001f2d2d7890 */ /* 0x000fc8000fffe03f */
[----:B------:R-:W-:-:S06]  /*13ec0*/  UISETP.GE.AND UP0, UPT, UR45, UR4, UPT ;  /* 0x000000042d00728c */ /* 0x000fcc000bf06270 */
[----:B------:R-:W-:-:S13]  /*13ed0*/  PLOP3.LUT P6, PT, PT, PT, UP0, 0x40, 0x0 ;  /* 0x000000000000781c */ /* 0x000fda0003fce808 */
[----:B------:R-:W-:Y:S05]  /*13ee0*/  @!P6 BRA `(.L_x_1068) ;  /* 0x0000000400cce947 */ /* 0x000fea0003800000 */
[----:B------:R-:W0:Y:S01]  /*13ef0*/  S2R R0, SR_TID.X ;  /* 0x0000000000007919 */ /* 0x000e220000002100 */
[----:B------:R-:W-:Y:S01]  /*13f00*/  BSSY B0, `(.L_x_1069) ;  /* 0x0000009000007945 */ /* 0x000fe20003800000 */
[----:B------:R-:W-:Y:S01]  /*13f10*/  IMAD.MOV.U32 R25, RZ, RZ, RZ ;  /* 0x000000ffff197224 */ /* 0x000fe200078e00ff */
[----:B0-----:R-:W-:-:S05]  /*13f20*/  LOP3.LUT R0, R0, 0x1f, RZ, 0xc0, !PT ;  /* 0x0000001f00007812 */ /* 0x001fca00078ec0ff */
[----:B------:R-:W-:-:S05]  /*13f30*/  VIADD R7, R0, UR45 ;  /* 0x0000002d00077c36 */ /* 0x000fca0008000000 */
[----:B------:R-:W-:-:S13]  /*13f40*/  ISETP.GE.OR P6, PT, R7, UR4, !P0 ;  /* 0x0000000407007c0c */ /* 0x000fda000c7c6670 */
[----:B------:R-:W-:Y:S05]  /*13f50*/  @P6 BRA `(.L_x_1070) ;  /* 0x00000000000c6947 */ /* 0x000fea0003800000 */
[----:B------:R-:W0:Y:S02]  /*13f60*/  LDC.64 R2, c[0x0][0xc80] ;  /* 0x00032000ff027b82 */ /* 0x000e240000000a00 */
[----:B0-----:R-:W-:-:S05]  /*13f70*/  IMAD.WIDE R2, R7, 0x4, R2 ;  /* 0x0000000407027825 */ /* 0x001fca00078e0202 */
[----:B------:R0:W5:Y:S02]  /*13f80*/  LDG.E R25, desc[UR50][R2.64] ;  /* 0x0000003202197981 */ /* 0x000164000c1e1900 */
.L_x_1070:
[----:B------:R-:W-:Y:S05]  /*13f90*/  BSYNC B0 ;  /* 0x0000000000007941 */ /* 0x000fea0003800000 */
.L_x_1069:
[----:B-----5:R-:W2:Y:S02]  /*13fa0*/  SHFL.UP PT, R0, R25, 0x1, RZ ;  /* 0x0420000019007989 */ /* 0x020ea400000e00ff */
[----:B--2---:R-:W-:-:S05]  /*13fb0*/  SEL R0, R0, RZ, P1 ;  /* 0x000000ff00007207 */ /* 0x004fca0000800000 */
[----:B------:R-:W-:-:S05]  /*13fc0*/  IMAD.IADD R0, R25, 0x1, R0 ;  /* 0x0000000119007824 */ /* 0x000fca00078e0200 */
[----:B0-----:R-:W0:Y:S02]  /*13fd0*/  SHFL.UP PT, R2, R0, 0x2, RZ ;  /* 0x0440000000027989 */ /* 0x001e2400000e00ff */
[----:B0-----:R-:W-:-:S05]  /*13fe0*/  SEL R3, R2, RZ, P2 ;  /* 0x000000ff02037207 */ /* 0x001fca0001000000 */
[----:B------:R-:W-:Y:S02]  /*13ff0*/  IMAD.IADD R3, R0, 0x1, R3 ;  /* 0x0000000100037824 */ /* 0x000fe400078e0203 */
[----:B------:R-:W0:Y:S03]  /*14000*/  LDC R0, c[0x0][0xc38] ;  /* 0x00030e00ff007b82 */ /* 0x000e260000000800 */
        /* <DEDUP_REMOVED lines=9> */
[----:B------:R-:W0:Y:S02]  /*140a0*/  SHFL.IDX PT, R9, R6, 0x1f, 0x1f ;  /* 0x03e01f0006097f89 */ /* 0x000e2400000e0000 */
[----:B0-----:R-:W-:-:S04]  /*140b0*/  IMAD R9, R9, R0, RZ ;  /* 0x0000000009097224 */ /* 0x001fc800078e02ff */
[----:B------:R-:W-:-:S05]  /*140c0*/  IMAD.IADD R4, R9, 0x1, R4 ;  /* 0x0000000109047824 */ /* 0x000fca00078e0204 */
[----:B------:R-:W-:-:S13]  /*140d0*/  ISETP.GT.AND P6, PT, R4, R5, PT ;  /* 0x000000050400720c */ /* 0x000fda0003fc4270 */
[----:B------:R-:W-:Y:S05]  /*140e0*/  @!P6 BRA `(.L_x_1071) ;  /* 0xfffffffc0070e947 */ /* 0x000fea000383ffff */
[----:B------:R-:W-:-:S07]  /*140f0*/  IMAD.MOV.U32 R7, RZ, RZ, R6 ;  /* 0x000000ffff077224 */ /* 0x000fce00078e0006 */
.L_x_1067:
        /* <DEDUP_REMOVED lines=12> */
[----:B------:R-:W-:Y:S01]  /*141c0*/  ISETP.NE.AND P0, PT, RZ, UR7, PT ;  /* 0x00000007ff007c0c */ /* 0x000fe2000bf05270 */
[----:B------:R-:W-:-:S03]  /*141d0*/  IMAD.MOV.U32 R24, RZ, RZ, RZ ;  /* 0x000000ffff187224 */ /* 0x000fc600078e00ff */
[----:B------:R-:W2:Y:S02]  /*141e0*/  SHFL.IDX PT, R25, R25, R12, 0x1f ;  /* 0x00001f0c19197589 */ /* 0x000ea400000e0000 */
[----:B--2---:R-:W-:-:S05]  /*141f0*/  IMAD R4, R25, R6, RZ ;  /* 0x0000000619047224 */ /* 0x004fca00078e02ff */
[----:B------:R-:W-:-:S04]  /*14200*/  IABS R8, R4 ;  /* 0x0000000400087213 */ /* 0x000fc80000000000 */
[----:B------:R-:W0:Y:S08]  /*14210*/  I2F.RP R10, R8 ;  /* 0x00000008000a7306 */ /* 0x000e300000209400 */
[----:B0-----:R-:W0:Y:S02]  /*14220*/  MUFU.RCP R10, R10 ;  /* 0x0000000a000a7308 */ /* 0x001e240000001000 */
[----:B0-----:R-:W-:-:S06]  /*14230*/  VIADD R11, R10, 0xffffffe ;  /* 0x0ffffffe0a0b7836 */ /* 0x001fcc0000000000 */
[----:B------:R0:W2:Y:S01]  /*14240*/  F2I.FTZ.U32.TRUNC.NTZ R3, R11 ;  /* 0x0000000b00037305 */ /* 0x0000a2000021f000 */
[----:B------:R-:W-:Y:S05]  /*14250*/  @!P0 BRA `(.L_x_1072) ;  /* 0x00000000000c8947 */ /* 0x000fea0003800000 */
[----:B------:R-:W-:-:S06]  /*14260*/  UIADD3 UR4, UR6, -0x1, URZ ;  /* 0xffffffff06047890 */ /* 0x000fcc000fffe03f */
[----:B------:R-:W-:-:S06]  /*14270*/  IMAD.U32 R24, RZ, RZ, UR4 ;  /* 0x00000004ff187e24 */ /* 0x000fcc000f8e00ff */
[----:B------:R3:W4:Y:S02]  /*14280*/  SHFL.IDX PT, R24, R7, R24, 0x1f ;  /* 0x00001f1807187589 */ /* 0x00072400000e0000 */
.L_x_1072:
[----:B--23--:R-:W-:Y:S02]  /*14290*/  IMAD.MOV R7, RZ, RZ, -R3 ;  /* 0x000000ffff077224 */ /* 0x00cfe400078e0a03 */
[----:B----4-:R-:W-:Y:S02]  /*142a0*/  IMAD R24, R24, R0, R9 ;  /* 0x0000000018187224 */ /* 0x010fe400078e0209 */
[----:B------:R-:W-:Y:S02]  /*142b0*/  IMAD R7, R7, R8, RZ ;  /* 0x0000000807077224 */ /* 0x000fe400078e02ff */
[----:B------:R-:W-:Y:S02]  /*142c0*/  IMAD.MOV.U32 R2, RZ, RZ, RZ ;  /* 0x000000ffff027224 */ /* 0x000fe400078e00ff */
[----:B------:R-:W-:Y:S02]  /*142d0*/  IMAD.IADD R5, R5, 0x1, -R24 ;  /* 0x0000000105057824 */ /* 0x000fe400078e0a18 */
[----:B------:R-:W-:Y:S01]  /*142e0*/  IMAD.HI.U32 R3, R3, R7, R2 ;  /* 0x0000000703037227 */ /* 0x000fe200078e0002 */
[----:B------:R-:W-:-:S02]  /*142f0*/  IABS R7, R4 ;  /* 0x0000000400077213 */ /* 0x000fc40000000000 */
        /* <DEDUP_REMOVED lines=17> */
[----:B------:R-:W-:-:S03]  /*14410*/  IMAD R4, R4, R9, R5 ;  /* 0x0000000904047224 */ /* 0x000fc600078e0205 */
[----:B------:R-:W-:-:S04]  /*14420*/  VIADDMNMX R0, R3, R0, R6, PT ;  /* 0x0000000003007246 */ /* 0x000fc80003800106 */
[----:B------:R-:W-:-:S04]  /*14430*/  IABS R6, R0 ;  /* 0x0000000000067213 */ /* 0x000fc80000000000 */
[----:B------:R-:W2:Y:S08]  /*14440*/  I2F.RP R8, R6 ;  /* 0x0000000600087306 */ /* 0x000eb00000209400 */
[----:B--2---:R-:W2:Y:S02]  /*14450*/  MUFU.RCP R8, R8 ;  /* 0x0000000800087308 */ /* 0x004ea40000001000 */
[----:B--2---:R-:W-:Y:S01]  /*14460*/  VIADD R2, R8, 0xffffffe ;  /* 0x0ffffffe08027836 */ /* 0x004fe20000000000 */
[----:B------:R-:W-:-:S05]  /*14470*/  IABS R8, R4 ;  /* 0x0000000400087213 */ /* 0x000fca0000000000 */
[----:B------:R2:W3:Y:S02]  /*14480*/  F2I.FTZ.U32.TRUNC.NTZ R3, R2 ;  /* 0x0000000200037305 */ /* 0x0004e4000021f000 */
[----:B--2---:R-:W-:Y:S02]  /*14490*/  IMAD.MOV.U32 R2, RZ, RZ, RZ ;  /* 0x000000ffff027224 */ /* 0x004fe400078e00ff */
[----:B---3--:R-:W-:-:S04]  /*144a0*/  IMAD.MOV R5, RZ, RZ, -R3 ;  /* 0x000000ffff057224 */ /* 0x008fc800078e0a03 */
[----:B------:R-:W-:-:S04]  /*144b0*/  IMAD R5, R5, R6, RZ ;  /* 0x0000000605057224 */ /* 0x000fc800078e02ff */
[----:B------:R-:W-:Y:S01]  /*144c0*/  IMAD.HI.U32 R3, R3, R5, R2 ;  /* 0x0000000503037227 */ /* 0x000fe200078e0002 */
[-C--:B------:R-:W-:Y:S02]  /*144d0*/  IABS R5, R0.reuse ;  /* 0x0000000000057213 */ /* 0x080fe40000000000 */
[C---:B------:R-:W-:Y:S01]  /*144e0*/  LOP3.LUT R2, R4.reuse, R0, RZ, 0x3c, !PT ;  /* 0x0000000004027212 */ /* 0x040fe200078e3cff */
[----:B------:R-:W-:Y:S02]  /*144f0*/  IMAD.IADD R4, R4, 0x1, R7 ;  /* 0x0000000104047824 */ /* 0x000fe400078e0207 */
[----:B------:R-:W-:Y:S01]  /*14500*/  IMAD.MOV R5, RZ, RZ, -R5 ;  /* 0x000000ffff057224 */ /* 0x000fe200078e0a05 */
[----:B------:R-:W-:Y:S01]  /*14510*/  ISETP.GE.AND P2, PT, R2, RZ, PT ;  /* 0x000000ff0200720c */ /* 0x000fe20003f46270 */
[----:B------:R-:W-:-:S04]  /*14520*/  IMAD.HI.U32 R3, R3, R8, RZ ;  /* 0x0000000803037227 */ /* 0x000fc800078e00ff */
[----:B------:R-:W-:-:S05]  /*14530*/  IMAD R5, R3, R5, R8 ;  /* 0x0000000503057224 */ /* 0x000fca00078e0208 */
[----:B------:R-:W-:-:S13]  /*14540*/  ISETP.GT.U32.AND P1, PT, R6, R5, PT ;  /* 0x000000050600720c */ /* 0x000fda0003f24070 */
[----:B------:R-:W-:Y:S02]  /*14550*/  @!P1 IMAD.IADD R5, R5, 0x1, -R6 ;  /* 0x0000000105059824 */ /* 0x000fe400078e0a06 */
[----:B------:R-:W-:Y:S01]  /*14560*/  @!P1 VIADD R3, R3, 0x1 ;  /* 0x0000000103039836 */ /* 0x000fe20000000000 */
[----:B------:R-:W-:Y:S02]  /*14570*/  ISETP.NE.AND P1, PT, R0, RZ, PT ;  /* 0x000000ff0000720c */ /* 0x000fe40003f25270 */
[----:B------:R-:W-:-:S13]  /*14580*/  ISETP.GE.U32.AND P0, PT, R5, R6, PT ;  /* 0x000000060500720c */ /* 0x000fda0003f06070 */
[----:B------:R-:W-:-:S04]  /*14590*/  @P0 VIADD R3, R3, 0x1 ;  /* 0x0000000103030836 */ /* 0x000fc80000000000 */
[----:B------:R-:W-:Y:S01]  /*145a0*/  @!P2 IMAD.MOV R3, RZ, RZ, -R3 ;  /* 0x000000ffff03a224 */ /* 0x000fe200078e0a03 */
[----:B------:R-:W-:Y:S01]  /*145b0*/  @!P1 LOP3.LUT R3, RZ, R0, RZ, 0x33, !PT ;  /* 0x00000000ff039212 */ /* 0x000fe200078e33ff */
[----:B------:R-:W-:-:S04]  /*145c0*/  IMAD.MOV R0, RZ, RZ, -R0 ;  /* 0x000000ffff007224 */ /* 0x000fc800078e0a00 */
[----:B------:R-:W-:-:S05]  /*145d0*/  IMAD R0, R3, R0, R4 ;  /* 0x0000000003007224 */ /* 0x000fca00078e0204 */
[----:B------:R-:W-:Y:S02]  /*145e0*/  R2UR UR36, R0 ;  /* 0x00000000002472ca */ /* 0x000fe400000e0000 */
[----:B------:R-:W-:-:S05]  /*145f0*/  LOP3.LUT R0, RZ, R3, RZ, 0x33, !PT ;  /* 0x00000003ff007212 */ /* 0x000fca00078e33ff */
[----:B------:R-:W-:Y:S01]  /*14600*/  IMAD.IADD R25, R25, 0x1, R0 ;  /* 0x0000000119197824 */ /* 0x000fe200078e0200 */
[----:B------:R-:W-:Y:S07]  /*14610*/  BRA `(.L_x_1073) ;  /* 0x0000000000107947 */ /* 0x000fee0003800000 */
.L_x_1068:
[----:B------:R-:W-:Y:S01]  /*14620*/  IMAD.MOV.U32 R24, RZ, RZ, R5 ;  /* 0x000000ffff187224 */ /* 0x000fe200078e0005 */
[----:B------:R-:W-:Y:S01]  /*14630*/  ULDC UR45, c[0x0][0xc3c] ;  /* 0x00030f00002d7ab9 */ /* 0x000fe20000000800 */
[----:B------:R-:W-:Y:S01]  /*14640*/  IMAD.MOV.U32 R25, RZ, RZ, RZ ;  /* 0x000000ffff197224 */ /* 0x000fe200078e00ff */
[----:B------:R-:W-:-:S06]  /*14650*/  UMOV UR36, URZ ;  /* 0x0000003f00247c82 */ /* 0x000fcc0008000000 */
.L_x_1073:
[----:B------:R-:W2:Y:S01]  /*14660*/  S2R R0, SR_TID.X ;  /* 0x0000000000007919 */ /* 0x000ea20000002100 */
[----:B------:R-:W-:Y:S02]  /*14670*/  IMAD.U32 R6, RZ, RZ, UR36 ;  /* 0x00000024ff067e24 */ /* 0x000fe4000f8e00ff */
[----:B------:R-:W-:Y:S01]  /*14680*/  IMAD.U32 R7, RZ, RZ, UR45 ;  /* 0x0000002dff077e24 */ /* 0x000fe2000f8e00ff */
[----:B------:R-:W-:Y:S01]  /*14690*/  BAR.SYNC.DEFER_BLOCKING 0x4, 0x200 ;  /* 0x0108000000007b1d */ /* 0x000fe20000010000 */
[----:B------:R-:W-:Y:S02]  /*146a0*/  IMAD.MOV.U32 R4, RZ, RZ, R24 ;  /* 0x000000ffff047224 */ /* 0x000fe400078e0018 */
[----:B------:R-:W-:Y:S01]  /*146b0*/  IMAD.MOV.U32 R5, RZ, RZ, R25 ;  /* 0x000000ffff057224 */ /* 0x000fe200078e0019 */
[----:B--2---:R-:W-:-:S04]  /*146c0*/  LOP3.LUT R0, R0, 0x1f, RZ, 0xc0, !PT ;  /* 0x0000001f00007812 */ /* 0x004fc800078ec0ff */
[----:B------:R-:W-:-:S13]  /*146d0*/  ISETP.NE.AND P0, PT, R0, RZ, PT ;  /* 0x000000ff0000720c */ /* 0x000fda0003f05270 */
[----:B------:R-:W2:Y:S01]  /*146e0*/  @!P0 S2R R3, SR_CgaCtaId ;  /* 0x0000000000038919 */ /* 0x000ea20000008800 */
[----:B------:R-:W-:-:S04]  /*146f0*/  @!P0 MOV R0, 0x400 ;  /* 0x0000040000008802 */ /* 0x000fc80000000f00 */
[----:B--2---:R-:W-:-:S05]  /*14700*/  @!P0 LEA R17, R3, R0, 0x18 ;  /* 0x0000000003118211 */ /* 0x004fca00078ec0ff */
[----:B------:R2:W-:Y:S01]  /*14710*/  @!P0 STS.128 [R17+0x19cd0], R4 ;  /* 0x019cd00411008388 */ /* 0x0005e20000000c00 */
[----:B------:R-:W-:Y:S06]  /*14720*/  BAR.ARV 0x5, 0x200 ;  /* 0x0148000000007b1d */ /* 0x000fec0000002000 */
.L_x_1066:
[----:B------:R-:W-:Y:S02]  /*14730*/  ULDC UR4, c[0x0][0xc3c] ;  /* 0x00030f0000047ab9 */ /* 0x000fe40000000800 */
[----:B------:R-:W-:-:S06]  /*14740*/  UISETP.GE.AND UP0, UPT, UR45, UR4, UPT ;  /* 0x000000042d00728c */ /* 0x000fcc000bf06270 */
[----:B------:R-:W-:-:S13]  /*14750*/  PLOP3.LUT P0, PT, PT, PT, UP0, 0x80, 0x0 ;  /* 0x000000000000781c */ /* 0x000fda0003f0f008 */
[----:B------:R-:W-:Y:S05]  /*14760*/  @!P0 BRA `(.L_x_1074) ;  /* 0xffffffb8007c8947 */ /* 0x000fea000383ffff */
.L_x_995:
[----:B------:R-:W3:Y:S01]  /*14770*/  LDL.LU R0, [R1+0x8] ;  /* 0x0000080001007983 */ /* 0x000ee20000300800 */
[----:B------:R-:W-:Y:S01]  /*14780*/  BSSY B0, `(.L_x_1075) ;  /* 0x000000b000007945 */ /* 0x000fe20003800000 */
[----:B0-2---:R-:W0:Y:S01]  /*14790*/  S2R R5, SR_CgaCtaId ;  /* 0x0000000000057919 */ /* 0x005e220000008800 */
[----:B---3--:R-:W-:-:S05]  /*147a0*/  VIADD R0, R0, 0x1 ;  /* 0x0000000100007836 */ /* 0x008fca0000000000 */
[----:B------:R-:W-:-:S04]  /*147b0*/  LEA.HI R2, R0, R0, RZ, 0x1 ;  /* 0x0000000000027211 */ /* 0x000fc800078f08ff */
[----:B------:R-:W-:Y:S02]  /*147c0*/  LOP3.LUT R3, R2, 0xfffffffe, RZ, 0xc0, !PT ;  /* 0xfffffffe02037812 */ /* 0x000fe400078ec0ff */
[----:B------:R-:W-:-:S03]  /*147d0*/  MOV R2, 0x400 ;  /* 0x0000040000027802 */ /* 0x000fc60000000f00 */
[----:B------:R-:W-:Y:S01]  /*147e0*/  IMAD.IADD R0, R0, 0x1, -R3 ;  /* 0x0000000100007824 */ /* 0x000fe200078e0a03 */
[----:B0-----:R-:W-:-:S04]  /*147f0*/  LEA R9, R5, R2, 0x18 ;  /* 0x0000000205097211 */ /* 0x001fc800078ec0ff */
[----:B------:R-:W-:-:S04]  /*14800*/  SHF.L.U32 R0, R0, 0x1f, RZ ;  /* 0x0000001f00007819 */ /* 0x000fc800000006ff */
[----:B------:R-:W0:Y:S02]  /*14810*/  SYNCS.PHASECHK.TRANS64.TRYWAIT P0, [R9+URZ+0x19c20], R0 ;  /* 0x019c2000090075a7 */ /* 0x000e24000800017f */
[----:B0-----:R-:W-:Y:S05]  /*14820*/  @!P0 BRA `(.L_x_1076) ;  /* 0x0000000c008c8947 */ /* 0x001fea0003800000 */
.L_x_1113:
[----:B------:R-:W-:Y:S05]  /*14830*/  BSYNC B0 ;  /* 0x0000000000007941 */ /* 0x000fea0003800000 */
.L_x_1075:
[----:B------:R-:W-:-:S03]  /*14840*/  UMOV UR4, 0xffffffff ;  /* 0xffffffff00047882 */ /* 0x000fc60000000000 */
[----:B------:R-:W-:Y:S05]  /*14850*/  BRA.DIV UR4, `(.L_x_1077) ;  /* 0x0000000e04947947 */ /* 0x000fea000b800000 */
[----:B0-----:R-:W0:Y:S02]  /*14860*/  S2R R0, SR_TID.X ;  /* 0x0000000000007919 */ /* 0x001e240000002100 */
[----:B0-----:R-:W-:-:S04]  /*14870*/  SHF.R.U32.HI R0, RZ, 0x5, R0 ;  /* 0x00000005ff007819 */ /* 0x001fc80000011600 */
[----:B------:R-:W-:-:S05]  /*14880*/  LOP3.LUT R0, R0, 0x3, RZ, 0xc0, !PT ;  /* 0x0000000300007812 */ /* 0x000fca00078ec0ff */
[----:B-1----:R0:W1:Y:S02]  /*14890*/  SHFL.IDX PT, R14, R0, RZ, 0x1f ;  /* 0x00001fff000e7589 */ /* 0x00206400000e0000 */
.L_x_1116:
[----:B-1----:R-:W-:Y:S01]  /*148a0*/  ISETP.NE.AND P0, PT, R14, RZ, PT ;  /* 0x000000ff0e00720c */ /* 0x002fe20003f05270 */
[----:B------:R-:W-:-:S12]  /*148b0*/  BSSY B0, `(.L_x_1078) ;  /* 0x000002b000007945 */ /* 0x000fd80003800000 */
[----:B------:R-:W-:Y:S05]  /*148c0*/  @P0 BRA `(.L_x_1079) ;  /* 0x0000000000a40947 */ /* 0x000fea0003800000 */
[----:B------:R-:W-:-:S03]  /*148d0*/  UMOV UR4, 0xffffffff ;  /* 0xffffffff00047882 */ /* 0x000fc60000000000 */
[----:B------:R-:W-:Y:S05]  /*148e0*/  BRA.DIV UR4, `(.L_x_1080) ;  /* 0x0000000e04a47947 */ /* 0x000fea000b800000 */
[----:B------:R-:W-:-:S13]  /*148f0*/  ELECT P6, URZ, PT ;  /* 0x00000000003f782f */ /* 0x000fda00038c0000 */
.L_x_1119:
[----:B------:R-:W-:Y:S05]  /*14900*/  @!P6 BRA `(.L_x_1079) ;  /* 0x000000000094e947 */ /* 0x000fea0003800000 */
[----:B------:R-:W-:-:S06]  /*14910*/  ULOP3.LUT UR4, UR38, 0x2, URZ, 0xfc, !UPT ;  /* 0x0000000226047892 */ /* 0x000fcc000f8efc3f */
[----:B0-----:R-:W-:-:S05]  /*14920*/  IMAD.U32 R0, RZ, RZ, UR4 ;  /* 0x00000004ff007e24 */ /* 0x001fca000f8e00ff */
[----:B------:R-:W-:-:S13]  /*14930*/  ISETP.NE.AND P0, PT, R0, 0x3, PT ;  /* 0x000000030000780c */ /* 0x000fda0003f05270 */
[----:B------:R-:W-:Y:S05]  /*14940*/  @!P0 BRA `(.L_x_1081) ;  /* 0x0000000000048947 */ /* 0x000fea0003800000 */
[----:B------:R-:W-:Y:S01]  /*14950*/  BPT.TRAP 0x1 ;  /* 0x000000040000795c */ /* 0x000fe20000300000 */
.L_x_1081:
        /* <DEDUP_REMOVED lines=12> */
.L_x_1120:
[----:B------:R-:W1:Y:S02]  /*14a20*/  SYNCS.PHASECHK.TRANS64.TRYWAIT P1, [R3+URZ], R0 ;  /* 0x00000000030075a7 */ /* 0x000e64000802017f */
[----:B-1----:R-:W-:Y:S05]  /*14a30*/  @!P1 BRA `(.L_x_1083) ;  /* 0x0000000c00849947 */ /* 0x002fea0003800000 */
.L_x_1121:
[----:B------:R-:W-:Y:S05]  /*14a40*/  @!P0 BRA `(.L_x_1084) ;  /* 0x0000000000048947 */ /* 0x000fea0003800000 */
[----:B------:R-:W-:Y:S01]  /*14a50*/  BPT.TRAP 0x1 ;  /* 0x000000040000795c */ /* 0x000fe20000300000 */
.L_x_1084:
[----:B-1----:R-:W-:-:S04]  /*14a60*/  IMAD R3, R18, 0x8, R9 ;  /* 0x0000000812037824 */ /* 0x002fc800078e0209 */
[----:B------:R-:W1:Y:S02]  /*14a70*/  SYNCS.PHASECHK.TRANS64.TRYWAIT P1, [R3+URZ+0x19c60], R2 ;  /* 0x019c6002030075a7 */ /* 0x000e64000802017f */
[----:B-1----:R-:W-:Y:S05]  /*14a80*/  @!P1 BRA `(.L_x_1085) ;  /* 0x0000000c00849947 */ /* 0x002fea0003800000 */
.L_x_1122:
[----:B------:R-:W-:Y:S05]  /*14a90*/  @!P0 BRA `(.L_x_1086) ;  /* 0x0000000000048947 */ /* 0x000fea0003800000 */
[----:B------:R-:W-:Y:S01]  /*14aa0*/  BPT.TRAP 0x1 ;  /* 0x000000040000795c */ /* 0x000fe20000300000 */
.L_x_1086:
[----:B------:R-:W-:-:S04]  /*14ab0*/  IMAD R5, R4, 0x8, R9 ;  /* 0x0000000804057824 */ /* 0x000fc800078e0209 */
[----:B------:R-:W2:Y:S02]  /*14ac0*/  SYNCS.PHASECHK.TRANS64.TRYWAIT P1, [R5+URZ+0x19c60], R0 ;  /* 0x019c6000050075a7 */ /* 0x000ea4000802017f */
[----:B--2---:R-:W-:Y:S05]  /*14ad0*/  @!P1 BRA `(.L_x_1087) ;  /* 0x0000000c00849947 */ /* 0x004fea0003800000 */
.L_x_1123:
[----:B------:R-:W-:Y:S05]  /*14ae0*/  @!P0 BRA `(.L_x_1088) ;  /* 0x0000000000048947 */ /* 0x000fea0003800000 */
[----:B------:R-:W-:Y:S01]  /*14af0*/  BPT.TRAP 0x1 ;  /* 0x000000040000795c */ /* 0x000fe20000300000 */
.L_x_1088:
[----:B------:R-:W3:Y:S02]  /*14b00*/  SYNCS.PHASECHK.TRANS64.TRYWAIT P0, [R3+URZ+0x19c80], R2 ;  /* 0x019c8002030075a7 */ /* 0x000ee4000800017f */
[----:B---3--:R-:W-:Y:S05]  /*14b10*/  @!P0 BRA `(.L_x_1089) ;  /* 0x0000000c00888947 */ /* 0x008fea0003800000 */
.L_x_1090:
[----:B----4-:R4:W0:Y:S02]  /*14b20*/  SYNCS.PHASECHK.TRANS64.TRYWAIT P0, [R5+URZ+0x19c80], R0 ;  /* 0x019c8000050075a7 */ /* 0x010824000800017f */
[----:B0-----:R-:W-:Y:S05]  /*14b30*/  @!P0 NANOSLEEP.SYNCS 0x989680 ;  /* 0x009896800000895d */ /* 0x001fea0003900000 */
[----:B------:R-:W0:Y:S02]  /*14b40*/  @!P0 SYNCS.PHASECHK.TRANS64 P0, [R5+URZ+0x19c80], R0 ;  /* 0x019c8000050085a7 */ /* 0x000e24000800007f */
[----:B0-----:R-:W-:Y:S05]  /*14b50*/  @!P0 BRA `(.L_x_1090) ;  /* 0xfffffffc00f08947 */ /* 0x001fea000383ffff */
.L_x_1079:
[----:B------:R-:W-:Y:S05]  /*14b60*/  BSYNC B0 ;  /* 0x0000000000007941 */ /* 0x000fea0003800000 */
.L_x_1078:
[----:B------:R-:W-:Y:S05]  /*14b70*/  EXIT ;  /* 0x000000000000794d */ /* 0x000fea0003800000 */
.L_x_901:
[----:B0-----:R-:W-:-:S04]  /*14b80*/  IMAD.U32 R3, RZ, RZ, UR46 ;  /* 0x0000002eff037e24 */ /* 0x001fc8000f8e00ff */
[----:B------:R0:W1:Y:S03]  /*14b90*/  SYNCS.PHASECHK.TRANS64.TRYWAIT P1, [R3+URZ+0x19c00], R0 ;  /* 0x019c0000030075a7 */ /* 0x000066000802017f */
[----:B-1----:R-:W-:Y:S05]  /*14ba0*/  @!P1 NANOSLEEP.SYNCS 0x989680 ;  /* 0x009896800000995d */ /* 0x002fea0003900000 */
[----:B------:R-:W1:Y:S02]  /*14bb0*/  @!P1 SYNCS.PHASECHK.TRANS64 P1, [R3+URZ+0x19c00], R0 ;  /* 0x019c0000030095a7 */ /* 0x000e64000802007f */
[----:B-1----:R-:W-:Y:S05]  /*14bc0*/  @!P1 BRA `(.L_x_901) ;  /* 0xfffffffc00ec9947 */ /* 0x002fea000383ffff */
[----:B------:R-:W-:Y:S05]  /*14bd0*/  BRA `(.L_x_1091) ;  /* 0xfffffed000887947 */ /* 0x000fea000383ffff */
.L_x_905:
[----:B-1----:R1:W2:Y:S02]  /*14be0*/  SYNCS.PHASECHK.TRANS64.TRYWAIT P2, [R5+URZ+0x19c30], R0 ;  /* 0x019c3000050075a7 */ /* 0x0022a4000804017f */
[----:B--2---:R-:W-:Y:S05]  /*14bf0*/  @!P2 NANOSLEEP.SYNCS 0x989680 ;  /* 0x009896800000a95d */ /* 0x004fea0003900000 */
[----:B------:R-:W2:Y:S02]  /*14c00*/  @!P2 SYNCS.PHASECHK.TRANS64 P2, [R5+URZ+0x19c30], R0 ;  /* 0x019c30000500a5a7 */ /* 0x000ea4000804007f */
[----:B--2---:R-:W-:Y:S05]  /*14c10*/  @!P2 BRA `(.L_x_905) ;  /* 0xfffffffc00f0a947 */ /* 0x004fea000383ffff */
[----:B------:R-:W-:Y:S05]  /*14c20*/  BRA `(.L_x_904) ;  /* 0xfffffed000ac7947 */ /* 0x000fea000383ffff */
.L_x_921:
[----:B-1----:R-:W-:-:S04]  /*14c30*/  IMAD.U32 R7, RZ, RZ, UR23 ;  /* 0x00000017ff077e24 */ /* 0x002fc8000f8e00ff */
[----:B------:R1:W2:Y:S03]  /*14c40*/  SYNCS.PHASECHK.TRANS64.TRYWAIT P2, [R7+URZ+0x19c30], R6 ;  /* 0x019c3006070075a7 */ /* 0x0002a6000804017f */
[----:B--2---:R-:W-:Y:S05]  /*14c50*/  @!P2 NANOSLEEP.SYNCS 0x989680 ;  /* 0x009896800000a95d */ /* 0x004fea0003900000 */
[----:B------:R-:W2:Y:S02]  /*14c60*/  @!P2 SYNCS.PHASECHK.TRANS64 P2, [R7+URZ+0x19c30], R6 ;  /* 0x019c30060700a5a7 */ /* 0x000ea4000804007f */
[----:B--2---:R-:W-:Y:S05]  /*14c70*/  @!P2 BRA `(.L_x_921) ;  /* 0xfffffffc00eca947 */ /* 0x004fea000383ffff */
[----:B------:R-:W-:Y:S05]  /*14c80*/  BRA `(.L_x_920) ;  /* 0xffffff04000c7947 */ /* 0x000fea000383ffff */
.L_x_925:
[----:B-1----:R-:W-:-:S04]  /*14c90*/  IMAD.U32 R7, RZ, RZ, UR11 ;  /* 0x0000000bff077e24 */ /* 0x002fc8000f8e00ff */
[----:B------:R1:W2:Y:S03]  /*14ca0*/  SYNCS.PHASECHK.TRANS64.TRYWAIT P2, [R7+URZ+0x19c50], R6 ;  /* 0x019c5006070075a7 */ /* 0x0002a6000804017f */
[----:B--2---:R-:W-:Y:S05]  /*14cb0*/  @!P2 NANOSLEEP.SYNCS 0x989680 ;  /* 0x009896800000a95d */ /* 0x004fea0003900000 */
[----:B------:R-:W2:Y:S02]  /*14cc0*/  @!P2 SYNCS.PHASECHK.TRANS64 P2, [R7+URZ+0x19c50], R6 ;  /* 0x019c50060700a5a7 */ /* 0x000ea4000804007f */
[----:B--2---:R-:W-:Y:S05]  /*14cd0*/  @!P2 BRA `(.L_x_925) ;  /* 0xfffffffc00eca947 */ /* 0x004fea000383ffff */
[----:B------:R-:W-:Y:S05]  /*14ce0*/  BRA `(.L_x_924) ;  /* 0xffffff04005c7947 */ /* 0x000fea000383ffff */
.L_x_943:
[----:B-1----:R-:W-:-:S04]  /*14cf0*/  IMAD.U32 R11, RZ, RZ, UR20 ;  /* 0x00000014ff0b7e24 */ /* 0x002fc8000f8e00ff */
[----:B------:R1:W2:Y:S03]  /*14d00*/  SYNCS.PHASECHK.TRANS64.TRYWAIT P2, [R11+URZ+0x19c30], R0 ;  /* 0x019c30000b0075a7 */ /* 0x0002a6000804017f */
[----:B--2---:R-:W-:Y:S05]  /*14d10*/  @!P2 NANOSLEEP.SYNCS 0x989680 ;  /* 0x009896800000a95d */ /* 0x004fea0003900000 */
[----:B------:R-:W2:Y:S02]  /*14d20*/  @!P2 SYNCS.PHASECHK.TRANS64 P2, [R11+URZ+0x19c30], R0 ;  /* 0x019c30000b00a5a7 */ /* 0x000ea4000804007f */
[----:B--2---:R-:W-:Y:S05]  /*14d30*/  @!P2 BRA `(.L_x_943) ;  /* 0xfffffffc00eca947 */ /* 0x004fea000383ffff */
[----:B------:R-:W-:Y:S05]  /*14d40*/  BRA `(.L_x_942) ;  /* 0xffffff3000a87947 */ /* 0x000fea000383ffff */
.L_x_947:
[----:B-1----:R-:W-:-:S04]  /*14d50*/  IMAD.U32 R11, RZ, RZ, UR11 ;  /* 0x0000000bff0b7e24 */ /* 0x002fc8000f8e00ff */
[----:B------:R1:W2:Y:S03]  /*14d60*/  SYNCS.PHASECHK.TRANS64.TRYWAIT P2, [R11+URZ+0x19c50], R0 ;  /* 0x019c50000b0075a7 */ /* 0x0002a6000804017f */
[----:B--2---:R-:W-:Y:S05]  /*14d70*/  @!P2 NANOSLEEP.SYNCS 0x989680 ;  /* 0x009896800000a95d */ /* 0x004fea0003900000 */
[----:B------:R-:W2:Y:S02]  /*14d80*/  @!P2 SYNCS.PHASECHK.TRANS64 P2, [R11+URZ+0x19c50], R0 ;  /* 0x019c50000b00a5a7 */ /* 0x000ea4000804007f */
[----:B--2---:R-:W-:Y:S05]  /*14d90*/  @!P2 BRA `(.L_x_947) ;  /* 0xfffffffc00eca947 */ /* 0x004fea000383ffff */
[----:B------:R-:W-:Y:S05]  /*14da0*/  BRA `(.L_x_946) ;  /* 0xffffff3000f87947 */ /* 0x000fea000383ffff */
.L_x_954:
[----:B-1----:R-:W-:-:S04]  /*14db0*/  IMAD.U32 R7, RZ, RZ, UR22 ;  /* 0x00000016ff077e24 */ /* 0x002fc8000f8e00ff */
[----:B------:R1:W2:Y:S03]  /*14dc0*/  SYNCS.PHASECHK.TRANS64.TRYWAIT P2, [R7+URZ+0x19c30], R0 ;  /* 0x019c3000070075a7 */ /* 0x0002a6000804017f */
[----:B--2---:R-:W-:Y:S05]  /*14dd0*/  @!P2 NANOSLEEP.SYNCS 0x989680 ;  /* 0x009896800000a95d */ /* 0x004fea0003900000 */
[----:B------:R-:W2:Y:S02]  /*14de0*/  @!P2 SYNCS.PHASECHK.TRANS64 P2, [R7+URZ+0x19c30], R0 ;  /* 0x019c30000700a5a7 */ /* 0x000ea4000804007f */
[----:B--2---:R-:W-:Y:S05]  /*14df0*/  @!P2 BRA `(.L_x_954) ;  /* 0xfffffffc00eca947 */ /* 0x004fea000383ffff */
[----:B------:R-:W-:Y:S05]  /*14e00*/  BRA `(.L_x_953) ;  /* 0xffffff4c00747947 */ /* 0x000fea000383ffff */
.L_x_958:
[----:B-1----:R-:W-:-:S04]  /*14e10*/  IMAD.U32 R7, RZ, RZ, UR11 ;  /* 0x0000000bff077e24 */ /* 0x002fc8000f8e00ff */
[----:B------:R1:W2:Y:S03]  /*14e20*/  SYNCS.PHASECHK.TRANS64.TRYWAIT P2, [R7+URZ+0x19c50], R0 ;  /* 0x019c5000070075a7 */ /* 0x0002a6000804017f */
[----:B--2---:R-:W-:Y:S05]  /*14e30*/  @!P2 NANOSLEEP.SYNCS 0x989680 ;  /* 0x009896800000a95d */ /* 0x004fea0003900000 */
[----:B------:R-:W2:Y:S02]  /*14e40*/  @!P2 SYNCS.PHASECHK.TRANS64 P2, [R7+URZ+0x19c50], R0 ;  /* 0x019c50000700a5a7 */ /* 0x000ea4000804007f */
[----:B--2---:R-:W-:Y:S05]  /*14e50*/  @!P2 BRA `(.L_x_958) ;  /* 0xfffffffc00eca947 */ /* 0x004fea000383ffff */
[----:B------:R-:W-:Y:S05]  /*14e60*/  BRA `(.L_x_957) ;  /* 0xffffff4c00c47947 */ /* 0x000fea000383ffff */
.L_x_972:
[----:B-1----:R-:W-:-:S04]  /*14e70*/  IMAD.U32 R6, RZ, RZ, UR14 ;  /* 0x0000000eff067e24 */ /* 0x002fc8000f8e00ff */
[----:B------:R1:W2:Y:S03]  /*14e80*/  SYNCS.PHASECHK.TRANS64.TRYWAIT P1, [R6+URZ+0x19c50], R3 ;  /* 0x019c5003060075a7 */ /* 0x0002a6000802017f */
[----:B--2---:R-:W-:Y:S05]  /*14e90*/  @!P1 NANOSLEEP.SYNCS 0x989680 ;  /* 0x009896800000995d */ /* 0x004fea0003900000 */
[----:B------:R-:W2:Y:S02]  /*14ea0*/  @!P1 SYNCS.PHASECHK.TRANS64 P1, [R6+URZ+0x19c50], R3 ;  /* 0x019c5003060095a7 */ /* 0x000ea4000802007f */
[----:B--2---:R-:W-:Y:S05]  /*14eb0*/  @!P1 BRA `(.L_x_972) ;  /* 0xfffffffc00ec9947 */ /* 0x004fea000383ffff */
[----:B------:R-:W-:Y:S05]  /*14ec0*/  BRA `(.L_x_971) ;  /* 0xffffff7800347947 */ /* 0x000fea000383ffff */
.L_x_1016:
[----:B------:R-:W-:Y:S02]  /*14ed0*/  IMAD.MOV.U32 R13, RZ, RZ, R20 ;  /* 0x000000ffff0d7224 */ /* 0x000fe400078e0014 */
[----:B------:R-:W-:Y:S02]  /*14ee0*/  IMAD.MOV.U32 R12, RZ, RZ, RZ ;  /* 0x000000ffff0c7224 */ /* 0x000fe400078e00ff */
[----:B------:R-:W-:Y:S02]  /*14ef0*/  IMAD.MOV.U32 R11, RZ, RZ, 0x1f ;  /* 0x0000001fff0b7424 */ /* 0x000fe400078e00ff */
[----:B------:R-:W-:-:S07]  /*14f00*/  IMAD.MOV.U32 R15, RZ, RZ, -0x1 ;  /* 0xffffffffff0f7424 */ /* 0x000fce00078e00ff */
[----:B------:R-:W-:Y:S05]  /*14f10*/  WARPSYNC.COLLECTIVE R15, `(.L_x_1092) ;  /* 0x000000000f087348 */ /* 0x000fea0003c00000 */
[----:B------:R0:W1:Y:S02]  /*14f20*/  SHFL.IDX P6, R14, R13, R12, R11 ;  /* 0x0000000c0d0e7389 */ /* 0x00006400000c000b */
[----:B01----:R-:W-:Y:S01]  /*14f30*/  ENDCOLLECTIVE ;  /* 0x000000000000791b */ /* 0x003fe20003800000 */
.L_x_1092:
[----:B------:R-:W-:Y:S05]  /*14f40*/  BRA `(.L_x_1093) ;  /* 0xffffffc000f07947 */ /* 0x000fea000383ffff */
.L_x_1018:
[----:B------:R-:W-:Y:S01]  /*14f50*/  BSSY B0, `(.L_x_1094) ;  /* 0x0000006000007945 */ /* 0x000fe20003800000 */
[----:B------:R-:W-:-:S07]  /*14f60*/  IMAD.MOV.U32 R15, RZ, RZ, -0x1 ;  /* 0xffffffffff0f7424 */ /* 0x000fce00078e00ff */
[----:B0-----:R-:W-:Y:S05]  /*14f70*/  WARPSYNC.COLLECTIVE R15, `(.L_x_1095) ;  /* 0x000000000f0c7348 */ /* 0x001fea0003c00000 */
[----:B------:R-:W-:Y:S02]  /*14f80*/  ELECT P6, UR62, PT ;  /* 0x00000000003e782f */ /* 0x000fe400038c0000 */
[----:B------:R-:W-:Y:S01]  /*14f90*/  MOV R14, UR62 ;  /* 0x0000003e000e7c02 */ /* 0x000fe20008000f00 */
[----:B0-----:R-:W-:Y:S10]  /*14fa0*/  ENDCOLLECTIVE ;  /* 0x000000000000791b */ /* 0x001ff40003800000 */
.L_x_1095:
[----:B------:R-:W-:Y:S05]  /*14fb0*/  BSYNC B0 ;  /* 0x0000000000007941 */ /* 0x000fea0003800000 */
.L_x_1094:
[----:B------:R-:W-:Y:S05]  /*14fc0*/  BRA `(.L_x_1096) ;  /* 0xffffffc000f87947 */ /* 0x000fea000383ffff */
.L_x_1020:
[----:B-1----:R1:W2:Y:S02]  /*14fd0*/  SYNCS.PHASECHK.TRANS64.TRYWAIT P0, [R2+URZ+0x19c80], R3 ;  /* 0x019c8003020075a7 */ /* 0x0022a4000800017f */
[----:B--2---:R-:W-:Y:S05]  /*14fe0*/  @!P0 NANOSLEEP.SYNCS 0x989680 ;  /* 0x009896800000895d */ /* 0x004fea0003900000 */
[----:B------:R-:W2:Y:S02]  /*14ff0*/  @!P0 SYNCS.PHASECHK.TRANS64 P0, [R2+URZ+0x19c80], R3 ;  /* 0x019c8003020085a7 */ /* 0x000ea4000800007f */
[----:B--2---:R-:W-:Y:S05]  /*15000*/  @!P0 BRA `(.L_x_1020) ;  /* 0xfffffffc00f08947 */ /* 0x004fea000383ffff */
[----:B------:R-:W-:Y:S05]  /*15010*/  BRA `(.L_x_1097) ;  /* 0xffffffc400547947 */ /* 0x000fea000383ffff */
.L_x_1022:
[----:B--2---:R2:W3:Y:S02]  /*15020*/  SYNCS.PHASECHK.TRANS64.TRYWAIT P0, [R2+URZ+0x19c40], R3 ;  /* 0x019c4003020075a7 */ /* 0x0044e4000800017f */
[----:B---3--:R-:W-:Y:S05]  /*15030*/  @!P0 NANOSLEEP.SYNCS 0x989680 ;  /* 0x009896800000895d */ /* 0x008fea0003900000 */
[----:B------:R-:W3:Y:S02]  /*15040*/  @!P0 SYNCS.PHASECHK.TRANS64 P0, [R2+URZ+0x19c40], R3 ;  /* 0x019c4003020085a7 */ /* 0x000ee4000800007f */
[----:B---3--:R-:W-:Y:S05]  /*15050*/  @!P0 BRA `(.L_x_1022) ;  /* 0xfffffffc00f08947 */ /* 0x008fea000383ffff */
[----:B------:R-:W-:Y:S05]  /*15060*/  BRA `(.L_x_1098) ;  /* 0xffffffc400d87947 */ /* 0x000fea000383ffff */
.L_x_1026:
[----:B------:R-:W-:Y:S02]  /*15070*/  IMAD.MOV.U32 R13, RZ, RZ, R4 ;  /* 0x000000ffff0d7224 */ /* 0x000fe400078e0004 */
[----:B------:R-:W-:Y:S02]  /*15080*/  IMAD.MOV.U32 R12, RZ, RZ, RZ ;  /* 0x000000ffff0c7224 */ /* 0x000fe400078e00ff */
[----:B------:R-:W-:Y:S02]  /*15090*/  IMAD.MOV.U32 R11, RZ, RZ, 0x1e1f ;  /* 0x00001e1fff0b7424 */ /* 0x000fe400078e00ff */
[----:B------:R-:W-:Y:S02]  /*150a0*/  IMAD.MOV.U32 R15, RZ, RZ, -0x1 ;  /* 0xffffffffff0f7424 */ /* 0x000fe400078e00ff */
[----:B------:R-:W-:Y:S02]  /*150b0*/  IMAD R6, R9, UR43, RZ ;  /* 0x0000002b09067c24 */ /* 0x000fe4000f8e02ff */
[----:B------:R-:W-:-:S07]  /*150c0*/  IMAD.IADD R27, R20, 0x1, R27 ;  /* 0x00000001141b7824 */ /* 0x000fce00078e021b */
[----:B-----5:R-:W-:Y:S05]  /*150d0*/  WARPSYNC.COLLECTIVE R15, `(.L_x_1099) ;  /* 0x000000000f087348 */ /* 0x020fea0003c00000 */
[----:B------:R0:W1:Y:S02]  /*150e0*/  SHFL.IDX P6, R14, R13, R12, R11 ;  /* 0x0000000c0d0e7389 */ /* 0x00006400000c000b */
[----:B01---5:R-:W-:Y:S01]  /*150f0*/  ENDCOLLECTIVE ;  /* 0x000000000000791b */ /* 0x023fe20003800000 */
.L_x_1099:
[----:B------:R-:W-:Y:S01]  /*15100*/  ISETP.GE.AND P4, PT, R27, R6, PT ;  /* 0x000000061b00720c */ /* 0x000fe20003f86270 */
[----:B------:R-:W-:Y:S02]  /*15110*/  IMAD.MOV.U32 R13, RZ, RZ, R0 ;  /* 0x000000ffff0d7224 */ /* 0x000fe400078e0000 */
[----:B------:R-:W-:-:S10]  /*15120*/  IMAD.MOV.U32 R2, RZ, RZ, R14 ;  /* 0x000000ffff027224 */ /* 0x000fd400078e000e */
[----:B------:R-:W-:Y:S05]  /*15130*/  WARPSYNC.COLLECTIVE R15, `(.L_x_1100) ;  /* 0x000000000f087348 */ /* 0x000fea0003c00000 */
[----:B------:R0:W1:Y:S02]  /*15140*/  SHFL.IDX P6, R14, R13, R12, R11 ;  /* 0x0000000c0d0e7389 */ /* 0x00006400000c000b */
[----:B01----:R-:W-:Y:S01]  /*15150*/  ENDCOLLECTIVE ;  /* 0x000000000000791b */ /* 0x003fe20003800000 */
.L_x_1100:
[----:B------:R-:W-:Y:S02]  /*15160*/  IMAD.MOV.U32 R13, RZ, RZ, R4 ;  /* 0x000000ffff0d7224 */ /* 0x000fe400078e0004 */
[----:B------:R-:W-:Y:S02]  /*15170*/  IMAD.MOV.U32 R12, RZ, RZ, 0x1 ;  /* 0x00000001ff0c7424 */ /* 0x000fe400078e00ff */
[----:B------:R-:W-:-:S07]  /*15180*/  IMAD.MOV.U32 R3, RZ, RZ, R14 ;  /* 0x000000ffff037224 */ /* 0x000fce00078e000e */
[----:B------:R-:W-:Y:S05]  /*15190*/  WARPSYNC.COLLECTIVE R15, `(.L_x_1101) ;  /* 0x000000000f087348 */ /* 0x000fea0003c00000 */
[----:B------:R0:W1:Y:S02]  /*151a0*/  SHFL.IDX P6, R14, R13, R12, R11 ;  /* 0x0000000c0d0e7389 */ /* 0x00006400000c000b */
[----:B01----:R-:W-:Y:S01]  /*151b0*/  ENDCOLLECTIVE ;  /* 0x000000000000791b */ /* 0x003fe20003800000 */
.L_x_1101:
        /* <DEDUP_REMOVED lines=10> */
.L_x_1102:
        /* <DEDUP_REMOVED lines=8> */
[----:B0-----:R-:W-:-:S05]  /*152e0*/  VIADD R3, R27, 0x40 ;  /* 0x000000401b037836 */ /* 0x001fca0000000000 */
[----:B------:R-:W-:-:S13]  /*152f0*/  ISETP.GE.AND P4, PT, R3, R6, PT ;  /* 0x000000060300720c */ /* 0x000fda0003f86270 */
[----:B------:R-:W-:-:S05]  /*15300*/  @!P4 IADD3 R14, P3, R10, R14, RZ ;  /* 0x0000000e0a0ec210 */ /* 0x000fca0007f7e0ff */
[----:B------:R-:W-:-:S08]  /*15310*/  @!P4 IMAD.MOV.U32 R2, RZ, RZ, R14 ;  /* 0x000000ffff02c224 */ /* 0x000fd000078e000e */
[----:B------:R-:W-:Y:S05]  /*15320*/  WARPSYNC.COLLECTIVE R15, `(.L_x_1103) ;  /* 0x000000000f087348 */ /* 0x000fea0003c00000 */
[----:B------:R0:W1:Y:S02]  /*15330*/  SHFL.IDX P6, R14, R13, R12, R11 ;  /* 0x0000000c0d0e7389 */ /* 0x00006400000c000b */
[----:B01----:R-:W-:Y:S01]  /*15340*/  ENDCOLLECTIVE ;  /* 0x000000000000791b */ /* 0x003fe20003800000 */
.L_x_1103:
        /* <DEDUP_REMOVED lines=13> */
.L_x_1104:
[----:B------:R-:W-:Y:S05]  /*15420*/  BRA `(.L_x_1105) ;  /* 0xffffffcc00bc7947 */ /* 0x000fea000383ffff */
.L_x_1031:
[----:B0-----:R0:W2:Y:S02]  /*15430*/  SYNCS.PHASECHK.TRANS64.TRYWAIT P0, [R17+URZ+0x19c20], R0 ;  /* 0x019c2000110075a7 */ /* 0x0010a4000800017f */
[----:B--2---:R-:W-:Y:S05]  /*15440*/  @!P0 NANOSLEEP.SYNCS 0x989680 ;  /* 0x009896800000895d */ /* 0x004fea0003900000 */
[----:B------:R-:W2:Y:S02]  /*15450*/  @!P0 SYNCS.PHASECHK.TRANS64 P0, [R17+URZ+0x19c20], R0 ;  /* 0x019c2000110085a7 */ /* 0x000ea4000800007f */
[----:B--2---:R-:W-:Y:S05]  /*15460*/  @!P0 BRA `(.L_x_1031) ;  /* 0xfffffffc00f08947 */ /* 0x004fea000383ffff */
[----:B------:R-:W-:Y:S05]  /*15470*/  BRA `(.L_x_1106) ;  /* 0xffffffd0002c7947 */ /* 0x000fea000383ffff */
.L_x_1037:
[----:B0-----:R0:W2:Y:S02]  /*15480*/  SYNCS.PHASECHK.TRANS64.TRYWAIT P0, [R4+URZ+0x19c80], R2 ;  /* 0x019c8002040075a7 */ /* 0x0010a4000800017f */
[----:B--2---:R-:W-:Y:S05]  /*15490*/  @!P0 NANOSLEEP.SYNCS 0x989680 ;  /* 0x009896800000895d */ /* 0x004fea0003900000 */
[----:B------:R-:W2:Y:S02]  /*154a0*/  @!P0 SYNCS.PHASECHK.TRANS64 P0, [R4+URZ+0x19c80], R2 ;  /* 0x019c8002040085a7 */ /* 0x000ea4000800007f */
[----:B--2---:R-:W-:Y:S05]  /*154b0*/  @!P0 BRA `(.L_x_1037) ;  /* 0xfffffffc00f08947 */ /* 0x004fea000383ffff */
[----:B------:R-:W-:Y:S05]  /*154c0*/  BRA `(.L_x_1107) ;  /* 0xffffffd000d07947 */ /* 0x000fea000383ffff */
.L_x_1044:
[----:B--2---:R2:W3:Y:S02]  /*154d0*/  SYNCS.PHASECHK.TRANS64.TRYWAIT P0, [R4+URZ+0x19c40], R2 ;  /* 0x019c4002040075a7 */ /* 0x0044e4000800017f */
[----:B---3--:R-:W-:Y:S05]  /*154e0*/  @!P0 NANOSLEEP.SYNCS 0x989680 ;  /* 0x009896800000895d */ /* 0x008fea0003900000 */
[----:B------:R-:W3:Y:S02]  /*154f0*/  @!P0 SYNCS.PHASECHK.TRANS64 P0, [R4+URZ+0x19c40], R2 ;  /* 0x019c4002040085a7 */ /* 0x000ee4000800007f */
[----:B---3--:R-:W-:Y:S05]  /*15500*/  @!P0 BRA `(.L_x_1044) ;  /* 0xfffffffc00f08947 */ /* 0x008fea000383ffff */
[----:B------:R-:W-:Y:S05]  /*15510*/  BRA `(.L_x_1108) ;  /* 0xffffffd400c87947 */ /* 0x000fea000383ffff */
.L_x_1052:
[----:B0-----:R0:W2:Y:S02]  /*15520*/  SYNCS.PHASECHK.TRANS64.TRYWAIT P0, [R3+URZ+0x19c70], R2 ;  /* 0x019c7002030075a7 */ /* 0x0010a4000800017f */
[----:B--2---:R-:W-:Y:S05]  /*15530*/  @!P0 NANOSLEEP.SYNCS 0x989680 ;  /* 0x009896800000895d */ /* 0x004fea0003900000 */
[----:B------:R-:W2:Y:S02]  /*15540*/  @!P0 SYNCS.PHASECHK.TRANS64 P0, [R3+URZ+0x19c70], R2 ;  /* 0x019c7002030085a7 */ /* 0x000ea4000800007f */
[----:B--2---:R-:W-:Y:S05]  /*15550*/  @!P0 BRA `(.L_x_1052) ;  /* 0xfffffffc00f08947 */ /* 0x004fea000383ffff */
[----:B------:R-:W-:Y:S05]  /*15560*/  BRA `(.L_x_1109) ;  /* 0xffffffd800dc7947 */ /* 0x000fea000383ffff */
.L_x_1054:
[----:B0-----:R0:W2:Y:S02]  /*15570*/  SYNCS.PHASECHK.TRANS64.TRYWAIT P0, [R3+URZ+0x19c60], R2 ;  /* 0x019c6002030075a7 */ /* 0x0010a4000800017f */
[----:B--2---:R-:W-:Y:S05]  /*15580*/  @!P0 NANOSLEEP.SYNCS 0x989680 ;  /* 0x009896800000895d */ /* 0x004fea0003900000 */
[----:B------:R-:W2:Y:S02]  /*15590*/  @!P0 SYNCS.PHASECHK.TRANS64 P0, [R3+URZ+0x19c60], R2 ;  /* 0x019c6002030085a7 */ /* 0x000ea4000800007f */
[----:B--2---:R-:W-:Y:S05]  /*155a0*/  @!P0 BRA `(.L_x_1054) ;  /* 0xfffffffc00f08947 */ /* 0x004fea000383ffff */
[----:B------:R-:W-:Y:S05]  /*155b0*/  BRA `(.L_x_1110) ;  /* 0xffffffd800e47947 */ /* 0x000fea000383ffff */
.L_x_1061:
[----:B0-----:R0:W2:Y:S02]  /*155c0*/  SYNCS.PHASECHK.TRANS64.TRYWAIT P1, [R3+URZ+0x19c70], R0 ;  /* 0x019c7000030075a7 */ /* 0x0010a4000802017f */
[----:B--2---:R-:W-:Y:S05]  /*155d0*/  @!P1 NANOSLEEP.SYNCS 0x989680 ;  /* 0x009896800000995d */ /* 0x004fea0003900000 */
[----:B------:R-:W2:Y:S02]  /*155e0*/  @!P1 SYNCS.PHASECHK.TRANS64 P1, [R3+URZ+0x19c70], R0 ;  /* 0x019c7000030095a7 */ /* 0x000ea4000802007f */
[----:B--2---:R-:W-:Y:S05]  /*155f0*/  @!P1 BRA `(.L_x_1061) ;  /* 0xfffffffc00f09947 */ /* 0x004fea000383ffff */
[----:B------:R-:W-:Y:S05]  /*15600*/  BRA `(.L_x_1111) ;  /* 0xffffffe000487947 */ /* 0x000fea000383ffff */
.L_x_1063:
[----:B0-----:R0:W2:Y:S02]  /*15610*/  SYNCS.PHASECHK.TRANS64.TRYWAIT P1, [R3+URZ+0x19c60], R0 ;  /* 0x019c6000030075a7 */ /* 0x0010a4000802017f */
[----:B--2---:R-:W-:Y:S05]  /*15620*/  @!P1 NANOSLEEP.SYNCS 0x989680 ;  /* 0x009896800000995d */ /* 0x004fea0003900000 */
[----:B------:R-:W2:Y:S02]  /*15630*/  @!P1 SYNCS.PHASECHK.TRANS64 P1, [R3+URZ+0x19c60], R0 ;  /* 0x019c6000030095a7 */ /* 0x000ea4000802007f */
[----:B--2---:R-:W-:Y:S05]  /*15640*/  @!P1 BRA `(.L_x_1063) ;  /* 0xfffffffc00f09947 */ /* 0x004fea000383ffff */
[----:B------:R-:W-:Y:S05]  /*15650*/  BRA `(.L_x_1112) ;  /* 0xffffffe0004c7947 */ /* 0x000fea000383ffff */
.L_x_1076:
[----:B0-----:R0:W2:Y:S02]  /*15660*/  SYNCS.PHASECHK.TRANS64.TRYWAIT P0, [R9+URZ+0x19c20], R0 ;  /* 0x019c2000090075a7 */ /* 0x0010a4000800017f */
[----:B--2---:R-:W-:Y:S05]  /*15670*/  @!P0 NANOSLEEP.SYNCS 0x989680 ;  /* 0x009896800000895d */ /* 0x004fea0003900000 */
[----:B------:R-:W2:Y:S02]  /*15680*/  @!P0 SYNCS.PHASECHK.TRANS64 P0, [R9+URZ+0x19c20], R0 ;  /* 0x019c2000090085a7 */ /* 0x000ea4000800007f */
[----:B--2---:R-:W-:Y:S05]  /*15690*/  @!P0 BRA `(.L_x_1076) ;  /* 0xfffffffc00f08947 */ /* 0x004fea000383ffff */
[----:B------:R-:W-:Y:S05]  /*156a0*/  BRA `(.L_x_1113) ;  /* 0xfffffff000607947 */ /* 0x000fea000383ffff */
.L_x_1077:
        /* <DEDUP_REMOVED lines=8> */
[----:B01----:R-:W-:Y:S05]  /*15730*/  WARPSYNC.COLLECTIVE R15, `(.L_x_1115) ;  /* 0x000000000f087348 */ /* 0x003fea0003c00000 */
[----:B-1----:R1:W2:Y:S02]  /*15740*/  SHFL.IDX P6, R14, R13, R12, R11 ;  /* 0x0000000c0d0e7389 */ /* 0x0022a400000c000b */
[----:B012---:R-:W-:Y:S01]  /*15750*/  ENDCOLLECTIVE ;  /* 0x000000000000791b */ /* 0x007fe20003800000 */
.L_x_1115:
[----:B------:R-:W-:Y:S05]  /*15760*/  BSYNC B0 ;  /* 0x0000000000007941 */ /* 0x000fea0003800000 */
.L_x_1114:
[----:B------:R-:W-:Y:S05]  /*15770*/  BRA `(.L_x_1116) ;  /* 0xfffffff000487947 */ /* 0x000fea000383ffff */
.L_x_1080:
[----:B------:R-:W-:Y:S01]  /*15780*/  BSSY B1, `(.L_x_1117) ;  /* 0x0000006000017945 */ /* 0x000fe20003800000 */
[----:B------:R-:W-:-:S07]  /*15790*/  IMAD.MOV.U32 R15, RZ, RZ, -0x1 ;  /* 0xffffffffff0f7424 */ /* 0x000fce00078e00ff */
[----:B0-----:R-:W-:Y:S05]  /*157a0*/  WARPSYNC.COLLECTIVE R15, `(.L_x_1118) ;  /* 0x000000000f0c7348 */ /* 0x001fea0003c00000 */
[----:B------:R-:W-:Y:S02]  /*157b0*/  ELECT P6, UR62, PT ;  /* 0x00000000003e782f */ /* 0x000fe400038c0000 */
[----:B------:R-:W-:Y:S01]  /*157c0*/  MOV R14, UR62 ;  /* 0x0000003e000e7c02 */ /* 0x000fe20008000f00 */
[----:B0-----:R-:W-:Y:S10]  /*157d0*/  ENDCOLLECTIVE ;  /* 0x000000000000791b */ /* 0x001ff40003800000 */
.L_x_1118:
[----:B------:R-:W-:Y:S05]  /*157e0*/  BSYNC B1 ;  /* 0x0000000000017941 */ /* 0x000fea0003800000 */
.L_x_1117:
[----:B------:R-:W-:Y:S05]  /*157f0*/  BRA `(.L_x_1119) ;  /* 0xfffffff000407947 */ /* 0x000fea000383ffff */
.L_x_1082:
[----:B0-----:R0:W1:Y:S02]  /*15800*/  SYNCS.PHASECHK.TRANS64.TRYWAIT P1, [R7+URZ], R2 ;  /* 0x00000002070075a7 */ /* 0x001064000802017f */
[----:B-1----:R-:W-:Y:S05]  /*15810*/  @!P1 NANOSLEEP.SYNCS 0x989680 ;  /* 0x009896800000995d */ /* 0x002fea0003900000 */
[----:B------:R-:W1:Y:S02]  /*15820*/  @!P1 SYNCS.PHASECHK.TRANS64 P1, [R7+URZ], R2 ;  /* 0x00000002070095a7 */ /* 0x000e64000802007f */
[----:B-1----:R-:W-:Y:S05]  /*15830*/  @!P1 BRA `(.L_x_1082) ;  /* 0xfffffffc00f09947 */ /* 0x002fea000383ffff */
[----:B------:R-:W-:Y:S05]  /*15840*/  BRA `(.L_x_1120) ;  /* 0xfffffff000747947 */ /* 0x000fea000383ffff */
.L_x_1083:
[----:B-1----:R1:W2:Y:S02]  /*15850*/  SYNCS.PHASECHK.TRANS64.TRYWAIT P1, [R3+URZ], R0 ;  /* 0x00000000030075a7 */ /* 0x0022a4000802017f */
[----:B--2---:R-:W-:Y:S05]  /*15860*/  @!P1 NANOSLEEP.SYNCS 0x989680 ;  /* 0x009896800000995d */ /* 0x004fea0003900000 */
[----:B------:R-:W2:Y:S02]  /*15870*/  @!P1 SYNCS.PHASECHK.TRANS64 P1, [R3+URZ], R0 ;  /* 0x00000000030095a7 */ /* 0x000ea4000802007f */
[----:B--2---:R-:W-:Y:S05]  /*15880*/  @!P1 BRA `(.L_x_1083) ;  /* 0xfffffffc00f09947 */ /* 0x004fea000383ffff */
[----:B------:R-:W-:Y:S05]  /*15890*/  BRA `(.L_x_1121) ;  /* 0xfffffff000687947 */ /* 0x000fea000383ffff */
.L_x_1085:
[----:B-1----:R1:W2:Y:S02]  /*158a0*/  SYNCS.PHASECHK.TRANS64.TRYWAIT P1, [R3+URZ+0x19c60], R2 ;  /* 0x019c6002030075a7 */ /* 0x0022a4000802017f */
[----:B--2---:R-:W-:Y:S05]  /*158b0*/  @!P1 NANOSLEEP.SYNCS 0x989680 ;  /* 0x009896800000995d */ /* 0x004fea0003900000 */
[----:B------:R-:W2:Y:S02]  /*158c0*/  @!P1 SYNCS.PHASECHK.TRANS64 P1, [R3+URZ+0x19c60], R2 ;  /* 0x019c6002030095a7 */ /* 0x000ea4000802007f */
[----:B--2---:R-:W-:Y:S05]  /*158d0*/  @!P1 BRA `(.L_x_1085) ;  /* 0xfffffffc00f09947 */ /* 0x004fea000383ffff */
[----:B------:R-:W-:Y:S05]  /*158e0*/  BRA `(.L_x_1122) ;  /* 0xfffffff000687947 */ /* 0x000fea000383ffff */
.L_x_1087:
[----:B--2---:R2:W3:Y:S02]  /*158f0*/  SYNCS.PHASECHK.TRANS64.TRYWAIT P1, [R5+URZ+0x19c60], R0 ;  /* 0x019c6000050075a7 */ /* 0x0044e4000802017f */
[----:B---3--:R-:W-:Y:S05]  /*15900*/  @!P1 NANOSLEEP.SYNCS 0x989680 ;  /* 0x009896800000995d */ /* 0x008fea0003900000 */
[----:B------:R-:W3:Y:S02]  /*15910*/  @!P1 SYNCS.PHASECHK.TRANS64 P1, [R5+URZ+0x19c60], R0 ;  /* 0x019c6000050095a7 */ /* 0x000ee4000802007f */
[----:B---3--:R-:W-:Y:S05]  /*15920*/  @!P1 BRA `(.L_x_1087) ;  /* 0xfffffffc00f09947 */ /* 0x008fea000383ffff */
[----:B------:R-:W-:Y:S05]  /*15930*/  BRA `(.L_x_1123) ;  /* 0xfffffff000687947 */ /* 0x000fea000383ffff */
.L_x_1089:
[----:B---3--:R3:W4:Y:S02]  /*15940*/  SYNCS.PHASECHK.TRANS64.TRYWAIT P0, [R3+URZ+0x19c80], R2 ;  /* 0x019c8002030075a7 */ /* 0x008724000800017f */
[----:B----4-:R-:W-:Y:S05]  /*15950*/  @!P0 NANOSLEEP.SYNCS 0x989680 ;  /* 0x009896800000895d */ /* 0x010fea0003900000 */
[----:B------:R-:W4:Y:S02]  /*15960*/  @!P0 SYNCS.PHASECHK.TRANS64 P0, [R3+URZ+0x19c80], R2 ;  /* 0x019c8002030085a7 */ /* 0x000f24000800007f */
[----:B----4-:R-:W-:Y:S05]  /*15970*/  @!P0 BRA `(.L_x_1089) ;  /* 0xfffffffc00f08947 */ /* 0x010fea000383ffff */
[----:B------:R-:W-:Y:S05]  /*15980*/  BRA `(.L_x_1090) ;  /* 0xfffffff000647947 */ /* 0x000fea000383ffff */
.L_x_1124:
        /* <DEDUP_REMOVED lines=15> */
.L_x_2302:


//--------------------- .text._ZN7cutlass13device_kernelIN5flash11enable_sm90INS1_16FlashAttnFwdSm90INS1_25CollectiveMainloopFwdSm90ILi2EN4cute5tupleIJNS5_1CILi1EEES8_S8_EEENS6_IJNS7_ILi192EEENS7_ILi128EEENS7_ILi96EEEEEELi96ENS_12float_e4m3_tEfNS_4arch4Sm90ELb0ELb1ELb0ELb1ELb0ELb1ELb0ELb1ELb1ELb1ELb0ELb0EEENS1_21CollectiveEpilogueFwdINS6_IJSA_SC_SB_EEES9_NS_10bfloat16_tESG_Li384ELb1ELb1ELb0ELb1EEENS1_36VarlenDynamicPersistentTileSchedulerILi192ELi128ELi384ELi128ELb0ELb1ELb1ELb1ELb0ELb1EEEEEEEEEvNT_6ParamsE --------------------------
	.section	.text._ZN7cutlass13device_kernelIN5flash11enable_sm90INS1_16FlashAttnFwdSm90INS1_25CollectiveMainloopFwdSm90ILi2EN4cute5tupleIJNS5_1CILi1EEES8_S8_EEENS6_IJNS7_ILi192EEENS7_ILi128EEENS7_ILi96EEEEEELi96ENS_12float_e4m3_tEfNS_4arch4Sm90ELb0ELb1ELb0ELb1ELb0ELb1ELb0ELb1ELb1ELb1ELb0ELb0EEENS1_21CollectiveEpilogueFwdINS6_IJSA_SC_SB_EEES9_NS_10bfloat16_tESG_Li384ELb1ELb1ELb0ELb1EEENS1_36VarlenDynamicPersistentTileSchedulerILi192ELi128ELi384ELi128ELb0ELb1ELb1ELb1ELb0ELb1EEEEEEEEEvNT_6ParamsE,"ax",@progbits
	.align	128
.text._ZN7cutlass13device_kernelIN5flash11enable_sm90INS1_16FlashAttnFwdSm90INS1_25CollectiveMainloopFwdSm90ILi2EN4cute5tupleIJNS5_1CILi1EEES8_S8_EEENS6_IJNS7_ILi192EEENS7_ILi128EEENS7_ILi96EEEEEELi96ENS_12float_e4m3_tEfNS_4arch4Sm90ELb0ELb1ELb0ELb1ELb0ELb1ELb0ELb1ELb1ELb1ELb0ELb0EEENS1_21CollectiveEpilogueFwdINS6_IJSA_SC_SB_EEES9_NS_10bfloat16_tESG_Li384ELb1ELb1ELb0ELb1EEENS1_36VarlenDynamicPersistentTileSchedulerILi192ELi128ELi384ELi128ELb0ELb1ELb1ELb1ELb0ELb1EEEEEEEEEvNT_6ParamsE:
        .type           _ZN7cutlass13device_kernelIN5flash11enable_sm90INS1_16FlashAttnFwdSm90INS1_25CollectiveMainloopFwdSm90ILi2EN4cute5tupleIJNS5_1CILi1EEES8_S8_EEENS6_IJNS7_ILi192EEENS7_ILi128EEENS7_ILi96EEEEEELi96ENS_12float_e4m3_tEfNS_4arch4Sm90ELb0ELb1ELb0ELb1ELb0ELb1ELb0ELb1ELb1ELb1ELb0ELb0EEENS1_21CollectiveEpilogueFwdINS6_IJSA_SC_SB_EEES9_NS_10bfloat16_tESG_Li384ELb1ELb1ELb0ELb1EEENS1_36VarlenDynamicPersistentTileSchedulerILi192ELi128ELi384ELi128ELb0ELb1ELb1ELb1ELb0ELb1EEEEEEEEEvNT_6ParamsE,@function
        .size           _ZN7cutlass13device_kernelIN5flash11enable_sm90INS1_16FlashAttnFwdSm90INS1_25CollectiveMainloopFwdSm90ILi2EN4cute5tupleIJNS5_1CILi1EEES8_S8_EEENS6_IJNS7_ILi192EEENS7_ILi128EEENS7_ILi96EEEEEELi96ENS_12float_e4m3_tEfNS_4arch4Sm90ELb0ELb1ELb0ELb1ELb0ELb1ELb0ELb1ELb1ELb1ELb0ELb0EEENS1_21CollectiveEpilogueFwdINS6_IJSA_SC_SB_EEES9_NS_10bfloat16_tESG_Li384ELb1ELb1ELb0ELb1EEENS1_36VarlenDynamicPersistentTileSchedulerILi192ELi128ELi384ELi128ELb0ELb1ELb1ELb1ELb0ELb1EEEEEEEEEvNT_6ParamsE,(.L_x_2303 - _ZN7cutlass13device_kernelIN5flash11enable_sm90INS1_16FlashAttnFwdSm90INS1_25CollectiveMainloopFwdSm90ILi2EN4cute5tupleIJNS5_1CILi1EEES8_S8_EEENS6_IJNS7_ILi192EEENS7_ILi128EEENS7_ILi96EEEEEELi96ENS_12float_e4m3_tEfNS_4arch4Sm90ELb0ELb1ELb0ELb1ELb0ELb1ELb0ELb1ELb1ELb1ELb0ELb0EEENS1_21CollectiveEpilogueFwdINS6_IJSA_SC_SB_EEES9_NS_10bfloat16_tESG_Li384ELb1ELb1ELb0ELb1EEENS1_36VarlenDynamicPersistentTileSchedulerILi192ELi128ELi384ELi128ELb0ELb1ELb1ELb1ELb0ELb1EEEEEEEEEvNT_6ParamsE)
        .other          _ZN7cutlass13device_kernelIN5flash11enable_sm90INS1_16FlashAttnFwdSm90INS1_25CollectiveMainloopFwdSm90ILi2EN4cute5tupleIJNS5_1CILi1EEES8_S8_EEENS6_IJNS7_ILi192EEENS7_ILi128EEENS7_ILi96EEEEEELi96ENS_12float_e4m3_tEfNS_4arch4Sm90ELb0ELb1ELb0ELb1ELb0ELb1ELb0ELb1ELb1ELb1ELb0ELb0EEENS1_21CollectiveEpilogueFwdINS6_IJSA_SC_SB_EEES9_NS_10bfloat16_tESG_Li384ELb1ELb1ELb0ELb1EEENS1_36VarlenDynamicPersistentTileSchedulerILi192ELi128ELi384ELi128ELb0ELb1ELb1ELb1ELb0ELb1EEEEEEEEEvNT_6ParamsE,@"STO_CUDA_ENTRY STV_DEFAULT"
_ZN7cutlass13device_kernelIN5flash11enable_sm90INS1_16FlashAttnFwdSm90INS1_25CollectiveMainloopFwdSm90ILi2EN4cute5tupleIJNS5_1CILi1EEES8_S8_EEENS6_IJNS7_ILi192EEENS7_ILi128EEENS7_ILi96EEEEEELi96ENS_12float_e4m3_tEfNS_4arch4Sm90ELb0ELb1ELb0ELb1ELb0ELb1ELb0ELb1ELb1ELb1ELb0ELb0EEENS1_21CollectiveEpilogueFwdINS6_IJSA_SC_SB_EEES9_NS_10bfloat16_tESG_Li384ELb1ELb1ELb0ELb1EEENS1_36VarlenDynamicPersistentTileSchedulerILi192ELi128ELi384ELi128ELb0ELb1ELb1ELb1ELb0ELb1EEEEEEEEEvNT_6ParamsE:
        /* <DEDUP_REMOVED lines=24> */
.L_x_1126:
[----:B------:R-:W-:Y:S05]  /*0180*/  BSYNC B0 ;  /* 0x0000000000007941 */ /* 0x000fea0003800000 */
.L_x_1125:
        /* <DEDUP_REMOVED lines=41> */
.L_x_1127:
        /* <DEDUP_REMOVED lines=22> */
.L_x_1128:
        /* <DEDUP_REMOVED lines=18> */
.L_x_1129:
        /* <DEDUP_REMOVED lines=22> */
.L_x_1130:
        /* <DEDUP_REMOVED lines=22> */
.L_x_1131:
        /* <DEDUP_REMOVED lines=8> */
.L_x_1134:
        /* <DEDUP_REMOVED lines=17> */
[----:B------:R-:W-:Y:S01]  /*0af0*/  ULOP3.LUT UR36, UR37, 0x1, URZ, 0xfc, !UPT ;  /* 0x0000000125247892 */ /* 0x000fe2000f8efc3f */
[----:B0-----:R-:W-:-:S05]  /*0b00*/  VIADD R29, R0, 0xffffff80 ;  /* 0xffffff80001d7836 */ /* 0x001fca0000000000 */
[----:B------:R-:W-:-:S04]  /*0b10*/  SHF.R.S32.HI R0, RZ, 0x1f, R29 ;  /* 0x0000001fff007819 */ /* 0x000fc8000001141d */
[CC--:B------:R-:W-:Y:S02]  /*0b20*/  LEA.HI R2, R0.reuse, R29.reuse, RZ, 0x5 ;  /* 0x0000001d00027211 */ /* 0x0c0fe400078f28ff */
[----:B------:R-:W-:-:S03]  /*0b30*/  LEA.HI R5, R0, R29, RZ, 0x4 ;  /* 0x0000001d00057211 */ /* 0x000fc600078f20ff */
[----:B------:R-:W-:Y:S01]  /*0b40*/  IMAD.SHL.U32 R3, R2, 0x10, RZ ;  /* 0x0000001002037824 */ /* 0x000fe200078e00ff */
[----:B------:R-:W-:-:S04]  /*0b50*/  LOP3.LUT R2, R5, 0x7fffff0, RZ, 0xc0, !PT ;  /* 0x07fffff005027812 */ /* 0x000fc800078ec0ff */
[----:B------:R-:W-:Y:S01]  /*0b60*/  LOP3.LUT R7, R3, 0xfffffe00, RZ, 0xc0, !PT ;  /* 0xfffffe0003077812 */ /* 0x000fe200078ec0ff */
[C---:B------:R-:W-:Y:S01]  /*0b70*/  IMAD.IADD R4, R29.reuse, 0x1, -R2 ;  /* 0x000000011d047824 */ /* 0x040fe200078e0a02 */
[-C--:B------:R-:W-:Y:S02]  /*0b80*/  LEA.HI R3, R29, R29.reuse, RZ, 0x1 ;  /* 0x0000001d1d037211 */ /* 0x080fe400078f08ff */
[----:B------:R-:W-:Y:S01]  /*0b90*/  LEA.HI R2, R0, R29, RZ, 0x7 ;  /* 0x0000001d00027211 */ /* 0x000fe200078f38ff */
[----:B------:R-:W-:Y:S01]  /*0ba0*/  IMAD R8, R4, 0x20, R7 ;  /* 0x0000002004087824 */ /* 0x000fe200078e0207 */
[--C-:B------:R-:W-:Y:S02]  /*0bb0*/  SHF.R.S32.HI R23, RZ, 0x1, R3.reuse ;  /* 0x00000001ff177819 */ /* 0x100fe40000011403 */
[----:B------:R-:W-:Y:S02]  /*0bc0*/  SHF.R.S32.HI R6, RZ, 0x1f, R3 ;  /* 0x0000001fff067819 */ /* 0x000fe40000011403 */
[----:B------:R-:W-:-:S02]  /*0bd0*/  LOP3.LUT R7, R2, 0xffffff80, RZ, 0xc0, !PT ;  /* 0xffffff8002077812 */ /* 0x000fc400078ec0ff */
[----:B------:R-:W-:Y:S02]  /*0be0*/  LOP3.LUT R3, R3, 0xfffffffe, RZ, 0xc0, !PT ;  /* 0xfffffffe03037812 */ /* 0x000fe400078ec0ff */
[----:B------:R-:W-:Y:S01]  /*0bf0*/  SHF.R.S32.HI R18, RZ, 0x7, R2 ;  /* 0x00000007ff127819 */ /* 0x000fe20000011402 */
[C---:B------:R-:W-:Y:S01]  /*0c00*/  IMAD.IADD R21, R29.reuse, 0x1, -R7 ;  /* 0x000000011d157824 */ /* 0x040fe200078e0a07 */
[----:B------:R-:W-:Y:S01]  /*0c10*/  LEA.HI R6, R6, R23, RZ, 0x2 ;  /* 0x0000001706067211 */ /* 0x000fe200078f10ff */
[----:B------:R-:W-:Y:S01]  /*0c20*/  IMAD.IADD R28, R29, 0x1, -R3 ;  /* 0x000000011d1c7824 */ /* 0x000fe200078e0a03 */
[----:B------:R-:W-:Y:S02]  /*0c30*/  SHF.R.S32.HI R2, RZ, 0x4, R5 ;  /* 0x00000004ff027819 */ /* 0x000fe40000011405 */
[----:B------:R-:W-:Y:S01]  /*0c40*/  SHF.R.S32.HI R3, RZ, 0x1f, R21 ;  /* 0x0000001fff037819 */ /* 0x000fe20000011415 */
[----:B------:R-:W-:Y:S01]  /*0c50*/  IMAD.SHL.U32 R26, R28, 0x8, RZ ;  /* 0x000000081c1a7824 */ /* 0x000fe200078e00ff */
[----:B------:R-:W-:Y:S01]  /*0c60*/  LEA.HI R4, R0, R29, RZ, 0x3 ;  /* 0x0000001d00047211 */ /* 0x000fe200078f18ff */
[----:B------:R-:W-:Y:S01]  /*0c70*/  IMAD.SHL.U32 R152, R28, 0x10, RZ ;  /* 0x000000101c987824 */ /* 0x000fe200078e00ff */
[----:B------:R-:W-:Y:S01]  /*0c80*/  LEA.HI R7, R3, R21, RZ, 0x2 ;  /* 0x0000001503077211 */ /* 0x000fe200078f10ff */
[----:B------:R-:W-:Y:S01]  /*0c90*/  VIADD R24, R26, 0x20 ;  /* 0x000000201a187836 */ /* 0x000fe20000000000 */
[----:B------:R-:W-:Y:S01]  /*0ca0*/  LOP3.LUT R6, R6, 0x7fffffc, RZ, 0xc0, !PT ;  /* 0x07fffffc06067812 */ /* 0x000fe200078ec0ff */
[----:B------:R-:W-:Y:S01]  /*0cb0*/  STL [R1+0x10], R26 ;  /* 0x0000101a01007387 */ /* 0x000fe20000100800 */
[----:B------:R-:W-:Y:S01]  /*0cc0*/  LEA.HI R5, R5, R2, RZ, 0x1 ;  /* 0x0000000205057211 */ /* 0x000fe200078f08ff */
[----:B------:R-:W-:Y:S01]  /*0cd0*/  IMAD.IADD R14, R26, 0x1, R24 ;  /* 0x000000011a0e7824 */ /* 0x000fe200078e0218 */
[--C-:B------:R-:W-:Y:S01]  /*0ce0*/  SHF.R.S32.HI R12, RZ, 0x2, R7.reuse ;  /* 0x00000002ff0c7819 */ /* 0x100fe20000011407 */
[----:B------:R-:W-:Y:S01]  /*0cf0*/  IMAD.IADD R6, R23, 0x1, -R6 ;  /* 0x0000000117067824 */ /* 0x000fe200078e0a06 */
[----:B------:R-:W-:Y:S01]  /*0d00*/  SHF.R.S32.HI R13, RZ, 0x1f, R7 ;  /* 0x0000001fff0d7819 */ /* 0x000fe20000011407 */
[----:B------:R-:W-:Y:S01]  /*0d10*/  STL [R1+0x38], R24 ;  /* 0x0000381801007387 */ /* 0x000fe20000100800 */
[----:B------:R-:W-:Y:S01]  /*0d20*/  SHF.R.S32.HI R4, RZ, 0x3, R4 ;  /* 0x00000003ff047819 */ /* 0x000fe20000011404 */
[----:B------:R-:W-:Y:S01]  /*0d30*/  IMAD R17, R2, 0x8, R6 ;  /* 0x0000000802117824 */ /* 0x000fe200078e0206 */
[----:B------:R-:W-:-:S02]  /*0d40*/  LOP3.LUT R5, R5, 0x1ffffffe, RZ, 0xc0, !PT ;  /* 0x1ffffffe05057812 */ /* 0x000fc400078ec0ff */
[----:B------:R-:W-:Y:S01]  /*0d50*/  LEA.HI R13, R13, R12, RZ, 0x3 ;  /* 0x0000000c0d0d7211 */ /* 0x000fe200078f18ff */
[----:B------:R-:W-:Y:S01]  /*0d60*/  IMAD.SHL.U32 R4, R4, 0x80, RZ ;  /* 0x0000008004047824 */ /* 0x000fe200078e00ff */
[----:B------:R-:W-:Y:S01]  /*0d70*/  SHF.R.S32.HI R15, RZ, 0x1f, R14 ;  /* 0x0000001fff0f7819 */ /* 0x000fe2000001140e */
[----:B------:R-:W-:Y:S01]  /*0d80*/  IMAD.IADD R5, R2, 0x1, -R5 ;  /* 0x0000000102057824 */ /* 0x000fe200078e0a05 */
[----:B------:R-:W-:Y:S01]  /*0d90*/  LOP3.LUT R13, R13, 0xfffffff8, RZ, 0xc0, !PT ;  /* 0xfffffff80d0d7812 */ /* 0x000fe200078ec0ff */
[----:B------:R-:W-:Y:S01]  /*0da0*/  IMAD.HI R2, R18, 0x55555556, RZ ;  /* 0x5555555612027827 */ /* 0x000fe200078e02ff */
[-C--:B------:R-:W-:Y:S02]  /*0db0*/  LEA.HI R6, R15, R14.reuse, RZ, 0x4 ;  /* 0x0000000e0f067211 */ /* 0x080fe400078f20ff */
[----:B------:R-:W-:Y:S01]  /*0dc0*/  LEA.HI R3, R3, R21, RZ, 0x5 ;  /* 0x0000001503037211 */ /* 0x000fe200078f28ff */
[----:B------:R-:W-:Y:S01]  /*0dd0*/  IMAD.IADD R12, R12, 0x1, -R13 ;  /* 0x000000010c0c7824 */ /* 0x000fe200078e0a0d */
[----:B------:R-:W-:Y:S01]  /*0de0*/  LEA.HI R14, R15, R14, RZ, 0x5 ;  /* 0x0000000e0f0e7211 */ /* 0x000fe200078f28ff */
[----:B------:R-:W-:Y:S01]  /*0df0*/  IMAD.SHL.U32 R20, R17, 0x20, RZ ;  /* 0x0000002011147824 */ /* 0x000fe200078e00ff */
[----:B------:R-:W-:Y:S01]  /*0e00*/  LOP3.LUT R25, R4, 0x80, RZ, 0xc0, !PT ;  /* 0x0000008004197812 */ /* 0x000fe200078ec0ff */
[----:B------:R-:W-:Y:S01]  /*0e10*/  IMAD R5, R5, 0x8, R8 ;  /* 0x0000000805057824 */ /* 0x000fe200078e0208 */
[----:B------:R-:W-:Y:S01]  /*0e20*/  LEA.HI R2, R2, R2, RZ, 0x1 ;  /* 0x0000000202027211 */ /* 0x000fe200078f08ff */
[----:B------:R-:W-:Y:S01]  /*0e30*/  IMAD.MOV.U32 R17, RZ, RZ, RZ ;  /* 0x000000ffff117224 */ /* 0x000fe200078e00ff */
[----:B------:R-:W-:Y:S01]  /*0e40*/  SHF.R.S32.HI R3, RZ, 0x5, R3 ;  /* 0x00000005ff037819 */ /* 0x000fe20000011403 */
[----:B------:R-:W-:Y:S01]  /*0e50*/  STL [R1+0x30], R25 ;  /* 0x0000301901007387 */ /* 0x000fe20000100800 */
[----:B------:R-:W-:Y:S01]  /*0e60*/  SHF.R.S32.HI R14, RZ, 0x5, R14 ;  /* 0x00000005ff0e7819 */ /* 0x000fe2000001140e */
[----:B------:R-:W-:Y:S01]  /*0e70*/  IMAD R2, R2, -0x3, R18 ;  /* 0xfffffffd02027824 */ /* 0x000fe200078e0212 */
[----:B------:R-:W-:Y:S01]  /*0e80*/  SHF.R.U32.HI R22, RZ, 0x3, R25 ;  /* 0x00000003ff167819 */ /* 0x000fe20000011619 */
[----:B------:R-:W-:Y:S01]  /*0e90*/  IMAD R3, R3, 0x10, R12 ;  /* 0x0000001003037824 */ /* 0x000fe200078e020c */
[----:B------:R-:W-:Y:S01]  /*0ea0*/  LOP3.LUT R4, R25, 0x10, R6, 0xf8, !PT ;  /* 0x0000001019047812 */ /* 0x000fe200078ef806 */
[----:B------:R-:W-:Y:S01]  /*0eb0*/  IMAD R13, R14, 0x1800, R20 ;  /* 0x000018000e0d7824 */ /* 0x000fe200078e0214 */
[----:B------:R-:W-:Y:S01]  /*0ec0*/  LEA.HI R0, R0, R29, RZ, 0x2 ;  /* 0x0000001d00007211 */ /* 0x000fe200078f10ff */
[----:B------:R-:W-:Y:S01]  /*0ed0*/  IMAD R3, R2, 0x40, R3 ;  /* 0x0000004002037824 */ /* 0x000fe200078e0203 */
[----:B------:R-:W-:Y:S01]  /*0ee0*/  LOP3.LUT R4, R4, R22, RZ, 0x3c, !PT ;  /* 0x0000001604047212 */ /* 0x000fe200078e3cff */
[----:B------:R-:W-:Y:S01]  /*0ef0*/  STL [R1+0x3c], R20 ;  /* 0x00003c1401007387 */ /* 0x000fe20000100800 */
[----:B------:R-:W-:-:S02]  /*0f00*/  LOP3.LUT R2, R0, 0xfffffffc, RZ, 0xc0, !PT ;  /* 0xfffffffc00027812 */ /* 0x000fc400078ec0ff */
[----:B------:R-:W-:Y:S02]  /*0f10*/  CS2R R18, SRZ ;  /* 0x0000000000127805 */ /* 0x000fe4000001ff00 */
[----:B------:R-:W-:Y:S01]  /*0f20*/  IADD3 R4, R16, R13, R4 ;  /* 0x0000000d10047210 */ /* 0x000fe20007ffe004 */
[----:B------:R-:W-:Y:S01]  /*0f30*/  STL [R1+0x74], R22 ;  /* 0x0000741601007387 */ /* 0x000fe20000100800 */
[----:B------:R-:W-:Y:S01]  /*0f40*/  SHF.R.S32.HI R0, RZ, 0x2, R0 ;  /* 0x00000002ff007819 */ /* 0x000fe20000011400 */
[----:B------:R-:W-:Y:S01]  /*0f50*/  IMAD.IADD R8, R29, 0x1, -R2 ;  /* 0x000000011d087824 */ /* 0x000fe200078e0a02 */
[----:B------:R-:W-:Y:S01]  /*0f60*/  SHF.R.S32.HI R2, RZ, 0x1f, R23 ;  /* 0x0000001fff027819 */ /* 0x000fe20000011417 */
[----:B------:R0:W-:Y:S01]  /*0f70*/  STL [R1+0x7c], R5 ;  /* 0x00007c0501007387 */ /* 0x0001e20000100800 */
[----:B------:R-:W-:Y:S02]  /*0f80*/  LOP3.LUT R7, R7, 0x7ffffffc, RZ, 0xc0, !PT ;  /* 0x7ffffffc07077812 */ /* 0x000fe400078ec0ff */
[----:B------:R-:W-:Y:S01]  /*0f90*/  LEA.HI R0, R8, R8, RZ, 0x1 ;  /* 0x0000000808007211 */ /* 0x000fe200078f08ff */
[----:B------:R1:W-:Y:S02]  /*0fa0*/  STL [R1+0x70], R4 ;  /* 0x0000700401007387 */ /* 0x0003e40000100800 */
[----:B------:R-:W-:Y:S01]  /*0fb0*/  IMAD.IADD R7, R21, 0x1, -R7 ;  /* 0x0000000115077824 */ /* 0x000fe200078e0a07 */
[----:B------:R-:W-:Y:S01]  /*0fc0*/  LOP3.LUT R2, R0, 0x1ffffffe, RZ, 0xc0, !PT ;  /* 0x1ffffffe00027812 */ /* 0x000fe200078ec0ff */
[----:B------:R2:W-:Y:S01]  /*0fd0*/  STL [R1+0x24], R9 ;  /* 0x0000240901007387 */ /* 0x0005e20000100800 */
[----:B------:R-:W-:Y:S01]  /*0fe0*/  LOP3.LUT R0, R25, 0x10, R152, 0xf8, !PT ;  /* 0x0000001019007812 */ /* 0x000fe200078ef898 */
[----:B0-----:R-:W-:-:S02]  /*0ff0*/  VIADD R5, R26, 0x10 ;  /* 0x000000101a057836 */ /* 0x001fc40000000000 */
[----:B------:R-:W-:Y:S01]  /*1000*/  STL [R1+0x28], R10 ;  /* 0x0000280a01007387 */ /* 0x000fe20000100800 */
[----:B------:R-:W-:Y:S01]  /*1010*/  LOP3.LUT R0, R0, R22, RZ, 0x3c, !PT ;  /* 0x0000001600007212 */ /* 0x000fe200078e3cff */
[C---:B-1----:R-:W-:Y:S02]  /*1020*/  IMAD.SHL.U32 R4, R8.reuse, 0x8, RZ ;  /* 0x0000000808047824 */ /* 0x042fe400078e00ff */
[----:B------:R-:W-:Y:S01]  /*1030*/  STL [R1+0x78], R3 ;  /* 0x0000780301007387 */ /* 0x000fe20000100800 */
[----:B------:R-:W-:Y:S01]  /*1040*/  IMAD.IADD R2, R8, 0x1, -R2 ;  /* 0x0000000108027824 */ /* 0x000fe200078e0a02 */
[----:B--2---:R-:W-:Y:S02]  /*1050*/  SHF.R.S32.HI R9, RZ, 0x1f, R5 ;  /* 0x0000001fff097819 */ /* 0x004fe40000011405 */
[----:B------:R-:W-:Y:S04]  /*1060*/  STL [R1+0x2c], R11 ;  /* 0x00002c0b01007387 */ /* 0x000fe80000100800 */
[----:B------:R-:W-:Y:S04]  /*1070*/  STL [R1+0x58], RZ ;  /* 0x000058ff01007387 */ /* 0x000fe80000100800 */
[----:B------:R-:W-:Y:S04]  /*1080*/  STL [R1+0x8], RZ ;  /* 0x000008ff01007387 */ /* 0x000fe80000100800 */
[----:B------:R0:W-:Y:S04]  /*1090*/  STL [R1+0x34], R5 ;  /* 0x0000340501007387 */ /* 0x0001e80000100800 */
[----:B------:R1:W-:Y:S04]  /*10a0*/  STL [R1+0x4c], R4 ;  /* 0x00004c0401007387 */ /* 0x0003e80000100800 */
[----:B------:R2:W-:Y:S01]  /*10b0*/  STL [R1+0x6c], R9 ;  /* 0x00006c0901007387 */ /* 0x0005e20000100800 */
[----:B0-----:R-:W-:-:S02]  /*10c0*/  VIADD R5, R4, 0x20 ;  /* 0x0000002004057836 */ /* 0x001fc40000000000 */
[----:B-1----:R-:W-:Y:S01]  /*10d0*/  VIADD R4, R4, 0x40 ;  /* 0x0000004004047836 */ /* 0x002fe20000000000 */
[----:B--2---:R-:W-:-:S05]  /*10e0*/  SHF.R.S32.HI R9, RZ, 0x1f, R24 ;  /* 0x0000001fff097819 */ /* 0x004fca0000011418 */
[----:B------:R-:W-:Y:S04]  /*10f0*/  STL [R1+0x68], R9 ;  /* 0x0000680901007387 */ /* 0x000fe80000100800 */
[----:B------:R0:W-:Y:S04]  /*1100*/  STL [R1+0x5c], R5 ;  /* 0x00005c0501007387 */ /* 0x0001e80000100800 */
[----:B------:R1:W-:Y:S01]  /*1110*/  STL [R1+0x60], R4 ;  /* 0x0000600401007387 */ /* 0x0003e20000100800 */
[----:B0-----:R-:W-:Y:S02]  /*1120*/  SHF.R.S32.HI R5, RZ, 0x1f, R5 ;  /* 0x0000001fff057819 */ /* 0x001fe40000011405 */
[----:B-1----:R-:W-:-:S03]  /*1130*/  SHF.R.S32.HI R4, RZ, 0x1f, R4 ;  /* 0x0000001fff047819 */ /* 0x002fc60000011404 */
[----:B------:R0:W-:Y:S04]  /*1140*/  STL [R1+0x84], R5 ;  /* 0x0000840501007387 */ /* 0x0001e80000100800 */
[----:B------:R1:W-:Y:S04]  /*1150*/  STL [R1+0x80], R4 ;  /* 0x0000800401007387 */ /* 0x0003e80000100800 */
[----:B------:R2:W-:Y:S01]  /*1160*/  STL [R1+0x4], R7 ;  /* 0x0000040701007387 */ /* 0x0005e20000100800 */
[----:B0-----:R-:W-:Y:S02]  /*1170*/  IMAD.IADD R5, R20, 0x1, R0 ;  /* 0x0000000114057824 */ /* 0x001fe400078e0200 */
[----:B------:R-:W-:Y:S01]  /*1180*/  IMAD R0, R2, 0x8, R3 ;  /* 0x0000000802007824 */ /* 0x000fe200078e0203 */
[----:B-1----:R-:W-:-:S02]  /*1190*/  SHF.R.S32.HI R4, RZ, 0x4, R6 ;  /* 0x00000004ff047819 */ /* 0x002fc40000011406 */
[----:B------:R2:W-:Y:S04]  /*11a0*/  STL [R1+0x48], R5 ;  /* 0x0000480501007387 */ /* 0x0005e80000100800 */
[----:B------:R2:W-:Y:S04]  /*11b0*/  STL [R1+0x40], R0 ;  /* 0x0000400001007387 */ /* 0x0005e80000100800 */
[----:B------:R2:W-:Y:S02]  /*11c0*/  STL [R1+0x64], R4 ;  /* 0x0000640401007387 */ /* 0x0005e40000100800 */
.L_x_1327:
[----:B0-----:R-:W3:Y:S01]  /*11d0*/  LDL R35, [R1+0x2c] ;  /* 0x00002c0001237983 */ /* 0x001ee20000100800 */
[----:B------:R-:W-:Y:S01]  /*11e0*/  ULDC.64 UR4, c[0x0][0xa28] ;  /* 0x00028a0000047ab9 */ /* 0x000fe20000000a00 */
[----:B--2-4-:R-:W3:Y:S01]  /*11f0*/  LDC.64 R4, c[0x0][0xa08] ;  /* 0x00028200ff047b82 */ /* 0x014ee20000000a00 */
[----:B------:R-:W-:Y:S01]  /*1200*/  ISETP.NE.U32.AND P0, PT, RZ, UR4, PT ;  /* 0x00000004ff007c0c */ /* 0x000fe2000bf05070 */
[----:B------:R-:W2:Y:S01]  /*1210*/  LDL R34, [R1+0x28] ;  /* 0x0000280001227983 */ /* 0x000ea20000100800 */
[----:B------:R-:W-:Y:S01]  /*1220*/  IMAD.MOV.U32 R0, RZ, RZ, RZ ;  /* 0x000000ffff007224 */ /* 0x000fe200078e00ff */
[----:B------:R-:W-:Y:S01]  /*1230*/  ULDC.64 UR6, c[0x0][0xa20] ;  /* 0x0002880000067ab9 */ /* 0x000fe20000000a00 */
[----:B------:R-:W-:Y:S01]  /*1240*/  ISETP.NE.AND.EX P0, PT, RZ, UR5, PT, P0 ;  /* 0x00000005ff007c0c */ /* 0x000fe2000bf05300 */
[----:B------:R-:W-:Y:S01]  /*1250*/  ULDC.64 UR4, c[0x0][0xa18] ;  /* 0x0002860000047ab9 */ /* 0x000fe20000000a00 */
[----:B------:R-:W-:Y:S01]  /*1260*/  IMAD.MOV.U32 R28, RZ, RZ, RZ ;  /* 0x000000ffff1c7224 */ /* 0x000fe200078e00ff */
[----:B------:R-:W-:-:S04]  /*1270*/  ISETP.NE.U32.AND P1, PT, RZ, UR4, PT ;  /* 0x00000004ff007c0c */ /* 0x000fc8000bf25070 */
[----:B------:R-:W-:Y:S01]  /*1280*/  ISETP.NE.AND.EX P1, PT, RZ, UR5, PT, P1 ;  /* 0x00000005ff007c0c */ /* 0x000fe2000bf25310 */
[----:B------:R-:W-:Y:S02]  /*1290*/  ULDC.64 UR4, c[0x0][0xa08] ;  /* 0x0002820000047ab9 */ /* 0x000fe40000000a00 */
[----:B------:R-:W-:-:S03]  /*12a0*/  ISETP.NE.U32.AND P3, PT, RZ, UR4, PT ;  /* 0x00000004ff007c0c */ /* 0x000fc6000bf65070 */
[----:B-1----:R-:W0:Y:S01]  /*12b0*/  @P0 LDC.64 R2, c[0x0][0xa28] ;  /* 0x00028a00ff020b82 */ /* 0x002e220000000a00 */
[----:B------:R-:W-:-:S07]  /*12c0*/  ISETP.NE.AND.EX P3, PT, RZ, UR5, PT, P3 ;  /* 0x00000005ff007c0c */ /* 0x000fce000bf65330 */
[----:B------:R-:W1:Y:S01]  /*12d0*/  @P1 LDC.64 R6, c[0x0][0xa18] ;  /* 0x00028600ff061b82 */ /* 0x000e620000000a00 */
[----:B------:R-:W-:Y:S02]  /*12e0*/  ULDC UR4, c[0x0][0x288] ;  /* 0x0000a20000047ab9 */ /* 0x000fe40000000800 */
[----:B------:R-:W-:Y:S01]  /*12f0*/  IMAD.U32 R155, RZ, RZ, UR4 ;  /* 0x00000004ff9b7e24 */ /* 0x000fe2000f8e00ff */
[----:B------:R-:W-:Y:S01]  /*1300*/  ULDC.64 UR4, c[0x0][0x418] ;  /* 0x0001060000047ab9 */ /* 0x000fe20000000a00 */
[----:B---3--:R-:W-:-:S04]  /*1310*/  IMAD.WIDE R8, R35, 0x4, R4 ;  /* 0x0000000423087825 */ /* 0x008fc800078e0204 */
[C---:B0-----:R-:W-:Y:S01]  /*1320*/  @P0 IMAD.WIDE R2, R35.reuse, 0x4, R2 ;  /* 0x0000000423020825 */ /* 0x041fe200078e0202 */
[----:B-----5:R0:W5:Y:S03]  /*1330*/  @P3 LDG.E R28, desc[UR42][R8.64] ;  /* 0x0000002a081c3981 */ /* 0x020166000c1e1900 */
[----:B-1----:R-:W-:Y:S01]  /*1340*/  @P1 IMAD.WIDE R4, R35, 0x4, R6 ;  /* 0x0000000423041825 */ /* 0x002fe200078e0206 */
[----:B------:R0:W5:Y:S04]  /*1350*/  @P0 LDG.E R0, desc[UR42][R2.64] ;  /* 0x0000002a02000981 */ /* 0x000168000c1e1900 */
[----:B------:R0:W5:Y:S01]  /*1360*/  @P1 LDG.E R155, desc[UR42][R4.64] ;  /* 0x0000002a049b1981 */ /* 0x000162000c1e1900 */
[----:B------:R-:W-:Y:S01]  /*1370*/  UISETP.NE.U32.AND UP0, UPT, UR4, URZ, UPT ;  /* 0x0000003f0400728c */ /* 0x000fe2000bf05070 */
[----:B------:R-:W-:-:S02]  /*1380*/  ISETP.NE.U32.AND P2, PT, RZ, UR6, PT ;  /* 0x00000006ff007c0c */ /* 0x000fc4000bf45070 */
[----:B--2---:R0:W-:Y:S01]  /*1390*/  STL [R1+0x50], R34 ;  /* 0x0000502201007387 */ /* 0x0041e20000100800 */
[----:B------:R-:W-:Y:S01]  /*13a0*/  UISETP.NE.AND.EX UP0, UPT, UR5, URZ, UPT, UP0 ;  /* 0x0000003f0500728c */ /* 0x000fe2000bf05300 */
[----:B------:R-:W-:Y:S01]  /*13b0*/  ISETP.NE.AND.EX P2, PT, RZ, UR7, PT, P2 ;  /* 0x00000007ff007c0c */ /* 0x000fe2000bf45320 */
[----:B------:R-:W-:Y:S01]  /*13c0*/  ULDC UR4, c[0x0][0x424] ;  /* 0x0001090000047ab9 */ /* 0x000fe20000000800 */
[----:B------:R0:W-:Y:S01]  /*13d0*/  STL [R1+0x54], R35 ;  /* 0x0000542301007387 */ /* 0x0001e20000100800 */
[----:B------:R-:W-:Y:S01]  /*13e0*/  USEL UR4, UR4, 0x1, UP0 ;  /* 0x0000000104047887 */ /* 0x000fe20008000000 */
[----:B------:R-:W-:-:S03]  /*13f0*/  ULDC UR5, c[0x0][0x2f0] ;  /* 0x0000bc0000057ab9 */ /* 0x000fc60000000800 */
[----:B------:R-:W-:-:S03]  /*1400*/  UIMAD UR4, UR4, UR5, URZ ;  /* 0x00000005040472a4 */ /* 0x000fc6000f8e023f */
[----:B------:R-:W-:Y:S01]  /*1410*/  ULDC UR5, c[0x0][0x348] ;  /* 0x0000d20000057ab9 */ /* 0x000fe20000000800 */
[----:B------:R-:W-:Y:S08]  /*1420*/  @P1 BRA `(.L_x_1136) ;  /* 0x0000000000241947 */ /* 0x000ff00003800000 */
[----:B------:R-:W-:Y:S02]  /*1430*/  ULDC.64 UR6, c[0x0][0xa00] ;  /* 0x0002800000067ab9 */ /* 0x000fe40000000a00 */
[----:B------:R-:W-:-:S04]  /*1440*/  ISETP.NE.U32.AND P0, PT, RZ, UR6, PT ;  /* 0x00000006ff007c0c */ /* 0x000fc8000bf05070 */
[----:B------:R-:W-:-:S13]  /*1450*/  ISETP.NE.AND.EX P0, PT, RZ, UR7, PT, P0 ;  /* 0x00000007ff007c0c */ /* 0x000fda000bf05300 */
[----:B------:R-:W-:Y:S05]  /*1460*/  @!P0 BRA `(.L_x_1136) ;  /* 0x0000000000148947 */ /* 0x000fea0003800000 */
[----:B0-----:R-:W0:Y:S02]  /*1470*/  LDC.64 R2, c[0x0][0xa00] ;  /* 0x00028000ff027b82 */ /* 0x001e240000000a00 */
[----:B0-----:R-:W-:-:S05]  /*1480*/  IMAD.WIDE R2, R35, 0x4, R2 ;  /* 0x0000000423027825 */ /* 0x001fca00078e0202 */
[----:B-----5:R-:W2:Y:S04]  /*1490*/  LDG.E R155, desc[UR42][R2.64] ;  /* 0x0000002a029b7981 */ /* 0x020ea8000c1e1900 */
[----:B------:R-:W2:Y:S02]  /*14a0*/  LDG.E R4, desc[UR42][R2.64+0x4] ;  /* 0x0000042a02047981 */ /* 0x000ea4000c1e1900 */
[----:B--2---:R-:W-:-:S07]  /*14b0*/  IMAD.IADD R155, R4, 0x1, -R155 ;  /* 0x00000001049b7824 */ /* 0x004fce00078e0a9b */
.L_x_1136:
[----:B------:R-:W-:Y:S02]  /*14c0*/  IMAD.U32 R27, RZ, RZ, UR5 ;  /* 0x00000005ff1b7e24 */ /* 0x000fe4000f8e00ff */
[----:B------:R-:W-:Y:S01]  /*14d0*/  IMAD.U32 R29, RZ, RZ, UR4 ;  /* 0x00000004ff1d7e24 */ /* 0x000fe2000f8e00ff */
[----:B------:R-:W-:Y:S06]  /*14e0*/  @!P2 BRA `(.L_x_1137) ;  /* 0x000000000010a947 */ /* 0x000fec0003800000 */
[----:B0-----:R-:W0:Y:S02]  /*14f0*/  LDC.64 R2, c[0x0][0xa20] ;  /* 0x00028800ff027b82 */ /* 0x001e240000000a00 */
[----:B0-----:R-:W-:-:S05]  /*1500*/  IMAD.WIDE R2, R35, 0x4, R2 ;  /* 0x0000000423027825 */ /* 0x001fca00078e0202 */
[----:B------:R1:W5:Y:S01]  /*1510*/  LDG.E R29, desc[UR42][R2.64] ;  /* 0x0000002a021d7981 */ /* 0x000362000c1e1900 */
[----:B------:R-:W-:Y:S05]  /*1520*/  BRA `(.L_x_1138) ;  /* 0x0000000000107947 */ /* 0x000fea0003800000 */
.L_x_1137:
[----:B------:R-:W-:Y:S05]  /*1530*/  @!P3 BRA `(.L_x_1138) ;  /* 0x00000000000cb947 */ /* 0x000fea0003800000 */
[----:B0-----:R-:W2:Y:S04]  /*1540*/  LDG.E R2, desc[UR42][R8.64] ;  /* 0x0000002a08027981 */ /* 0x001ea8000c1e1900 */
[----:B------:R-:W2:Y:S02]  /*1550*/  LDG.E R29, desc[UR42][R8.64+0x4] ;  /* 0x0000042a081d7981 */ /* 0x000ea4000c1e1900 */
[----:B--2---:R-:W-:-:S07]  /*1560*/  IMAD.IADD R29, R29, 0x1, -R2 ;  /* 0x000000011d1d7824 */ /* 0x004fce00078e0a02 */
.L_x_1138:
[----:B------:R-:W-:Y:S01]  /*1570*/  ULDC.64 UR4, c[0x0][0xa10] ;  /* 0x0002840000047ab9 */ /* 0x000fe20000000a00 */
[----:B------:R-:W2:Y:S01]  /*1580*/  LDL R10, [R1+0x24] ;  /* 0x00002400010a7983 */ /* 0x000ea20000100800 */
[----:B------:R-:W-:Y:S01]  /*1590*/  ISETP.NE.U32.AND P0, PT, RZ, UR4, PT ;  /* 0x00000004ff007c0c */ /* 0x000fe2000bf05070 */
[----:B01----:R-:W0:Y:S03]  /*15a0*/  LDC R2, c[0x0][0x448] ;  /* 0x00011200ff027b82 */ /* 0x003e260000000800 */
[----:B------:R-:W-:Y:S01]  /*15b0*/  ISETP.NE.AND.EX P0, PT, RZ, UR5, PT, P0 ;  /* 0x00000005ff007c0c */ /* 0x000fe2000bf05300 */
[----:B------:R-:W-:Y:S02]  /*15c0*/  ULDC.64 UR4, c[0x0][0xa30] ;  /* 0x00028c0000047ab9 */ /* 0x000fe40000000a00 */
[----:B------:R-:W-:-:S04]  /*15d0*/  ISETP.NE.U32.AND P1, PT, RZ, UR4, PT ;  /* 0x00000004ff007c0c */ /* 0x000fc8000bf25070 */
[----:B------:R-:W-:-:S06]  /*15e0*/  ISETP.NE.AND.EX P1, PT, RZ, UR5, PT, P1 ;  /* 0x00000005ff007c0c */ /* 0x000fcc000bf25310 */
[----:B------:R-:W1:Y:S08]  /*15f0*/  @P0 LDC.64 R4, c[0x0][0xa10] ;  /* 0x00028400ff040b82 */ /* 0x000e700000000a00 */
[----:B------:R-:W3:Y:S01]  /*1600*/  @P1 LDC.64 R6, c[0x0][0xa30] ;  /* 0x00028c00ff061b82 */ /* 0x000ee20000000a00 */
[----:B-1----:R-:W-:-:S05]  /*1610*/  @P0 IMAD.WIDE R4, R35, 0x4, R4 ;  /* 0x0000000423040825 */ /* 0x002fca00078e0204 */
[----:B------:R-:W4:Y:S04]  /*1620*/  @P0 LDG.E R8, desc[UR42][R4.64] ;  /* 0x0000002a04080981 */ /* 0x000f28000c1e1900 */
[----:B------:R-:W4:Y:S01]  /*1630*/  @P0 LDG.E R9, desc[UR42][R4.64+0x4] ;  /* 0x0000042a04090981 */ /* 0x000f22000c1e1900 */
[----:B-----5:R-:W-:Y:S02]  /*1640*/  IMAD.MOV.U32 R24, RZ, RZ, R29 ;  /* 0x000000ffff187224 */ /* 0x020fe400078e001d */
[----:B---3--:R-:W-:-:S05]  /*1650*/  @P1 IMAD.WIDE R6, R35, 0x4, R6 ;  /* 0x0000000423061825 */ /* 0x008fca00078e0206 */
[----:B------:R1:W5:Y:S01]  /*1660*/  @P1 LDG.E R24, desc[UR42][R6.64] ;  /* 0x0000002a06181981 */ /* 0x000362000c1e1900 */
[----:B0-----:R-:W-:Y:S02]  /*1670*/  ISETP.NE.AND P1, PT, R2, 0x1, PT ;  /* 0x000000010200780c */ /* 0x001fe40003f25270 */
[----:B------:R-:W0:Y:S11]  /*1680*/  LDC.64 R2, c[0x0][0x9e0] ;  /* 0x00027800ff027b82 */ /* 0x000e360000000a00 */
[----:B------:R-:W3:Y:S08]  /*1690*/  @P1 LDC R11, c[0x0][0x44c] ;  /* 0x00011300ff0b1b82 */ /* 0x000ef00000000800 */
[----:B------:R-:W1:Y:S01]  /*16a0*/  @P1 LDC R13, c[0x0][0x450] ;  /* 0x00011400ff0d1b82 */ /* 0x000e620000000800 */
[----:B0-----:R-:W-:Y:S01]  /*16b0*/  ISETP.GE.AND P2, PT, R3, 0x1, PT ;  /* 0x000000010300780c */ /* 0x001fe20003f46270 */
[----:B--2---:R-:W-:-:S05]  /*16c0*/  IMAD R12, R10, 0xc0, RZ ;  /* 0x000000c00a0c7824 */ /* 0x004fca00078e02ff */
[----:B------:R0:W-:Y:S01]  /*16d0*/  STL [R1+0xc], R12 ;  /* 0x00000c0c01007387 */ /* 0x0001e20000100800 */
[----:B----4-:R-:W-:Y:S02]  /*16e0*/  @P0 IMAD.IADD R27, R9, 0x1, -R8 ;  /* 0x00000001091b0824 */ /* 0x010fe400078e0a08 */
[----:B------:R-:W-:Y:S02]  /*16f0*/  IMAD.IADD R8, R29, 0x1, -R0 ;  /* 0x000000011d087824 */ /* 0x000fe400078e0a00 */
[----:B------:R-:W-:Y:S02]  /*1700*/  VIADD R0, R12, 0xbf ;  /* 0x000000bf0c007836 */ /* 0x000fe40000000000 */
[----:B------:R-:W-:Y:S02]  /*1710*/  IMAD.IADD R10, R8, 0x1, R27 ;  /* 0x00000001080a7824 */ /* 0x000fe400078e021b */
[----:B---3--:R-:W-:-:S03]  /*1720*/  @P1 IMAD.HI.U32 R4, R0, R11, RZ ;  /* 0x0000000b00041227 */ /* 0x008fc600078e00ff */
[----:B------:R0:W-:Y:S01]  /*1730*/  STL [R1], R10 ;  /* 0x0000000a01007387 */ /* 0x0001e20000100800 */
[----:B-1----:R-:W-:Y:S01]  /*1740*/  IMAD.MOV.U32 R7, RZ, RZ, R0 ;  /* 0x000000ffff077224 */ /* 0x002fe200078e0000 */
[----:B------:R-:W-:Y:S01]  /*1750*/  @P1 SHF.R.U32.HI R7, RZ, R13, R4 ;  /* 0x0000000dff071219 */ /* 0x000fe20000011604 */
[C---:B------:R-:W-:Y:S01]  /*1760*/  VIADD R0, R10.reuse, 0x7f ;  /* 0x0000007f0a007836 */ /* 0x040fe20000000000 */
[----:B------:R-:W-:-:S04]  /*1770*/  IADD3 R26, R10, 0x1, -R155 ;  /* 0x000000010a1a7810 */ /* 0x000fc80007ffe89b */
[----:B------:R-:W-:Y:S01]  /*1780*/  SHF.R.S32.HI R5, RZ, 0x1f, R0 ;  /* 0x0000001fff057819 */ /* 0x000fe20000011400 */
[----:B------:R-:W-:-:S03]  /*1790*/  IMAD.IADD R9, R26, 0x1, R7 ;  /* 0x000000011a097824 */ /* 0x000fc600078e0207 */
[----:B------:R-:W-:Y:S01]  /*17a0*/  LEA.HI R5, R5, R0, RZ, 0x7 ;  /* 0x0000000005057211 */ /* 0x000fe200078f38ff */
[----:B------:R-:W-:-:S03]  /*17b0*/  IMAD.IADD R2, R9, 0x1, R2 ;  /* 0x0000000109027824 */ /* 0x000fc600078e0202 */
[----:B------:R-:W-:Y:S01]  /*17c0*/  SHF.R.S32.HI R88, RZ, 0x7, R5 ;  /* 0x00000007ff587819 */ /* 0x000fe20000011405 */
[----:B0-----:R-:W-:Y:S06]  /*17d0*/  @!P2 BRA `(.L_x_1139) ;  /* 0x000000000048a947 */ /* 0x001fec0003800000 */
[C---:B------:R-:W-:Y:S01]  /*17e0*/  ISETP.GT.AND P0, PT, R9.reuse, RZ, PT ;  /* 0x000000ff0900720c */ /* 0x040fe20003f04270 */
[----:B------:R-:W-:Y:S01]  /*17f0*/  BSSY B0, `(.L_x_1140) ;  /* 0x000000e000007945 */ /* 0x000fe20003800000 */
[----:B------:R-:W-:-:S11]  /*1800*/  VIADD R0, R9, 0xffffffff ;  /* 0xffffffff09007836 */ /* 0x000fd60000000000 */
[----:B------:R-:W-:Y:S05]  /*1810*/  @P0 BRA `(.L_x_1141) ;  /* 0x00000000001c0947 */ /* 0x000fea0003800000 */
[----:B------:R-:W-:Y:S01]  /*1820*/  ISETP.NE.AND P0, PT, R3, 0x1, PT ;  /* 0x000000010300780c */ /* 0x000fe20003f05270 */
[----:B------:R-:W-:-:S12]  /*1830*/  IMAD.MOV R5, RZ, RZ, -R9 ;  /* 0x000000ffff057224 */ /* 0x000fd800078e0a09 */
[----:B------:R-:W0:Y:S02]  /*1840*/  @P0 LDC.64 R6, c[0x0][0x9e8] ;  /* 0x00027a00ff060b82 */ /* 0x000e240000000a00 */
[----:B0-----:R-:W-:-:S05]  /*1850*/  @P0 IMAD.HI.U32 R0, R5, R6, RZ ;  /* 0x0000000605000227 */ /* 0x001fca00078e00ff */
[----:B------:R-:W-:-:S04]  /*1860*/  @P0 SHF.R.U32.HI R5, RZ, R7, R0 ;  /* 0x00000007ff050219 */ /* 0x000fc80000011600 */
[----:B------:R-:W-:Y:S01]  /*1870*/  LOP3.LUT R0, RZ, R5, RZ, 0x33, !PT ;  /* 0x00000005ff007212 */ /* 0x000fe200078e33ff */
[----:B------:R-:W-:Y:S06]  /*1880*/  BRA `(.L_x_1142) ;  /* 0x0000000000107947 */ /* 0x000fec0003800000 */
.L_x_1141:
[----:B------:R-:W-:-:S13]  /*1890*/  ISETP.NE.AND P0, PT, R3, 0x1, PT ;  /* 0x000000010300780c */ /* 0x000fda0003f05270 */
[----:B------:R-:W0:Y:S02]  /*18a0*/  @P0 LDC.64 R4, c[0x0][0x9e8] ;  /* 0x00027a00ff040b82 */ /* 0x000e240000000a00 */
[----:B0-----:R-:W-:-:S05]  /*18b0*/  @P0 IMAD.HI.U32 R4, R0, R4, RZ ;  /* 0x0000000400040227 */ /* 0x001fca00078e00ff */
[----:B------:R-:W-:-:S07]  /*18c0*/  @P0 SHF.R.U32.HI R0, RZ, R5, R4 ;  /* 0x00000005ff000219 */ /* 0x000fce0000011604 */
.L_x_1142:
[----:B------:R-:W-:Y:S05]  /*18d0*/  BSYNC B0 ;  /* 0x0000000000007941 */ /* 0x000fea0003800000 */
.L_x_1140:
[----:B------:R-:W-:-:S05]  /*18e0*/  IMAD R5, R0, R3, R3 ;  /* 0x0000000300057224 */ /* 0x000fca00078e0203 */
[----:B------:R-:W-:-:S07]  /*18f0*/  VIMNMX R2, R2, R5, PT ;  /* 0x0000000502027248 */ /* 0x000fce0003fe0100 */
.L_x_1139:
[----:B------:R-:W0:Y:S01]  /*1900*/  @P1 LDC R4, c[0x0][0x44c] ;  /* 0x00011300ff041b82 */ /* 0x000e220000000800 */
[----:B------:R-:W-:Y:S01]  /*1910*/  IMAD.MOV.U32 R0, RZ, RZ, R12 ;  /* 0x000000ffff007224 */ /* 0x000fe200078e000c */
[----:B------:R-:W-:Y:S01]  /*1920*/  ULDC UR4, c[0x0][0x9dc] ;  /* 0x0002770000047ab9 */ /* 0x000fe20000000800 */
[----:B------:R-:W-:-:S05]  /*1930*/  IMAD.IADD R89, R10, 0x1, -R155 ;  /* 0x000000010a597824 */ /* 0x000fca00078e0a9b */
[----:B------:R-:W1:Y:S01]  /*1940*/  @P1 LDC R5, c[0x0][0x450] ;  /* 0x00011400ff051b82 */ /* 0x000e620000000800 */
[----:B0-----:R-:W-:-:S05]  /*1950*/  @P1 IMAD.HI.U32 R4, R12, R4, RZ ;  /* 0x000000040c041227 */ /* 0x001fca00078e00ff */
[----:B-1----:R-:W-:-:S05]  /*1960*/  @P1 SHF.R.U32.HI R0, RZ, R5, R4 ;  /* 0x00000005ff001219 */ /* 0x002fca0000011604 */
[----:B------:R-:W-:-:S04]  /*1970*/  IMAD.IADD R0, R89, 0x1, R0 ;  /* 0x0000000159007824 */ /* 0x000fc800078e0200 */
[----:B------:R-:W-:Y:S01]  /*1980*/  VIADD R4, R0, -UR4 ;  /* 0x8000000400047c36 */ /* 0x000fe20008000000 */
[----:B------:R-:W-:Y:S06]  /*1990*/  @!P2 BRA `(.L_x_1143) ;  /* 0x000000000044a947 */ /* 0x000fec0003800000 */
[----:B------:R-:W-:Y:S01]  /*19a0*/  ISETP.GT.AND P0, PT, R0, -0x1, PT ;  /* 0xffffffff0000780c */ /* 0x000fe20003f04270 */
[----:B------:R-:W-:-:S12]  /*19b0*/  BSSY B0, `(.L_x_1144) ;  /* 0x000000d000007945 */ /* 0x000fd80003800000 */
        /* <DEDUP_REMOVED lines=8> */
.L_x_1145:
[----:B------:R-:W-:-:S13]  /*1a40*/  ISETP.NE.AND P0, PT, R3, 0x1, PT ;  /* 0x000000010300780c */ /* 0x000fda0003f05270 */
[----:B------:R-:W0:Y:S02]  /*1a50*/  @P0 LDC.64 R6, c[0x0][0x9e8] ;  /* 0x00027a00ff060b82 */ /* 0x000e240000000a00 */
[----:B0-----:R-:W-:-:S05]  /*1a60*/  @P0 IMAD.HI.U32 R6, R0, R6, RZ ;  /* 0x0000000600060227 */ /* 0x001fca00078e00ff */
[----:B------:R-:W-:-:S07]  /*1a70*/  @P0 SHF.R.U32.HI R0, RZ, R7, R6 ;  /* 0x00000007ff000219 */ /* 0x000fce0000011606 */
.L_x_1146:
[----:B------:R-:W-:Y:S05]  /*1a80*/  BSYNC B0 ;  /* 0x0000000000007941 */ /* 0x000fea0003800000 */
.L_x_1144:
[----:B------:R-:W-:-:S05]  /*1a90*/  IMAD R3, R0, R3, RZ ;  /* 0x0000000300037224 */ /* 0x000fca00078e02ff */
[----:B------:R-:W-:-:S07]  /*1aa0*/  VIMNMX R4, R4, R3, !PT ;  /* 0x0000000304047248 */ /* 0x000fce0007fe0100 */
.L_x_1143:
[----:B------:R-:W-:Y:S01]  /*1ab0*/  VIADD R2, R2, 0x7f ;  /* 0x0000007f02027836 */ /* 0x000fe20000000000 */
[----:B------:R-:W-:Y:S02]  /*1ac0*/  SHF.R.S32.HI R5, RZ, 0x1f, R4 ;  /* 0x0000001fff057819 */ /* 0x000fe40000011404 */
[----:B------:R-:W-:Y:S02]  /*1ad0*/  PLOP3.LUT P3, PT, PT, PT, PT, 0x80, 0x0 ;  /* 0x000000000000781c */ /* 0x000fe40003f6f070 */
[----:B------:R-:W-:Y:S02]  /*1ae0*/  SHF.R.S32.HI R3, RZ, 0x1f, R2 ;  /* 0x0000001fff037819 */ /* 0x000fe40000011402 */
[----:B------:R-:W-:Y:S02]  /*1af0*/  LEA.HI R5, R5, R4, RZ, 0x7 ;  /* 0x0000000405057211 */ /* 0x000fe400078f38ff */
[----:B------:R-:W-:Y:S02]  /*1b00*/  LEA.HI R3, R3, R2, RZ, 0x7 ;  /* 0x0000000203037211 */ /* 0x000fe400078f38ff */
[----:B------:R-:W-:-:S02]  /*1b10*/  SHF.R.S32.HI R5, RZ, 0x7, R5 ;  /* 0x00000007ff057819 */ /* 0x000fc40000011405 */
[----:B------:R-:W-:Y:S02]  /*1b20*/  SHF.R.S32.HI R3, RZ, 0x7, R3 ;  /* 0x00000007ff037819 */ /* 0x000fe40000011403 */
[----:B------:R-:W-:Y:S02]  /*1b30*/  VIMNMX R5, RZ, R5, !PT ;  /* 0x00000005ff057248 */ /* 0x000fe40007fe0100 */
[----:B------:R-:W-:-:S03]  /*1b40*/  VIMNMX R3, R88, R3, PT ;  /* 0x0000000358037248 */ /* 0x000fc60003fe0100 */
[--C-:B------:R-:W-:Y:S02]  /*1b50*/  IMAD R5, R5, 0x80, -R8.reuse ;  /* 0x0000008005057824 */ /* 0x100fe400078e0a08 */
[----:B------:R-:W-:-:S03]  /*1b60*/  IMAD R0, R3, 0x80, -R8 ;  /* 0x0000008003007824 */ /* 0x000fc600078e0a08 */
[----:B------:R-:W-:Y:S02]  /*1b70*/  VIMNMX R5, RZ, R5, !PT ;  /* 0x00000005ff057248 */ /* 0x000fe40007fe0100 */
[----:B------:R-:W-:Y:S02]  /*1b80*/  VIMNMX R0, R0, R27, PT ;  /* 0x0000001b00007248 */ /* 0x000fe40003fe0100 */
[----:B------:R-:W-:Y:S02]  /*1b90*/  SHF.R.U32.HI R25, RZ, 0x7, R5 ;  /* 0x00000007ff197819 */ /* 0x000fe40000011605 */
[----:B------:R-:W-:-:S03]  /*1ba0*/  ISETP.GT.AND P0, PT, R0, R5, PT ;  /* 0x000000050000720c */ /* 0x000fc60003f04270 */
[----:B------:R-:W-:-:S10]  /*1bb0*/  IMAD.MOV.U32 R2, RZ, RZ, R25 ;  /* 0x000000ffff027224 */ /* 0x000fd400078e0019 */
[----:B------:R-:W-:-:S05]  /*1bc0*/  @P0 VIADD R0, R0, 0x7f ;  /* 0x0000007f00000836 */ /* 0x000fca0000000000 */
[----:B------:R-:W-:-:S04]  /*1bd0*/  @P0 SHF.R.S32.HI R3, RZ, 0x1f, R0 ;  /* 0x0000001fff030819 */ /* 0x000fc80000011400 */
[----:B------:R-:W-:-:S04]  /*1be0*/  @P0 LEA.HI R3, R3, R0, RZ, 0x7 ;  /* 0x0000000003030211 */ /* 0x000fc800078f38ff */
[----:B------:R-:W-:-:S04]  /*1bf0*/  @P0 SHF.R.S32.HI R2, RZ, 0x7, R3 ;  /* 0x00000007ff020819 */ /* 0x000fc80000011403 */
[----:B------:R-:W-:-:S13]  /*1c00*/  ISETP.GT.AND P0, PT, R2, R25, PT ;  /* 0x000000190200720c */ /* 0x000fda0003f04270 */
[----:B------:R-:W-:Y:S05]  /*1c10*/  @!P0 BRA `(.L_x_1147) ;  /* 0x0000004c00708947 */ /* 0x000fea0003800000 */
        /* <DEDUP_REMOVED lines=20> */
.L_x_1149:
[----:B------:R-:W-:Y:S05]  /*1d60*/  BSYNC B6 ;  /* 0x0000000000067941 */ /* 0x000fea0003800000 */
.L_x_1148:
        /* <DEDUP_REMOVED lines=20> */
.L_x_1151:
[----:B------:R-:W-:Y:S05]  /*1eb0*/  BSYNC B6 ;  /* 0x0000000000067941 */ /* 0x000fea0003800000 */
.L_x_1150:
[----:B------:R-:W-:Y:S01]  /*1ec0*/  ULDC.64 UR4, c[0x0][0x9f8] ;  /* 0x00027e0000047ab9 */ /* 0x000fe20000000a00 */
[----:B------:R-:W-:Y:S01]  /*1ed0*/  IMAD.MOV.U32 R0, RZ, RZ, R35 ;  /* 0x000000ffff007224 */ /* 0x000fe200078e0023 */
[----:B------:R-:W-:Y:S01]  /*1ee0*/  ISETP.NE.U32.AND P0, PT, RZ, UR4, PT ;  /* 0x00000004ff007c0c */ /* 0x000fe2000bf05070 */
[----:B------:R-:W2:Y:S01]  /*1ef0*/  LDL.64 R32, [R1+0x10] ;  /* 0x0000100001207983 */ /* 0x000ea20000100a00 */
[----:B------:R-:W0:Y:S03]  /*1f00*/  LDC.64 R68, c[0x0][0x300] ;  /* 0x0000c000ff447b82 */ /* 0x000e260000000a00 */
[----:B------:R-:W2:Y:S01]  /*1f10*/  LDL.64 R30, [R1+0x10] ;  /* 0x00001000011e7983 */ /* 0x000ea20000100a00 */
[----:B------:R-:W-:Y:S01]  /*1f20*/  ISETP.NE.AND.EX P0, PT, RZ, UR5, PT, P0 ;  /* 0x00000005ff007c0c */ /* 0x000fe2000bf05300 */
[----:B------:R-:W-:Y:S01]  /*1f30*/  IMAD.IADD R28, R28, 0x1, R29 ;  /* 0x000000011c1c7824 */ /* 0x000fe200078e021d */
[----:B------:R-:W-:Y:S01]  /*1f40*/  ULDC.64 UR6, c[0x0][0x330] ;  /* 0x0000cc0000067ab9 */ /* 0x000fe20000000a00 */
[----:B------:R-:W-:Y:S01]  /*1f50*/  SHF.R.S32.HI R153, RZ, 0x1f, R152 ;  /* 0x0000001fff997819 */ /* 0x000fe20000011498 */
[----:B------:R-:W-:Y:S01]  /*1f60*/  ULDC.64 UR8, c[0x0][0xa08] ;  /* 0x0002820000087ab9 */ /* 0x000fe20000000a00 */
[----:B------:R-:W-:Y:S01]  /*1f70*/  ULDC.64 UR4, c[0x0][0x308] ;  /* 0x0000c20000047ab9 */ /* 0x000fe20000000a00 */
[----:B------:R-:W-:Y:S01]  /*1f80*/  VIADD R81, R152, 0x20 ;  /* 0x0000002098517836 */ /* 0x000fe20000000000 */
[----:B------:R-:W3:Y:S01]  /*1f90*/  LDL R21, [R1+0x30] ;  /* 0x0000300001157983 */ /* 0x000ee20000100800 */
[----:B------:R-:W1:Y:S03]  /*1fa0*/  LDC R61, c[0x0][0x3f4] ;  /* 0x0000fd00ff3d7b82 */ /* 0x000e660000000800 */
[----:B------:R-:W4:Y:S05]  /*1fb0*/  LDL R14, [R1+0x74] ;  /* 0x00007400010e7983 */ /* 0x000f2a0000100800 */
[----:B------:R-:W0:Y:S08]  /*1fc0*/  @P0 LDC.64 R4, c[0x0][0x9f8] ;  /* 0x00027e00ff040b82 */ /* 0x000e300000000a00 */
[----:B------:R-:W1:Y:S01]  /*1fd0*/  LDC.64 R66, c[0x0][0x3f8] ;  /* 0x0000fe00ff427b82 */ /* 0x000e620000000a00 */
[----:B0-----:R-:W-:-:S05]  /*1fe0*/  @P0 IMAD.WIDE R4, R35, 0x4, R4 ;  /* 0x0000000423040825 */ /* 0x001fca00078e0204 */
[----:B------:R0:W3:Y:S01]  /*1ff0*/  @P0 LDG.E R0, desc[UR42][R4.64] ;  /* 0x0000002a04000981 */ /* 0x0000e2000c1e1900 */
[----:B------:R-:W-:Y:S01]  /*2000*/  SHF.R.S32.HI R3, RZ, 0x1f, R28 ;  /* 0x0000001fff037819 */ /* 0x000fe2000001141c */
[----:B------:R-:W-:Y:S01]  /*2010*/  IMAD.WIDE.U32 R6, R28, R68, RZ ;  /* 0x000000441c067225 */ /* 0x000fe200078e00ff */
[----:B------:R-:W-:-:S03]  /*2020*/  ISETP.NE.U32.AND P0, PT, RZ, UR8, PT ;  /* 0x00000008ff007c0c */ /* 0x000fc6000bf05070 */
[----:B------:R-:W-:Y:S02]  /*2030*/  IMAD R8, R3, R68, RZ ;  /* 0x0000004403087224 */ /* 0x000fe400078e02ff */
[----:B------:R-:W-:-:S04]  /*2040*/  IMAD.WIDE.U32 R56, R34, UR6, R152 ;  /* 0x0000000622387c25 */ /* 0x000fc8000f8e0098 */
[----:B------:R-:W-:Y:S01]  /*2050*/  IMAD R9, R28, R69, R8 ;  /* 0x000000451c097224 */ /* 0x000fe200078e0208 */
[----:B------:R-:W-:-:S03]  /*2060*/  SHF.R.S32.HI R8, RZ, 0x1f, R34 ;  /* 0x0000001fff087819 */ /* 0x000fc60000011422 */
[----:B------:R-:W-:Y:S02]  /*2070*/  IMAD.IADD R7, R7, 0x1, R9 ;  /* 0x0000000107077824 */ /* 0x000fe400078e0209 */
[C---:B0-----:R-:W-:Y:S02]  /*2080*/  IMAD R4, R8.reuse, UR6, RZ ;  /* 0x0000000608047c24 */ /* 0x041fe4000f8e02ff */
[----:B------:R-:W-:Y:S02]  /*2090*/  IMAD R8, R8, UR4, RZ ;  /* 0x0000000408087c24 */ /* 0x000fe4000f8e02ff */
[C---:B------:R-:W-:Y:S01]  /*20a0*/  IMAD R9, R34.reuse, UR7, R4 ;  /* 0x0000000722097c24 */ /* 0x040fe2000f8e0204 */
[----:B------:R-:W-:Y:S01]  /*20b0*/  ISETP.NE.AND.EX P0, PT, RZ, UR9, PT, P0 ;  /* 0x00000009ff007c0c */ /* 0x000fe2000bf05300 */
[----:B------:R-:W-:Y:S01]  /*20c0*/  IMAD.WIDE.U32 R4, R34, UR4, R6 ;  /* 0x0000000422047c25 */ /* 0x000fe2000f8e0006 */
[----:B------:R-:W-:-:S03]  /*20d0*/  ULDC.64 UR6, c[0x0][0x338] ;  /* 0x0000ce0000067ab9 */ /* 0x000fc60000000a00 */
[----:B------:R-:W-:Y:S01]  /*20e0*/  IMAD R59, R34, UR5, R8 ;  /* 0x00000005223b7c24 */ /* 0x000fe2000f8e0208 */
[----:B------:R-:W-:Y:S01]  /*20f0*/  ULDC.64 UR4, c[0x0][0x310] ;  /* 0x0000c40000047ab9 */ /* 0x000fe20000000a00 */
[----:B------:R-:W-:Y:S02]  /*2100*/  IMAD.IADD R57, R57, 0x1, R9 ;  /* 0x0000000139397824 */ /* 0x000fe400078e0209 */
[----:B------:R-:W-:Y:S02]  /*2110*/  IMAD.IADD R59, R5, 0x1, R59 ;  /* 0x00000001053b7824 */ /* 0x000fe400078e023b */
[----:B------:R-:W-:Y:S02]  /*2120*/  IMAD.MOV.U32 R58, RZ, RZ, R4 ;  /* 0x000000ffff3a7224 */ /* 0x000fe400078e0004 */
[----:B------:R-:W0:Y:S01]  /*2130*/  LDC.64 R4, c[0x0][0x408] ;  /* 0x00010200ff047b82 */ /* 0x000e220000000a00 */
[----:B--2---:R-:W-:-:S05]  /*2140*/  IMAD.MOV.U32 R30, RZ, RZ, R32 ;  /* 0x000000ffff1e7224 */ /* 0x004fca00078e0020 */
[----:B------:R-:W-:-:S05]  /*2150*/  SHF.R.S32.HI R31, RZ, 0x1f, R30 ;  /* 0x0000001fff1f7819 */ /* 0x000fca000001141e */
[----:B------:R2:W-:Y:S01]  /*2160*/  STL [R1+0x14], R31 ;  /* 0x0000141f01007387 */ /* 0x0005e20000100800 */
[----:B---3--:R-:W-:Y:S02]  /*2170*/  SHF.R.S32.HI R6, RZ, 0x1f, R0 ;  /* 0x0000001fff067819 */ /* 0x008fe40000011400 */
[----:B------:R-:W-:Y:S02]  /*2180*/  SEL R9, R0, RZ, !P0 ;  /* 0x000000ff00097207 */ /* 0x000fe40004000000 */
[----:B------:R-:W-:-:S03]  /*2190*/  SEL R10, R6, RZ, !P0 ;  /* 0x000000ff060a7207 */ /* 0x000fc60004000000 */
[----:B------:R-:W-:-:S04]  /*21a0*/  IMAD.WIDE.U32 R58, R9, UR4, R58 ;  /* 0x00000004093a7c25 */ /* 0x000fc8000f8e003a */
[----:B------:R-:W-:Y:S01]  /*21b0*/  IMAD R0, R10, UR4, RZ ;  /* 0x000000040a007c24 */ /* 0x000fe2000f8e02ff */
[----:B------:R-:W-:Y:S02]  /*21c0*/  ULDC UR4, c[0x0][0x2f4] ;  /* 0x0000bd0000047ab9 */ /* 0x000fe40000000800 */
[----:B------:R-:W-:Y:S02]  /*21d0*/  ISETP.GE.AND P1, PT, R81, UR4, PT ;  /* 0x0000000451007c0c */ /* 0x000fe4000bf26270 */
[----:B------:R-:W-:Y:S02]  /*21e0*/  ISETP.GE.AND P0, PT, R152, UR4, PT ;  /* 0x0000000498007c0c */ /* 0x000fe4000bf06270 */
[----:B------:R-:W-:Y:S01]  /*21f0*/  SEL R8, RZ, 0xffffffff, P1 ;  /* 0xffffffffff087807 */ /* 0x000fe20000800000 */
[----:B------:R-:W-:Y:S01]  /*2200*/  IMAD R11, R9, UR5, R0 ;  /* 0x00000005090b7c24 */ /* 0x000fe2000f8e0200 */
[----:B------:R-:W-:Y:S01]  /*2210*/  SEL R0, RZ, 0x1, P0 ;  /* 0x00000001ff007807 */ /* 0x000fe20000000000 */
[----:B------:R-:W-:-:S02]  /*2220*/  IMAD R10, R10, UR6, RZ ;  /* 0x000000060a0a7c24 */ /* 0x000fc4000f8e02ff */
[----:B------:R-:W-:-:S05]  /*2230*/  IMAD.SHL.U32 R15, R8, 0x2, RZ ;  /* 0x00000002080f7824 */ /* 0x000fca00078e00ff */
[----:B------:R-:W-:Y:S01]  /*2240*/  LOP3.LUT R0, R15, 0x2, R0, 0xe2, !PT ;  /* 0x000000020f007812 */ /* 0x000fe200078ee200 */
[----:B------:R-:W-:Y:S02]  /*2250*/  IMAD R15, R9, UR7, R10 ;  /* 0x00000007090f7c24 */ /* 0x000fe4000f8e020a */
[----:B------:R-:W3:Y:S01]  /*2260*/  LDL R10, [R1+0x3c] ;  /* 0x00003c00010a7983 */ /* 0x000ee20000100800 */
[----:B------:R-:W-:Y:S01]  /*2270*/  SHF.R.S32.HI R20, RZ, 0x1f, R23 ;  /* 0x0000001fff147819 */ /* 0x000fe20000011417 */
[----:B------:R-:W-:-:S04]  /*2280*/  IMAD.WIDE.U32 R6, R23, R68, R152 ;  /* 0x0000004417067225 */ /* 0x000fc800078e0098 */
[----:B------:R-:W-:Y:S01]  /*2290*/  IMAD R12, R20, R68, RZ ;  /* 0x00000044140c7224 */ /* 0x000fe200078e02ff */
[----:B------:R-:W-:Y:S01]  /*22a0*/  IADD3 R75, P0, R58, R6, RZ ;  /* 0x000000063a4b7210 */ /* 0x000fe20007f1e0ff */
[----:B------:R-:W-:Y:S02]  /*22b0*/  IMAD.IADD R80, R59, 0x1, R11 ;  /* 0x000000013b507824 */ /* 0x000fe400078e020b */
[----:B------:R-:W-:-:S05]  /*22c0*/  IMAD R13, R23, R69, R12 ;  /* 0x00000045170d7224 */ /* 0x000fca00078e020c */
[----:B------:R-:W-:Y:S02]  /*22d0*/  IADD3.X R74, R80, R7, R13, P0, !PT ;  /* 0x00000007504a7210 */ /* 0x000fe400007fe40d */
[-C--:B-1----:R-:W-:Y:S01]  /*22e0*/  ISETP.GE.AND P0, PT, R152, R61.reuse, PT ;  /* 0x0000003d9800720c */ /* 0x082fe20003f06270 */
[-C--:B------:R-:W-:Y:S01]  /*22f0*/  IMAD R6, R20, R66.reuse, RZ ;  /* 0x0000004214067224 */ /* 0x080fe200078e02ff */
[----:B------:R-:W-:Y:S01]  /*2300*/  ISETP.GE.AND P2, PT, R81, R61, PT ;  /* 0x0000003d5100720c */ /* 0x000fe20003f46270 */
[----:B------:R-:W-:Y:S01]  /*2310*/  IMAD.WIDE.U32 R54, R23, R66, R30 ;  /* 0x0000004217367225 */ /* 0x000fe200078e001e */
[----:B------:R-:W-:-:S03]  /*2320*/  SEL R7, R61, RZ, P0 ;  /* 0x000000ff3d077207 */ /* 0x000fc60000000000 */
[----:B0-----:R-:W-:Y:S02]  /*2330*/  IMAD.WIDE.U32 R50, R23, R4, R30 ;  /* 0x0000000417327225 */ /* 0x001fe400078e001e */
[----:B------:R-:W0:Y:S02]  /*2340*/  S2R R30, SR_TID.X ;  /* 0x00000000001e7919 */ /* 0x000e240000002100 */
[----:B------:R-:W-:-:S04]  /*2350*/  IMAD.WIDE.U32 R56, R9, UR6, R56 ;  /* 0x0000000609387c25 */ /* 0x000fc8000f8e0038 */
[----:B------:R-:W-:Y:S01]  /*2360*/  IMAD R9, R23, R67, R6 ;  /* 0x0000004317097224 */ /* 0x000fe200078e0206 */
[----:B------:R-:W-:Y:S01]  /*2370*/  SEL R6, R61, RZ, P2 ;  /* 0x000000ff3d067207 */ /* 0x000fe20001000000 */
[----:B------:R-:W-:Y:S02]  /*2380*/  IMAD R8, R20, R4, RZ ;  /* 0x0000000414087224 */ /* 0x000fe400078e02ff */
[----:B------:R-:W-:Y:S02]  /*2390*/  IMAD.IADD R7, R152, 0x1, R7 ;  /* 0x0000000198077824 */ /* 0x000fe400078e0207 */
[C---:B------:R-:W-:Y:S02]  /*23a0*/  IMAD R13, R23.reuse, R5, R8 ;  /* 0x00000005170d7224 */ /* 0x040fe400078e0208 */
[----:B------:R-:W-:-:S04]  /*23b0*/  IMAD.WIDE.U32 R52, R23, R66, R152 ;  /* 0x0000004217347225 */ /* 0x000fc800078e0098 */
[----:B------:R-:W-:Y:S01]  /*23c0*/  IMAD.IADD R8, R81, 0x1, R6 ;  /* 0x0000000151087824 */ /* 0x000fe200078e0206 */
[----:B------:R-:W-:Y:S01]  /*23d0*/  SHF.R.S32.HI R6, RZ, 0x1f, R7 ;  /* 0x0000001fff067819 */ /* 0x000fe20000011407 */
[----:B------:R-:W-:Y:S02]  /*23e0*/  IMAD.IADD R55, R55, 0x1, R9 ;  /* 0x0000000137377824 */ /* 0x000fe400078e0209 */
[----:B------:R-:W-:Y:S01]  /*23f0*/  IMAD.IADD R53, R9, 0x1, R53 ;  /* 0x0000000109357824 */ /* 0x000fe200078e0235 */
[----:B------:R-:W-:Y:S02]  /*2400*/  SHF.R.S32.HI R9, RZ, 0x1f, R8 ;  /* 0x0000001fff097819 */ /* 0x000fe40000011408 */
[CC--:B------:R-:W-:Y:S02]  /*2410*/  LEA.HI R73, R6.reuse, R7.reuse, RZ, 0x4 ;  /* 0x0000000706497211 */ /* 0x0c0fe400078f20ff */
[----:B------:R-:W-:Y:S02]  /*2420*/  LEA.HI R6, R6, R7, RZ, 0x5 ;  /* 0x0000000706067211 */ /* 0x000fe400078f28ff */
[----:B------:R-:W-:-:S02]  /*2430*/  LEA.HI R72, R9, R8, RZ, 0x4 ;  /* 0x0000000809487211 */ /* 0x000fc400078f20ff */
[----:B------:R-:W-:Y:S01]  /*2440*/  LEA.HI R8, R9, R8, RZ, 0x5 ;  /* 0x0000000809087211 */ /* 0x000fe200078f28ff */
[----:B------:R-:W-:Y:S01]  /*2450*/  IMAD.SHL.U32 R7, R6, 0x80, RZ ;  /* 0x0000008006077824 */ /* 0x000fe200078e00ff */
[C---:B------:R-:W-:Y:S02]  /*2460*/  LOP3.LUT R6, R21.reuse, 0x10, R73, 0xf8, !PT ;  /* 0x0000001015067812 */ /* 0x040fe400078ef849 */
[----:B-----5:R-:W-:Y:S01]  /*2470*/  SHF.R.S32.HI R11, RZ, 0x1f, R24 ;  /* 0x0000001fff0b7819 */ /* 0x020fe20000011418 */
[----:B------:R-:W-:Y:S01]  /*2480*/  IMAD.SHL.U32 R9, R8, 0x80, RZ ;  /* 0x0000008008097824 */ /* 0x000fe200078e00ff */
[----:B------:R-:W-:Y:S02]  /*2490*/  LOP3.LUT R8, R21, 0x10, R72, 0xf8, !PT ;  /* 0x0000001015087812 */ /* 0x000fe400078ef848 */
[----:B------:R-:W-:Y:S02]  /*24a0*/  LOP3.LUT R7, R7, 0xfffff000, RZ, 0xc0, !PT ;  /* 0xfffff00007077812 */ /* 0x000fe400078ec0ff */
[----:B----4-:R-:W-:Y:S01]  /*24b0*/  LOP3.LUT R6, R6, R14, RZ, 0x3c, !PT ;  /* 0x0000000e06067212 */ /* 0x010fe200078e3cff */
[----:B------:R-:W-:Y:S01]  /*24c0*/  IMAD.WIDE.U32 R48, R23, R4, R152 ;  /* 0x0000000417307225 */ /* 0x000fe200078e0098 */
[----:B------:R-:W-:-:S02]  /*24d0*/  P2R R82, PR, RZ, 0x4 ;  /* 0x00000004ff527803 */ /* 0x000fc40000000000 */
[----:B------:R-:W-:Y:S02]  /*24e0*/  LOP3.LUT R9, R9, 0xfffff000, RZ, 0xc0, !PT ;  /* 0xfffff00009097812 */ /* 0x000fe400078ec0ff */
[----:B------:R-:W-:Y:S02]  /*24f0*/  LOP3.LUT R8, R8, R14, RZ, 0x3c, !PT ;  /* 0x0000000e08087212 */ /* 0x000fe400078e3cff */
[----:B------:R-:W-:Y:S01]  /*2500*/  IADD3 R46, P2, R23, R28, RZ ;  /* 0x0000001c172e7210 */ /* 0x000fe20007f5e0ff */
[----:B------:R-:W-:Y:S02]  /*2510*/  IMAD.IADD R51, R51, 0x1, R13 ;  /* 0x0000000133337824 */ /* 0x000fe400078e020d */
[----:B------:R-:W-:Y:S02]  /*2520*/  IMAD.IADD R49, R13, 0x1, R49 ;  /* 0x000000010d317824 */ /* 0x000fe400078e0231 */
[----:B------:R-:W-:-:S04]  /*2530*/  IMAD.WIDE.U32 R54, R24, R66, R54 ;  /* 0x0000004218367225 */ /* 0x000fc800078e0036 */
[----:B------:R-:W-:Y:S02]  /*2540*/  VIADD R65, R152, 0x40 ;  /* 0x0000004098417836 */ /* 0x000fe40000000000 */
[----:B------:R-:W-:Y:S01]  /*2550*/  IMAD.X R47, R20, 0x1, R3, P2 ;  /* 0x00000001142f7824 */ /* 0x000fe200010e0603 */
[----:B------:R-:W-:Y:S01]  /*2560*/  LOP3.LUT R20, R73, 0xfffffff0, RZ, 0xc0, !PT ;  /* 0xfffffff049147812 */ /* 0x000fe200078ec0ff */
[----:B------:R-:W-:Y:S01]  /*2570*/  IMAD.WIDE.U32 R52, R24, R66, R52 ;  /* 0x0000004218347225 */ /* 0x000fe200078e0034 */
[----:B------:R-:W-:-:S03]  /*2580*/  SHF.L.U64.HI R69, R68, 0x7, R69 ;  /* 0x0000000744457819 */ /* 0x000fc60000010245 */
[----:B------:R-:W-:Y:S01]  /*2590*/  IMAD.WIDE.U32 R50, R24, R4, R50 ;  /* 0x0000000418327225 */ /* 0x000fe200078e0032 */
[----:B------:R-:W-:-:S03]  /*25a0*/  SHF.L.U64.HI R64, R4, 0x7, R5 ;  /* 0x0000000704407819 */ /* 0x000fc60000010205 */
[----:B------:R-:W-:Y:S01]  /*25b0*/  IMAD.WIDE.U32 R48, R24, R4, R48 ;  /* 0x0000000418307225 */ /* 0x000fe200078e0030 */
[C---:B------:R-:W-:Y:S02]  /*25c0*/  LOP3.LUT R60, R0.reuse, 0x1, RZ, 0xc0, !PT ;  /* 0x00000001003c7812 */ /* 0x040fe400078ec0ff */
[----:B------:R-:W-:Y:S01]  /*25d0*/  LOP3.LUT R45, R0, 0x2, RZ, 0xc0, !PT ;  /* 0x00000002002d7812 */ /* 0x000fe200078ec0ff */
[----:B------:R-:W-:Y:S01]  /*25e0*/  IMAD.SHL.U32 R63, R4, 0x80, RZ ;  /* 0x00000080043f7824 */ /* 0x000fe200078e00ff */
[----:B------:R-:W-:Y:S01]  /*25f0*/  ISETP.GE.AND P1, PT, R65, UR4, PT ;  /* 0x0000000441007c0c */ /* 0x000fe2000bf26270 */
[----:B------:R-:W-:Y:S02]  /*2600*/  IMAD.SHL.U32 R68, R68, 0x80, RZ ;  /* 0x0000008044447824 */ /* 0x000fe400078e00ff */
[----:B------:R-:W-:Y:S02]  /*2610*/  IMAD.SHL.U32 R61, R61, 0x2, RZ ;  /* 0x000000023d3d7824 */ /* 0x000fe400078e00ff */
[----:B------:R-:W-:Y:S01]  /*2620*/  IMAD.IADD R0, R57, 0x1, R15 ;  /* 0x0000000139007824 */ /* 0x000fe200078e020f */
[----:B---3--:R-:W-:Y:S01]  /*2630*/  IADD3 R71, R6, R7, R10 ;  /* 0x0000000706477210 */ /* 0x008fe20007ffe00a */
[----:B------:R-:W-:-:S02]  /*2640*/  IMAD R6, R11, R66, RZ ;  /* 0x000000420b067224 */ /* 0x000fc400078e02ff */
[----:B------:R-:W-:Y:S01]  /*2650*/  IMAD R11, R11, R4, RZ ;  /* 0x000000040b0b7224 */ /* 0x000fe200078e02ff */
[----:B------:R-:W-:Y:S01]  /*2660*/  IADD3 R70, R8, R9, R10 ;  /* 0x0000000908467210 */ /* 0x000fe20007ffe00a */
[C---:B------:R-:W-:Y:S01]  /*2670*/  IMAD R21, R24.reuse, R67, R6 ;  /* 0x0000004318157224 */ /* 0x040fe200078e0206 */
[----:B0-----:R-:W-:Y:S01]  /*2680*/  SHF.R.U32.HI R10, RZ, 0x7, R30 ;  /* 0x00000007ff0a7819 */ /* 0x001fe2000001161e */
[----:B------:R-:W-:Y:S01]  /*2690*/  IMAD R11, R24, R5, R11 ;  /* 0x00000005180b7224 */ /* 0x000fe200078e020b */
[----:B------:R-:W-:Y:S01]  /*26a0*/  LOP3.LUT R7, R72, 0xfffffff0, RZ, 0xc0, !PT ;  /* 0xfffffff048077812 */ /* 0x000fe200078ec0ff */
[----:B------:R-:W-:Y:S01]  /*26b0*/  IMAD.IADD R44, R55, 0x1, R21 ;  /* 0x00000001372c7824 */ /* 0x000fe200078e0215 */
[C---:B------:R-:W-:Y:S01]  /*26c0*/  SHF.L.U64.HI R67, R66.reuse, 0x7, R67 ;  /* 0x0000000742437819 */ /* 0x040fe20000010243 */
[----:B------:R-:W-:Y:S01]  /*26d0*/  IMAD.SHL.U32 R66, R66, 0x80, RZ ;  /* 0x0000008042427824 */ /* 0x000fe200078e00ff */
[----:B------:R-:W-:Y:S01]  /*26e0*/  SHF.R.S32.HI R4, RZ, 0x1f, R20 ;  /* 0x0000001fff047819 */ /* 0x000fe20000011414 */
[----:B------:R-:W-:Y:S01]  /*26f0*/  VIADD R62, R10, 0x8 ;  /* 0x000000080a3e7836 */ /* 0x000fe20000000000 */
[----:B------:R-:W-:Y:S01]  /*2700*/  SHF.R.S32.HI R3, RZ, 0x1f, R7 ;  /* 0x0000001fff037819 */ /* 0x000fe20000011407 */
[----:B------:R-:W-:-:S02]  /*2710*/  IMAD.IADD R21, R21, 0x1, R53 ;  /* 0x0000000115157824 */ /* 0x000fc400078e0235 */
[----:B------:R-:W-:Y:S02]  /*2720*/  IMAD.IADD R6, R51, 0x1, R11 ;  /* 0x0000000133067824 */ /* 0x000fe400078e020b */
[----:B--2---:R-:W-:-:S07]  /*2730*/  IMAD.IADD R5, R11, 0x1, R49 ;  /* 0x000000010b057824 */ /* 0x004fce00078e0231 */
.L_x_1191:
[----:B------:R-:W2:Y:S01]  /*2740*/  LDL R8, [R1+0x48] ;  /* 0x0000480001087983 */ /* 0x000ea20000100800 */
[----:B0-----:R-:W0:Y:S01]  /*2750*/  LDC R87, c[0x0][0x3f4] ;  /* 0x0000fd00ff577b82 */ /* 0x001e220000000800 */
        /* <DEDUP_REMOVED lines=38> */
[----:B------:R-:W2:Y:S01]  /*29c0*/  LDL.64 R90, [R1+0x10] ;  /* 0x00001000015a7983 */ /* 0x000ea20000100a00 */
[----:B------:R-:W-:Y:S01]  /*29d0*/  ULDC.64 UR4, c[0x0][0x3e8] ;  /* 0x0000fa0000047ab9 */ /* 0x000fe20000000a00 */
[----:B------:R-:W-:Y:S02]  /*29e0*/  ULDC.64 UR6, c[0x0][0x400] ;  /* 0x0001000000067ab9 */ /* 0x000fe40000000a00 */
[----:B------:R-:W3:Y:S04]  /*29f0*/  LDL R83, [R1+0x34] ;  /* 0x0000340001537983 */ /* 0x000ee80000100800 */
[----:B------:R-:W4:Y:S01]  /*2a00*/  LDL R78, [R1+0x38] ;  /* 0x00003800014e7983 */ /* 0x000f220000100800 */
[----:B------:R-:W-:Y:S02]  /*2a10*/  IADD3 R40, P3, P5, R54, UR4, R40 ;  /* 0x0000000436287c10 */ /* 0x000fe4000fd7e028 */
[----:B------:R-:W-:-:S02]  /*2a20*/  CS2R R34, SRZ ;  /* 0x0000000000227805 */ /* 0x000fc4000001ff00 */
[----:B------:R-:W-:Y:S02]  /*2a30*/  CS2R R36, SRZ ;  /* 0x0000000000247805 */ /* 0x000fe4000001ff00 */
[----:B------:R-:W-:Y:S02]  /*2a40*/  IADD3.X R41, R44, UR5, R42, P3, P5 ;  /* 0x000000052c297c10 */ /* 0x000fe40009fea42a */
[----:B------:R-:W-:-:S04]  /*2a50*/  IADD3 R38, P3, P5, R50, UR6, R38 ;  /* 0x0000000632267c10 */ /* 0x000fc8000fd7e026 */
[----:B------:R-:W-:Y:S02]  /*2a60*/  IADD3.X R39, R6, UR7, R43, P3, P5 ;  /* 0x0000000706277c10 */ /* 0x000fe40009fea42b */
[----:B------:R-:W-:Y:S02]  /*2a70*/  CS2R R28, SRZ ;  /* 0x00000000001c7805 */ /* 0x000fe4000001ff00 */
[----:B------:R-:W-:Y:S02]  /*2a80*/  CS2R R12, SRZ ;  /* 0x00000000000c7805 */ /* 0x000fe4000001ff00 */
[----:B------:R-:W-:Y:S02]  /*2a90*/  CS2R R30, SRZ ;  /* 0x00000000001e7805 */ /* 0x000fe4000001ff00 */
[----:B------:R-:W-:Y:S02]  /*2aa0*/  CS2R R14, SRZ ;  /* 0x00000000000e7805 */ /* 0x000fe4000001ff00 */
[----:B--2---:R-:W-:-:S02]  /*2ab0*/  ISETP.GE.AND P5, PT, R90, R87, PT ;  /* 0x000000575a00720c */ /* 0x004fc40003fa6270 */
[----:B---3--:R-:W-:-:S11]  /*2ac0*/  ISETP.GE.AND P3, PT, R83, R87, PT ;  /* 0x000000575300720c */ /* 0x008fd60003f66270 */
[----:B------:R0:W5:Y:S04]  /*2ad0*/  @!P5 LDG.E.64 R34, desc[UR42][R40.64] ;  /* 0x0000002a2822d981 */ /* 0x000168000c1e1b00 */
[----:B------:R0:W5:Y:S01]  /*2ae0*/  @!P5 LDG.E.64 R36, desc[UR42][R38.64] ;  /* 0x0000002a2624d981 */ /* 0x000162000c1e1b00 */
[----:B----4-:R-:W-:-:S03]  /*2af0*/  ISETP.GE.AND P5, PT, R78, R87, PT ;  /* 0x000000574e00720c */ /* 0x010fc60003fa6270 */
[----:B------:R0:W5:Y:S04]  /*2b00*/  @!P3 LDG.E.64 R28, desc[UR42][R40.64+0x10] ;  /* 0x0000102a281cb981 */ /* 0x000168000c1e1b00 */
[----:B------:R0:W5:Y:S06]  /*2b10*/  @!P3 LDG.E.64 R30, desc[UR42][R38.64+0x10] ;  /* 0x0000102a261eb981 */ /* 0x00016c000c1e1b00 */
[----:B------:R0:W5:Y:S04]  /*2b20*/  @!P5 LDG.E.64 R12, desc[UR42][R40.64+0x20] ;  /* 0x0000202a280cd981 */ /* 0x000168000c1e1b00 */
[----:B------:R0:W5:Y:S02]  /*2b30*/  @!P5 LDG.E.64 R14, desc[UR42][R38.64+0x20] ;  /* 0x0000202a260ed981 */ /* 0x000164000c1e1b00 */
.L_x_1156:
[----:B------:R-:W-:Y:S05]  /*2b40*/  BSYNC B1 ;  /* 0x0000000000017941 */ /* 0x000fea0003800000 */
.L_x_1155:
        /* <DEDUP_REMOVED lines=10> */
.L_x_1157:
[----:B------:R-:W2:Y:S01]  /*2bf0*/  LDL R8, [R1+0x8] ;  /* 0x0000080001087983 */ /* 0x000ea20000100800 */
[----:B------:R-:W-:Y:S01]  /*2c00*/  IMAD R83, R18, 0x8, R16 ;  /* 0x0000000812537824 */ /* 0x000fe200078e0210 */
[----:B------:R-:W-:Y:S01]  /*2c10*/  BSSY B1, `(.L_x_1158) ;  /* 0x0000004000017945 */ /* 0x000fe20003800000 */
[----:B--2---:R-:W-:-:S04]  /*2c20*/  SHF.L.U32 R86, R8, 0x1f, RZ ;  /* 0x0000001f08567819 */ /* 0x004fc800000006ff */
[----:B------:R-:W0:Y:S02]  /*2c30*/  SYNCS.PHASECHK.TRANS64.TRYWAIT P5, [R83+URZ+0x19c90], R86 ;  /* 0x019c9056530075a7 */ /* 0x000e2400080a017f */
[----:B0-----:R-:W-:Y:S05]  /*2c40*/  @!P5 BRA `(.L_x_1159) ;  /* 0x000001e00058d947 */ /* 0x001fea0003800000 */
.L_x_1484:
[----:B------:R-:W-:Y:S05]  /*2c50*/  BSYNC B1 ;  /* 0x0000000000017941 */ /* 0x000fea0003800000 */
.L_x_1158:
[----:B------:R-:W-:Y:S05]  /*2c60*/  @P4 BRA `(.L_x_1160) ;  /* 0x0000003800544947 */ /* 0x000fea0003800000 */
[----:B------:R-:W-:Y:S01]  /*2c70*/  ISETP.NE.AND P4, PT, R60, RZ, PT ;  /* 0x000000ff3c00720c */ /* 0x000fe20003f85270 */
[----:B------:R-:W-:-:S12]  /*2c80*/  BSSY B1, `(.L_x_1161) ;  /* 0x0000070000017945 */ /* 0x000fd80003800000 */
[----:B------:R-:W-:Y:S05]  /*2c90*/  @!P4 BRA `(.L_x_1162) ;  /* 0x0000000400b8c947 */ /* 0x000fea0003800000 */
[----:B------:R-:W2:Y:S01]  /*2ca0*/  LDL.64 R76, [R1+0x10] ;  /* 0x00001000014c7983 */ /* 0x000ea20000100a00 */
[----:B------:R-:W-:Y:S03]  /*2cb0*/  BSSY B2, `(.L_x_1163) ;  /* 0x000006b000027945 */ /* 0x000fe60003800000 */
[----:B------:R1:W3:Y:S01]  /*2cc0*/  LDS.128 R8, [R84+0x13800] ;  /* 0x0138000054087984 */ /* 0x0002e20000000c00 */
[----:B--2---:R-:W-:-:S13]  /*2cd0*/  ISETP.GE.AND P4, PT, R76, R87, PT ;  /* 0x000000574c00720c */ /* 0x004fda0003f86270 */
[----:B-1-3--:R-:W-:Y:S05]  /*2ce0*/  @P4 BRA `(.L_x_1164) ;  /* 0x00000004009c4947 */ /* 0x00afea0003800000 */
        /* <DEDUP_REMOVED lines=24> */
[-C--:B------:R-:W-:Y:S01]  /*2e70*/  FMUL.FTZ R93, R37, R90.reuse ;  /* 0x0000005a255d7220 */ /* 0x080fe20000410000 */
[--C-:B------:R-:W-:Y:S02]  /*2e80*/  HADD2.F32 R79, -RZ, R78.reuse.H0_H0 ;  /* 0x2000004eff4f7230 */ /* 0x100fe40000004100 */
[C---:B------:R-:W-:Y:S01]  /*2e90*/  FMUL.FTZ R90, R8.reuse, R90 ;  /* 0x0000005a085a7220 */ /* 0x040fe20000410000 */
[--C-:B------:R-:W-:Y:S02]  /*2ea0*/  HADD2.F32 R77, -RZ, R9.reuse.H1_H1 ;  /* 0x30000009ff4d7230 */ /* 0x100fe40000004100 */
[----:B------:R-:W-:Y:S02]  /*2eb0*/  HADD2.F32 R76, -RZ, R9.H0_H0 ;  /* 0x20000009ff4c7230 */ /* 0x000fe40000004100 */
[----:B------:R-:W-:Y:S01]  /*2ec0*/  FFMA.FTZ R8, R8, R79, -R93 ;  /* 0x0000004f08087223 */ /* 0x000fe2000001085d */
[----:B------:R-:W-:Y:S02]  /*2ed0*/  HADD2.F32 R78, -RZ, R78.H1_H1 ;  /* 0x3000004eff4e7230 */ /* 0x000fe40000004100 */
[----:B------:R-:W-:Y:S01]  /*2ee0*/  FMUL.FTZ R93, R77, R91 ;  /* 0x0000005b4d5d7220 */ /* 0x000fe20000410000 */
[----:B------:R-:W-:Y:S01]  /*2ef0*/  FFMA.FTZ R9, R37, R79, R90 ;  /* 0x0000004f25097223 */ /* 0x000fe2000001005a */
[C---:B------:R-:W-:Y:S01]  /*2f00*/  FMUL.FTZ R92, R76.reuse, R91 ;  /* 0x0000005b4c5c7220 */ /* 0x040fe20000410000 */
[----:B------:R-:W-:Y:S01]  /*2f10*/  F2FP.F16.E4M3.UNPACK_B R37, R36.H1 ;  /* 0x00000024ff25723e */ /* 0x000fe200030006ff */
[----:B------:R-:W-:Y:S01]  /*2f20*/  FFMA.FTZ R93, R76, R78, -R93 ;  /* 0x0000004e4c5d7223 */ /* 0x000fe2000001085d */
[----:B------:R-:W-:Y:S01]  /*2f30*/  F2FP.F16.E4M3.UNPACK_B R36, R36 ;  /* 0x00000024ff24723e */ /* 0x000fe200020006ff */
        /* <DEDUP_REMOVED lines=21> */
[--C-:B------:R-:W-:Y:S01]  /*3090*/  HADD2.F32 R79, -RZ, R76.reuse.H1_H1 ;  /* 0x3000004cff4f7230 */ /* 0x100fe20000004100 */
[----:B------:R-:W-:Y:S01]  /*30a0*/  F2FP.SATFINITE.E4M3.F32.PACK_AB_MERGE_C R43, R78, R43, RZ ;  /* 0x0000002b4e2b723e */ /* 0x000fe200048070ff */
[----:B------:R-:W-:Y:S01]  /*30b0*/  HADD2.F32 R78, -RZ, R76.H0_H0 ;  /* 0x2000004cff4e7230 */ /* 0x000fe20000004100 */
[----:B------:R-:W-:Y:S01]  /*30c0*/  F2FP.F16.E4M3.UNPACK_B R77, R10.H1 ;  /* 0x0000000aff4d723e */ /* 0x000fe200030006ff */
[--C-:B------:R-:W-:Y:S01]  /*30d0*/  HADD2.F32 R92, -RZ, R94.reuse.H1_H1 ;  /* 0x3000005eff5c7230 */ /* 0x100fe20000004100 */
[----:B------:R-:W-:Y:S01]  /*30e0*/  F2FP.F16.E4M3.UNPACK_B R93, R35 ;  /* 0x00000023ff5d723e */ /* 0x000fe200020006ff */
[----:B------:R-:W-:Y:S01]  /*30f0*/  HADD2.F32 R94, -RZ, R94.H0_H0 ;  /* 0x2000005eff5e7230 */ /* 0x000fe20000004100 */
[-C--:B------:R-:W-:Y:S01]  /*3100*/  F2FP.F16.E4M3.UNPACK_B R76, R34.reuse.H1 ;  /* 0x00000022ff4c723e */ /* 0x080fe200030006ff */
[----:B------:R-:W-:Y:S01]  /*3110*/  HADD2.F32 R35, -RZ, R77.H1_H1 ;  /* 0x3000004dff237230 */ /* 0x000fe20000004100 */
[----:B------:R-:W-:Y:S01]  /*3120*/  F2FP.F16.E4M3.UNPACK_B R90, R34 ;  /* 0x00000022ff5a723e */ /* 0x000fe200020006ff */
[----:B------:R-:W-:-:S02]  /*3130*/  HADD2.F32 R96, -RZ, R93.H1_H1 ;  /* 0x3000005dff607230 */ /* 0x000fc40000004100 */
[-C--:B------:R-:W-:Y:S01]  /*3140*/  FMUL.FTZ R95, R79, R92.reuse ;  /* 0x0000005c4f5f7220 */ /* 0x080fe20000410000 */
[----:B------:R-:W-:Y:S02]  /*3150*/  HADD2.F32 R91, -RZ, R76.H1_H1 ;  /* 0x3000004cff5b7230 */ /* 0x000fe40000004100 */
[C---:B------:R-:W-:Y:S01]  /*3160*/  FMUL.FTZ R100, R78.reuse, R92 ;  /* 0x0000005c4e647220 */ /* 0x040fe20000410000 */
[----:B------:R-:W-:Y:S02]  /*3170*/  HADD2.F32 R77, -RZ, R77.H0_H0 ;  /* 0x2000004dff4d7230 */ /* 0x000fe40000004100 */
[----:B------:R-:W-:Y:S01]  /*3180*/  FMUL.FTZ R98, R35, R96 ;  /* 0x0000006023627220 */ /* 0x000fe20000410000 */
[----:B------:R-:W-:Y:S02]  /*3190*/  HADD2.F32 R92, -RZ, R90.H1_H1 ;  /* 0x3000005aff5c7230 */ /* 0x000fe40000004100 */
[----:B------:R-:W-:Y:S01]  /*31a0*/  FFMA.FTZ R34, R78, R91, -R95 ;  /* 0x0000005b4e227223 */ /* 0x000fe2000001085f */
[----:B------:R-:W-:Y:S01]  /*31b0*/  F2FP.F16.E4M3.UNPACK_B R10, R10 ;  /* 0x0000000aff0a723e */ /* 0x000fe200020006ff */
[----:B------:R-:W-:Y:S01]  /*31c0*/  FMUL.FTZ R96, R77, R96 ;  /* 0x000000604d607220 */ /* 0x000fe20000410000 */
[----:B------:R-:W-:Y:S01]  /*31d0*/  F2FP.F16.E4M3.UNPACK_B R78, R11 ;  /* 0x0000000bff4e723e */ /* 0x000fe200020006ff */
[----:B------:R-:W-:Y:S01]  /*31e0*/  FFMA.FTZ R11, R79, R91, R100 ;  /* 0x0000005b4f0b7223 */ /* 0x000fe20000010064 */
[-C--:B------:R-:W-:Y:S01]  /*31f0*/  FFMA.FTZ R98, R77, R92.reuse, -R98 ;  /* 0x0000005c4d627223 */ /* 0x080fe20000010862 */
[----:B------:R-:W-:Y:S01]  /*3200*/  FFMA.FTZ R79, R35, R92, R96 ;  /* 0x0000005c234f7223 */ /* 0x000fe20000010060 */
[----:B------:R-:W-:Y:S01]  /*3210*/  HADD2.F32 R35, -RZ, R10.H0_H0 ;  /* 0x2000000aff237230 */ /* 0x000fe20000004100 */
[----:B------:R-:W-:Y:S01]  /*3220*/  F2FP.SATFINITE.E4M3.F32.PACK_AB_MERGE_C R9, R9, R8, R42 ;  /* 0x000000080909723e */ /* 0x000fe2000480702a */
[----:B------:R-:W-:Y:S01]  /*3230*/  HADD2.F32 R77, -RZ, R78.H0_H0 ;  /* 0x2000004eff4d7230 */ /* 0x000fe20000004100 */
[----:B------:R-:W-:Y:S01]  /*3240*/  F2FP.SATFINITE.E4M3.F32.PACK_AB_MERGE_C R11, R11, R34, RZ ;  /* 0x000000220b0b723e */ /* 0x000fe200048070ff */
[----:B------:R-:W-:Y:S01]  /*3250*/  HADD2.F32 R10, -RZ, R10.H1_H1 ;  /* 0x3000000aff0a7230 */ /* 0x000fe20000004100 */
[----:B------:R-:W-:Y:S01]  /*3260*/  F2FP.SATFINITE.E4M3.F32.PACK_AB_MERGE_C R79, R79, R98, RZ ;  /* 0x000000624f4f723e */ /* 0x000fe200048070ff */
[----:B------:R-:W-:-:S02]  /*3270*/  HADD2.F32 R93, -RZ, R93.H0_H0 ;  /* 0x2000005dff5d7230 */ /* 0x000fc40000004100 */
[----:B------:R-:W-:Y:S01]  /*3280*/  FMUL.FTZ R91, R77, R94 ;  /* 0x0000005e4d5b7220 */ /* 0x000fe20000410000 */
[----:B------:R-:W-:Y:S01]  /*3290*/  HADD2.F32 R78, -RZ, R78.H1_H1 ;  /* 0x3000004eff4e7230 */ /* 0x000fe20000004100 */
[----:B------:R-:W-:Y:S01]  /*32a0*/  F2FP.SATFINITE.E4M3.F32.PACK_AB_MERGE_C R8, R37, R36, R43 ;  /* 0x000000242508723e */ /* 0x000fe2000480702b */
[----:B------:R-:W-:Y:S02]  /*32b0*/  HADD2.F32 R76, -RZ, R76.H0_H0 ;  /* 0x2000004cff4c7230 */ /* 0x000fe40000004100 */
[-C--:B------:R-:W-:Y:S01]  /*32c0*/  FMUL.FTZ R92, R10, R93.reuse ;  /* 0x0000005d0a5c7220 */ /* 0x080fe20000410000 */
[----:B------:R-:W-:Y:S02]  /*32d0*/  HADD2.F32 R90, -RZ, R90.H0_H0 ;  /* 0x2000005aff5a7230 */ /* 0x000fe40000004100 */
[C---:B------:R-:W-:Y:S01]  /*32e0*/  FMUL.FTZ R96, R78.reuse, R94 ;  /* 0x0000005e4e607220 */ /* 0x040fe20000410000 */
[----:B------:R-:W-:Y:S01]  /*32f0*/  FMUL.FTZ R93, R35, R93 ;  /* 0x0000005d235d7220 */ /* 0x000fe20000410000 */
[----:B------:R-:W-:-:S02]  /*3300*/  FFMA.FTZ R91, R78, R76, R91 ;  /* 0x0000004c4e5b7223 */ /* 0x000fc4000001005b */
[----:B------:R-:W-:Y:S01]  /*3310*/  FFMA.FTZ R96, R77, R76, -R96 ;  /* 0x0000004c4d607223 */ /* 0x000fe20000010860 */
[-C--:B------:R-:W-:Y:S01]  /*3320*/  FFMA.FTZ R92, R35, R90.reuse, -R92 ;  /* 0x0000005a235c7223 */ /* 0x080fe2000001085c */
[----:B------:R-:W-:-:S03]  /*3330*/  FFMA.FTZ R93, R10, R90, R93 ;  /* 0x0000005a0a5d7223 */ /* 0x000fc6000001005d */
[----:B------:R-:W-:Y:S02]  /*3340*/  F2FP.SATFINITE.E4M3.F32.PACK_AB_MERGE_C R11, R91, R96, R11 ;  /* 0x000000605b0b723e */ /* 0x000fe4000480700b */
[----:B------:R-:W-:-:S07]  /*3350*/  F2FP.SATFINITE.E4M3.F32.PACK_AB_MERGE_C R10, R93, R92, R79 ;  /* 0x0000005c5d0a723e */ /* 0x000fce000480704f */
.L_x_1164:
[----:B------:R-:W-:Y:S05]  /*3360*/  BSYNC B2 ;  /* 0x0000000000027941 */ /* 0x000fea0003800000 */
.L_x_1163:
[----:B------:R1:W-:Y:S02]  /*3370*/  STG.E.128 desc[UR42][R32.64], R8 ;  /* 0x0000000820007986 */ /* 0x0003e4000c101d2a */
.L_x_1162:
[----:B------:R-:W-:Y:S05]  /*3380*/  BSYNC B1 ;  /* 0x0000000000017941 */ /* 0x000fea0003800000 */
.L_x_1161:
[----:B------:R-:W-:Y:S01]  /*3390*/  ISETP.NE.AND P4, PT, R45, RZ, PT ;  /* 0x000000ff2d00720c */ /* 0x000fe20003f85270 */
[----:B------:R-:W-:-:S12]  /*33a0*/  BSSY B1, `(.L_x_1165) ;  /* 0x0000070000017945 */ /* 0x000fd80003800000 */
[----:B------:R-:W-:Y:S05]  /*33b0*/  @!P4 BRA `(.L_x_1166) ;  /* 0x0000000400b8c947 */ /* 0x000fea0003800000 */
[----:B------:R-:W2:Y:S01]  /*33c0*/  LDL R34, [R1+0x34] ;  /* 0x0000340001227983 */ /* 0x000ea20000100800 */
[----:B------:R-:W-:Y:S03]  /*33d0*/  BSSY B2, `(.L_x_1167) ;  /* 0x000006b000027945 */ /* 0x000fe60003800000 */
[----:B-1----:R1:W3:Y:S01]  /*33e0*/  LDS.128 R8, [R84+0x14800] ;  /* 0x0148000054087984 */ /* 0x0022e20000000c00 */
[----:B--2---:R-:W-:-:S13]  /*33f0*/  ISETP.GE.AND P4, PT, R34, R87, PT ;  /* 0x000000572200720c */ /* 0x004fda0003f86270 */
[----:B-1-3--:R-:W-:Y:S05]  /*3400*/  @P4 BRA `(.L_x_1168) ;  /* 0x00000004009c4947 */ /* 0x00afea0003800000 */
[----:B------:R-:W-:Y:S02]  /*3410*/  SHF.R.U32.HI R37, RZ, 0x8, R29 ;  /* 0x00000008ff257819 */ /* 0x000fe4000001161d */
[----:B------:R-:W-:Y:S02]  /*3420*/  SHF.R.U32.HI R30, RZ, 0x8, R31 ;  /* 0x00000008ff1e7819 */ /* 0x000fe4000001161f */
[----:B------:R-:W-:Y:S02]  /*3430*/  LOP3.LUT R28, R29, 0xff0000ff, RZ, 0xc0, !PT ;  /* 0xff0000ff1d1c7812 */ /* 0x000fe400078ec0ff */
[----:B------:R-:W-:Y:S01]  /*3440*/  SHF.R.U32.HI R35, RZ, 0x10, R29 ;  /* 0x00000010ff237819 */ /* 0x000fe2000001161d */
[----:B------:R-:W-:Y:S01]  /*3450*/  IMAD.SHL.U32 R29, R37, 0x100, RZ ;  /* 0x00000100251d7824 */ /* 0x000fe200078e00ff */
[----:B------:R-:W-:Y:S02]  /*3460*/  LOP3.LUT R34, R31, 0xff0000ff, RZ, 0xc0, !PT ;  /* 0xff0000ff1f227812 */ /* 0x000fe400078ec0ff */
[----:B------:R-:W-:Y:S01]  /*3470*/  SHF.R.U32.HI R36, RZ, 0x10, R31 ;  /* 0x00000010ff247819 */ /* 0x000fe2000001161f */
[----:B------:R-:W-:Y:S01]  /*3480*/  IMAD.SHL.U32 R31, R30, 0x100, RZ ;  /* 0x000001001e1f7824 */ /* 0x000fe200078e00ff */
[----:B------:R-:W-:Y:S01]  /*3490*/  LOP3.LUT R28, R28, 0xff00, R29, 0xf8, !PT ;  /* 0x0000ff001c1c7812 */ /* 0x000fe200078ef81d */
[----:B------:R-:W-:-:S02]  /*34a0*/  IMAD.U32 R29, R35, 0x10000, RZ ;  /* 0x00010000231d7824 */ /* 0x000fc400078e00ff */
[----:B------:R-:W-:Y:S01]  /*34b0*/  IMAD.MOV.U32 R30, RZ, RZ, R8 ;  /* 0x000000ffff1e7224 */ /* 0x000fe200078e0008 */
[----:B------:R-:W-:Y:S01]  /*34c0*/  LOP3.LUT R31, R34, 0xff00, R31, 0xf8, !PT ;  /* 0x0000ff00221f7812 */ /* 0x000fe200078ef81f */
[----:B------:R-:W-:Y:S01]  /*34d0*/  IMAD.U32 R36, R36, 0x10000, RZ ;  /* 0x0001000024247824 */ /* 0x000fe200078e00ff */
[----:B------:R-:W-:Y:S02]  /*34e0*/  F2FP.F16.E4M3.UNPACK_B R34, R41.H1 ;  /* 0x00000029ff22723e */ /* 0x000fe400030006ff */
[-C--:B------:R-:W-:Y:S02]  /*34f0*/  F2FP.F16.E4M3.UNPACK_B R8, R9.reuse ;  /* 0x00000009ff08723e */ /* 0x080fe400020006ff */
[----:B------:R-:W-:Y:S01]  /*3500*/  LOP3.LUT R28, R28, 0xff0000, R29, 0xf8, !PT ;  /* 0x00ff00001c1c7812 */ /* 0x000fe200078ef81d */
[----:B------:R-:W-:Y:S01]  /*3510*/  HADD2.F32 R42, -RZ, R34.H0_H0 ;  /* 0x20000022ff2a7230 */ /* 0x000fe20000004100 */
[----:B------:R-:W-:Y:S01]  /*3520*/  LOP3.LUT R29, R31, 0xff0000, R36, 0xf8, !PT ;  /* 0x00ff00001f1d7812 */ /* 0x000fe200078ef824 */
[--C-:B------:R-:W-:Y:S01]  /*3530*/  HADD2.F32 R31, -RZ, R8.reuse.H1_H1 ;  /* 0x30000008ff1f7230 */ /* 0x100fe20000004100 */
[----:B------:R-:W-:Y:S01]  /*3540*/  F2FP.F16.E4M3.UNPACK_B R36, R40.H1 ;  /* 0x00000028ff24723e */ /* 0x000fe200030006ff */
[----:B------:R-:W-:Y:S01]  /*3550*/  HADD2.F32 R8, -RZ, R8.H0_H0 ;  /* 0x20000008ff087230 */ /* 0x000fe20000004100 */
[----:B------:R-:W-:Y:S01]  /*3560*/  F2FP.F16.E4M3.UNPACK_B R9, R9.H1 ;  /* 0x00000009ff09723e */ /* 0x000fe200030006ff */
        /* <DEDUP_REMOVED lines=35> */
[----:B------:R-:W-:Y:S01]  /*37a0*/  F2FP.SATFINITE.E4M3.F32.PACK_AB_MERGE_C R35, R36, R35, RZ ;  /* 0x000000232423723e */ /* 0x000fe200048070ff */
[--C-:B------:R-:W-:Y:S01]  /*37b0*/  HADD2.F32 R40, -RZ, R37.reuse.H0_H0 ;  /* 0x20000025ff287230 */ /* 0x100fe20000004100 */
[-C--:B------:R-:W-:Y:S01]  /*37c0*/  F2FP.F16.E4M3.UNPACK_B R77, R29.reuse.H1 ;  /* 0x0000001dff4d723e */ /* 0x080fe200030006ff */
[----:B------:R-:W-:Y:S01]  /*37d0*/  HADD2.F32 R37, -RZ, R37.H1_H1 ;  /* 0x30000025ff257230 */ /* 0x000fe20000004100 */
[----:B------:R-:W-:Y:S02]  /*37e0*/  F2FP.F16.E4M3.UNPACK_B R36, R10.H1 ;  /* 0x0000000aff24723e */ /* 0x000fe400030006ff */
[----:B------:R-:W-:Y:S01]  /*37f0*/  F2FP.F16.E4M3.UNPACK_B R76, R29 ;  /* 0x0000001dff4c723e */ /* 0x000fe200020006ff */
[----:B------:R-:W-:Y:S01]  /*3800*/  HADD2.F32 R79, -RZ, R77.H1_H1 ;  /* 0x3000004dff4f7230 */ /* 0x000fe20000004100 */
[-C--:B------:R-:W-:Y:S01]  /*3810*/  F2FP.F16.E4M3.UNPACK_B R41, R28.reuse ;  /* 0x0000001cff29723e */ /* 0x080fe200020006ff */
[----:B------:R-:W-:Y:S01]  /*3820*/  HADD2.F32 R29, -RZ, R36.H1_H1 ;  /* 0x30000024ff1d7230 */ /* 0x000fe20000004100 */
[----:B------:R-:W-:Y:S01]  /*3830*/  F2FP.F16.E4M3.UNPACK_B R42, R28.H1 ;  /* 0x0000001cff2a723e */ /* 0x000fe200030006ff */
[----:B------:R-:W-:-:S02]  /*3840*/  HADD2.F32 R78, -RZ, R76.H1_H1 ;  /* 0x3000004cff4e7230 */ /* 0x000fc40000004100 */
[-C--:B------:R-:W-:Y:S01]  /*3850*/  FMUL.FTZ R91, R37, R79.reuse ;  /* 0x0000004f255b7220 */ /* 0x080fe20000410000 */
[----:B------:R-:W-:Y:S02]  /*3860*/  HADD2.F32 R36, -RZ, R36.H0_H0 ;  /* 0x20000024ff247230 */ /* 0x000fe40000004100 */
[----:B------:R-:W-:Y:S01]  /*3870*/  FMUL.FTZ R90, R40, R79 ;  /* 0x0000004f285a7220 */ /* 0x000fe20000410000 */
[----:B------:R-:W-:Y:S02]  /*3880*/  HADD2.F32 R28, -RZ, R41.H1_H1 ;  /* 0x30000029ff1c7230 */ /* 0x000fe40000004100 */
[-C--:B------:R-:W-:Y:S01]  /*3890*/  FMUL.FTZ R79, R29, R78.reuse ;  /* 0x0000004e1d4f7220 */ /* 0x080fe20000410000 */
[----:B------:R-:W-:Y:S01]  /*38a0*/  F2FP.F16.E4M3.UNPACK_B R11, R11 ;  /* 0x0000000bff0b723e */ /* 0x000fe200020006ff */
[C---:B------:R-:W-:Y:S01]  /*38b0*/  FMUL.FTZ R78, R36.reuse, R78 ;  /* 0x0000004e244e7220 */ /* 0x040fe20000410000 */
[----:B------:R-:W-:Y:S01]  /*38c0*/  F2FP.F16.E4M3.UNPACK_B R10, R10 ;  /* 0x0000000aff0a723e */ /* 0x000fe200020006ff */
[----:B------:R-:W-:Y:S01]  /*38d0*/  FFMA.FTZ R79, R36, R28, -R79 ;  /* 0x0000001c244f7223 */ /* 0x000fe2000001084f */
[----:B------:R-:W-:-:S02]  /*38e0*/  HADD2.F32 R43, -RZ, R42.H1_H1 ;  /* 0x3000002aff2b7230 */ /* 0x000fc40000004100 */
[----:B------:R-:W-:Y:S01]  /*38f0*/  FFMA.FTZ R78, R29, R28, R78 ;  /* 0x0000001c1d4e7223 */ /* 0x000fe2000001004e */
[--C-:B------:R-:W-:Y:S01]  /*3900*/  HADD2.F32 R28, -RZ, R11.reuse.H0_H0 ;  /* 0x2000000bff1c7230 */ /* 0x100fe20000004100 */
[----:B------:R-:W-:Y:S01]  /*3910*/  F2FP.SATFINITE.E4M3.F32.PACK_AB_MERGE_C R9, R9, R8, R34 ;  /* 0x000000080909723e */ /* 0x000fe20004807022 */
[----:B------:R-:W-:Y:S02]  /*3920*/  HADD2.F32 R29, -RZ, R11.H1_H1 ;  /* 0x3000000bff1d7230 */ /* 0x000fe40000004100 */
[-C--:B------:R-:W-:Y:S01]  /*3930*/  FFMA.FTZ R91, R40, R43.reuse, -R91 ;  /* 0x0000002b285b7223 */ /* 0x080fe2000001085b */
[--C-:B------:R-:W-:Y:S02]  /*3940*/  HADD2.F32 R11, -RZ, R10.reuse.H0_H0 ;  /* 0x2000000aff0b7230 */ /* 0x100fe40000004100 */
[----:B------:R-:W-:Y:S01]  /*3950*/  FFMA.FTZ R90, R37, R43, R90 ;  /* 0x0000002b255a7223 */ /* 0x000fe2000001005a */
[----:B------:R-:W-:Y:S01]  /*3960*/  HADD2.F32 R77, -RZ, R77.H0_H0 ;  /* 0x2000004dff4d7230 */ /* 0x000fe20000004100 */
[----:B------:R-:W-:Y:S01]  /*3970*/  F2FP.SATFINITE.E4M3.F32.PACK_AB_MERGE_C R78, R78, R79, RZ ;  /* 0x0000004f4e4e723e */ /* 0x000fe200048070ff */
[----:B------:R-:W-:Y:S01]  /*3980*/  HADD2.F32 R10, -RZ, R10.H1_H1 ;  /* 0x3000000aff0a7230 */ /* 0x000fe20000004100 */
[----:B------:R-:W-:Y:S01]  /*3990*/  F2FP.SATFINITE.E4M3.F32.PACK_AB_MERGE_C R8, R31, R30, R35 ;  /* 0x0000001e1f08723e */ /* 0x000fe20004807023 */
[----:B------:R-:W-:-:S02]  /*39a0*/  HADD2.F32 R76, -RZ, R76.H0_H0 ;  /* 0x2000004cff4c7230 */ /* 0x000fc40000004100 */
[-C--:B------:R-:W-:Y:S01]  /*39b0*/  FMUL.FTZ R43, R29, R77.reuse ;  /* 0x0000004d1d2b7220 */ /* 0x080fe20000410000 */
[----:B------:R-:W-:Y:S02]  /*39c0*/  HADD2.F32 R42, -RZ, R42.H0_H0 ;  /* 0x2000002aff2a7230 */ /* 0x000fe40000004100 */
        /* <DEDUP_REMOVED lines=11> */
.L_x_1168:
[----:B------:R-:W-:Y:S05]  /*3a80*/  BSYNC B2 ;  /* 0x0000000000027941 */ /* 0x000fea0003800000 */
.L_x_1167:
[----:B------:R2:W-:Y:S02]  /*3a90*/  STG.E.128 desc[UR42][R32.64+0x20], R8 ;  /* 0x0000200820007986 */ /* 0x0005e4000c101d2a */
.L_x_1166:
[----:B------:R-:W-:Y:S05]  /*3aa0*/  BSYNC B1 ;  /* 0x0000000000017941 */ /* 0x000fea0003800000 */
.L_x_1165:
        /* <DEDUP_REMOVED lines=39> */
[-C--:B------:R-:W-:Y:S01]  /*3d20*/  FMUL.FTZ R37, R29, R35.reuse ;  /* 0x000000231d257220 */ /* 0x080fe20000410000 */
[----:B------:R-:W-:Y:S01]  /*3d30*/  FMUL.FTZ R36, R28, R35 ;  /* 0x000000231c247220 */ /* 0x000fe20000410000 */
[----:B------:R-:W-:Y:S01]  /*3d40*/  F2FP.F16.E4M3.UNPACK_B R15, R14.H1 ;  /* 0x0000000eff0f723e */ /* 0x000fe200030006ff */
[----:B------:R-:W-:-:S02]  /*3d50*/  HADD2.F32 R31, -RZ, R39.H1_H1 ;  /* 0x30000027ff1f7230 */ /* 0x000fc40000004100 */
[-C--:B------:R-:W-:Y:S01]  /*3d60*/  FFMA.FTZ R37, R28, R30.reuse, -R37 ;  /* 0x0000001e1c257223 */ /* 0x080fe20000010825 */
[----:B------:R-:W-:Y:S01]  /*3d70*/  FFMA.FTZ R40, R29, R30, R36 ;  /* 0x0000001e1d287223 */ /* 0x000fe20000010024 */
[----:B------:R-:W-:Y:S01]  /*3d80*/  F2FP.F16.E4M3.UNPACK_B R14, R14 ;  /* 0x0000000eff0e723e */ /* 0x000fe200020006ff */
[--C-:B------:R-:W-:Y:S01]  /*3d90*/  HADD2.F32 R30, -RZ, R15.reuse.H1_H1 ;  /* 0x3000000fff1e7230 */ /* 0x100fe20000004100 */
[----:B------:R-:W-:Y:S01]  /*3da0*/  F2FP.F16.E4M3.UNPACK_B R35, R12 ;  /* 0x0000000cff23723e */ /* 0x000fe200020006ff */
[----:B------:R-:W-:Y:S02]  /*3db0*/  HADD2.F32 R29, -RZ, R15.H0_H0 ;  /* 0x2000000fff1d7230 */ /* 0x000fe40000004100 */
[----:B------:R-:W-:Y:S02]  /*3dc0*/  HADD2.F32 R39, -RZ, R39.H0_H0 ;  /* 0x20000027ff277230 */ /* 0x000fe40000004100 */
[----:B------:R-:W-:Y:S01]  /*3dd0*/  FMUL.FTZ R36, R30, R31 ;  /* 0x0000001f1e247220 */ /* 0x000fe20000410000 */
[----:B------:R-:W-:-:S02]  /*3de0*/  HADD2.F32 R15, -RZ, R14.H0_H0 ;  /* 0x2000000eff0f7230 */ /* 0x000fc40000004100 */
[----:B------:R-:W-:Y:S01]  /*3df0*/  FMUL.FTZ R31, R29, R31 ;  /* 0x0000001f1d1f7220 */ /* 0x000fe20000410000 */
[----:B------:R-:W-:Y:S02]  /*3e00*/  HADD2.F32 R28, -RZ, R14.H1_H1 ;  /* 0x3000000eff1c7230 */ /* 0x000fe40000004100 */
[--C-:B------:R-:W-:Y:S02]  /*3e10*/  HADD2.F32 R14, -RZ, R38.reuse.H1_H1 ;  /* 0x30000026ff0e7230 */ /* 0x100fe40000004100 */
[----:B------:R-:W-:Y:S02]  /*3e20*/  HADD2.F32 R38, -RZ, R38.H0_H0 ;  /* 0x20000026ff267230 */ /* 0x000fe40000004100 */
[-C--:B------:R-:W-:Y:S01]  /*3e30*/  FMUL.FTZ R34, R28, R39.reuse ;  /* 0x000000271c227220 */ /* 0x080fe20000410000 */
[----:B------:R-:W-:Y:S01]  /*3e40*/  FMUL.FTZ R39, R15, R39 ;  /* 0x000000270f277220 */ /* 0x000fe20000410000 */
[-C--:B------:R-:W-:Y:S01]  /*3e50*/  FFMA.FTZ R29, R29, R14.reuse, -R36 ;  /* 0x0000000e1d1d7223 */ /* 0x080fe20000010824 */
[----:B------:R-:W-:Y:S01]  /*3e60*/  FFMA.FTZ R30, R30, R14, R31 ;  /* 0x0000000e1e1e7223 */ /* 0x000fe2000001001f */
[-C--:B------:R-:W-:Y:S01]  /*3e70*/  FFMA.FTZ R14, R15, R38.reuse, -R34 ;  /* 0x000000260f0e7223 */ /* 0x080fe20000010822 */
[----:B------:R-:W-:Y:S01]  /*3e80*/  FFMA.FTZ R15, R28, R38, R39 ;  /* 0x000000261c0f7223 */ /* 0x000fe20000010027 */
[----:B------:R-:W-:-:S02]  /*3e90*/  F2FP.F16.E4M3.UNPACK_B R31, R11.H1 ;  /* 0x0000000bff1f723e */ /* 0x000fc400030006ff */
[----:B------:R-:W-:Y:S02]  /*3ea0*/  F2FP.SATFINITE.E4M3.F32.PACK_AB_MERGE_C R29, R30, R29, RZ ;  /* 0x0000001d1e1d723e */ /* 0x000fe400048070ff */
[-C--:B------:R-:W-:Y:S01]  /*3eb0*/  F2FP.F16.E4M3.UNPACK_B R39, R13.reuse.H1 ;  /* 0x0000000dff27723e */ /* 0x080fe200030006ff */
[--C-:B------:R-:W-:Y:S01]  /*3ec0*/  HADD2.F32 R34, -RZ, R31.reuse.H0_H0 ;  /* 0x2000001fff227230 */ /* 0x100fe20000004100 */
[----:B------:R-:W-:Y:S01]  /*3ed0*/  F2FP.F16.E4M3.UNPACK_B R30, R10.H1 ;  /* 0x0000000aff1e723e */ /* 0x000fe200030006ff */
[----:B------:R-:W-:Y:S01]  /*3ee0*/  HADD2.F32 R31, -RZ, R31.H1_H1 ;  /* 0x3000001fff1f7230 */ /* 0x000fe20000004100 */
[----:B------:R-:W-:Y:S01]  /*3ef0*/  F2FP.F16.E4M3.UNPACK_B R38, R13 ;  /* 0x0000000dff26723e */ /* 0x000fe200020006ff */
[----:B------:R-:W-:Y:S01]  /*3f00*/  HADD2.F32 R41, -RZ, R39.H1_H1 ;  /* 0x30000027ff297230 */ /* 0x000fe20000004100 */
[----:B------:R-:W-:Y:S01]  /*3f10*/  F2FP.SATFINITE.E4M3.F32.PACK_AB_MERGE_C R28, R40, R37, RZ ;  /* 0x00000025281c723e */ /* 0x000fe200048070ff */
        /* <DEDUP_REMOVED lines=38> */
.L_x_1170:
[----:B------:R-:W-:Y:S05]  /*4180*/  BSYNC B1 ;  /* 0x0000000000017941 */ /* 0x000fea0003800000 */
.L_x_1169:
[----:B------:R3:W-:Y:S01]  /*4190*/  STG.E.128 desc[UR42][R32.64+0x40], R8 ;  /* 0x0000400820007986 */ /* 0x0007e2000c101d2a */
[----:B------:R-:W-:Y:S05]  /*41a0*/  BRA `(.L_x_1160) ;  /* 0x0000002400047947 */ /* 0x000fea0003800000 */
.L_x_1154:
        /* <DEDUP_REMOVED lines=27> */
.L_x_1172:
[----:B------:R-:W-:Y:S05]  /*4360*/  BSYNC B1 ;  /* 0x0000000000017941 */ /* 0x000fea0003800000 */
.L_x_1171:
        /* <DEDUP_REMOVED lines=12> */
.L_x_1173:
[----:B0-----:R-:W2:Y:S01]  /*4430*/  LDL R38, [R1+0x8] ;  /* 0x0000080001267983 */ /* 0x001ea20000100800 */
[----:B------:R-:W-:Y:S01]  /*4440*/  IMAD R83, R18, 0x8, R16 ;  /* 0x0000000812537824 */ /* 0x000fe200078e0210 */
[----:B------:R-:W-:Y:S01]  /*4450*/  BSSY B1, `(.L_x_1174) ;  /* 0x0000004000017945 */ /* 0x000fe20003800000 */
[----:B--2---:R-:W-:-:S04]  /*4460*/  SHF.L.U32 R86, R38, 0x1f, RZ ;  /* 0x0000001f26567819 */ /* 0x004fc800000006ff */
[----:B------:R-:W0:Y:S02]  /*4470*/  SYNCS.PHASECHK.TRANS64.TRYWAIT P5, [R83+URZ+0x19c90], R86 ;  /* 0x019c9056530075a7 */ /* 0x000e2400080a017f */
[----:B0-----:R-:W-:Y:S05]  /*4480*/  @!P5 BRA `(.L_x_1175) ;  /* 0x000001c8005cd947 */ /* 0x001fea0003800000 */
.L_x_1485:
[----:B------:R-:W-:Y:S05]  /*4490*/  BSYNC B1 ;  /* 0x0000000000017941 */ /* 0x000fea0003800000 */
.L_x_1174:
[----:B------:R-:W-:Y:S05]  /*44a0*/  @P4 BRA `(.L_x_1160) ;  /* 0x0000002000444947 */ /* 0x000fea0003800000 */
[----:B------:R-:W1:Y:S01]  /*44b0*/  LDC R94, c[0x0][0x2f4] ;  /* 0x0000bd00ff5e7b82 */ /* 0x000e620000000800 */
[----:B------:R-:W-:Y:S01]  /*44c0*/  ISETP.NE.AND P4, PT, R60, RZ, PT ;  /* 0x000000ff3c00720c */ /* 0x000fe20003f85270 */
[----:B------:R-:W-:Y:S01]  /*44d0*/  ULDC.64 UR4, c[0x0][0x300] ;  /* 0x0000c00000047ab9 */ /* 0x000fe20000000a00 */
[----:B------:R-:W-:Y:S01]  /*44e0*/  SHF.R.S32.HI R38, RZ, 0x1f, R23 ;  /* 0x0000001fff267819 */ /* 0x000fe20000011417 */
[----:B------:R-:W-:Y:S01]  /*44f0*/  IMAD.MOV.U32 R78, RZ, RZ, R36 ;  /* 0x000000ffff4e7224 */ /* 0x000fe200078e0024 */
[----:B------:R-:W-:Y:S03]  /*4500*/  BSSY B1, `(.L_x_1176) ;  /* 0x00000fd000017945 */ /* 0x000fe60003800000 */
[----:B------:R-:W-:Y:S02]  /*4510*/  IMAD R38, R38, UR4, RZ ;  /* 0x0000000426267c24 */ /* 0x000fe4000f8e02ff */
[----:B------:R-:W-:-:S04]  /*4520*/  IMAD.WIDE.U32 R78, R23, UR4, R78 ;  /* 0x00000004174e7c25 */ /* 0x000fc8000f8e004e */
[----:B------:R-:W-:-:S04]  /*4530*/  IMAD R95, R23, UR5, R38 ;  /* 0x00000005175f7c24 */ /* 0x000fc8000f8e0226 */
[----:B------:R-:W-:Y:S02]  /*4540*/  IMAD.IADD R95, R95, 0x1, R79 ;  /* 0x000000015f5f7824 */ /* 0x000fe400078e024f */
[----:B-1----:R-:W-:Y:S01]  /*4550*/  IMAD.IADD R96, R94, 0x1, -R61 ;  /* 0x000000015e607824 */ /* 0x002fe200078e0a3d */
[----:B------:R-:W-:Y:S06]  /*4560*/  @!P4 BRA `(.L_x_1177) ;  /* 0x0000000c00d8c947 */ /* 0x000fec0003800000 */
[----:B------:R-:W2:Y:S04]  /*4570*/  LDL R41, [R1+0x30] ;  /* 0x0000300001297983 */ /* 0x000ea80000100800 */
[----:B------:R-:W3:Y:S04]  /*4580*/  LDL R40, [R1+0x74] ;  /* 0x0000740001287983 */ /* 0x000ee80000100800 */
[----:B------:R-:W4:Y:S01]  /*4590*/  LDL R39, [R1+0x3c] ;  /* 0x00003c0001277983 */ /* 0x000f220000100800 */
[----:B------:R-:W-:Y:S01]  /*45a0*/  SEL R36, R61, R96, !P0 ;  /* 0x000000603d247207 */ /* 0x000fe20004000000 */
[----:B------:R-:W-:Y:S01]  /*45b0*/  BSSY B2, `(.L_x_1178) ;  /* 0x00000e8000027945 */ /* 0x000fe20003800000 */
[----:B------:R-:W-:-:S02]  /*45c0*/  IADD3 R103, P4, P5, R58, R78, R20 ;  /* 0x0000004e3a677210 */ /* 0x000fc40007d9e014 */
[----:B------:R-:W-:Y:S02]  /*45d0*/  SHF.R.S32.HI R37, RZ, 0x1f, R36 ;  /* 0x0000001fff257819 */ /* 0x000fe40000011424 */
[----:B------:R-:W-:Y:S02]  /*45e0*/  IADD3.X R101, R80, R95, R4, P4, P5 ;  /* 0x0000005f50657210 */ /* 0x000fe400027ea404 */
[----:B------:R-:W-:Y:S02]  /*45f0*/  LEA.HI R37, R37, R36, RZ, 0x5 ;  /* 0x0000002425257211 */ /* 0x000fe400078f28ff */
[----:B------:R-:W-:Y:S02]  /*4600*/  ISETP.GE.AND P5, PT, R152, R87, PT ;  /* 0x000000579800720c */ /* 0x000fe40003fa6270 */
[----:B------:R-:W-:-:S04]  /*4610*/  SHF.R.S32.HI R36, RZ, 0x5, R37 ;  /* 0x00000005ff247819 */ /* 0x000fc80000011425 */
[----:B------:R-:W-:-:S04]  /*4620*/  LEA.HI.SX32 R36, R73, R36, 0x1c ;  /* 0x0000002449247211 */ /* 0x000fc800078fe2ff */
[C---:B------:R-:W-:Y:S01]  /*4630*/  LEA.HI R37, R36.reuse, R36, RZ, 0x1 ;  /* 0x0000002424257211 */ /* 0x040fe200078f08ff */
[----:B------:R-:W-:-:S04]  /*4640*/  IMAD.SHL.U32 R102, R36, 0x10, RZ ;  /* 0x0000001024667824 */ /* 0x000fc800078e00ff */
[----:B------:R-:W-:Y:S01]  /*4650*/  IMAD.SHL.U32 R37, R37, 0x800, RZ ;  /* 0x0000080025257824 */ /* 0x000fe200078e00ff */
[----:B------:R-:W-:-:S04]  /*4660*/  ISETP.GE.AND P4, PT, R102, R94, PT ;  /* 0x0000005e6600720c */ /* 0x000fc80003f86270 */
[----:B------:R-:W-:Y:S02]  /*4670*/  LOP3.LUT R37, R37, 0xfffff000, RZ, 0xc0, !PT ;  /* 0xfffff00025257812 */ /* 0x000fe400078ec0ff */
[----:B--2---:R-:W-:-:S04]  /*4680*/  LOP3.LUT R36, R41, 0x10, R102, 0xf8, !PT ;  /* 0x0000001029247812 */ /* 0x004fc800078ef866 */
[----:B---3--:R-:W-:-:S04]  /*4690*/  LOP3.LUT R36, R36, R40, RZ, 0x3c, !PT ;  /* 0x0000002824247212 */ /* 0x008fc800078e3cff */
[----:B----4-:R-:W-:Y:S01]  /*46a0*/  IADD3 R39, R36, R37, R39 ;  /* 0x0000002524277210 */ /* 0x010fe20007ffe027 */
[----:B------:R-:W-:-:S04]  /*46b0*/  IMAD R37, R18, 0x3000, R71 ;  /* 0x0000300012257824 */ /* 0x000fc800078e0247 */
[----:B------:R-:W-:Y:S02]  /*46c0*/  IMAD R39, R18, 0x3000, R39 ;  /* 0x0000300012277824 */ /* 0x000fe400078e0227 */
[C---:B------:R-:W-:Y:S02]  /*46d0*/  IMAD.IADD R37, R16.reuse, 0x1, R37 ;  /* 0x0000000110257824 */ /* 0x040fe400078e0225 */
[----:B------:R-:W-:-:S04]  /*46e0*/  IMAD.IADD R40, R16, 0x1, R39 ;  /* 0x0000000110287824 */ /* 0x000fc800078e0227 */
[----:B------:R-:W1:Y:S04]  /*46f0*/  LDS.128 R36, [R37+0x13800] ;  /* 0x0138000025247984 */ /* 0x000e680000000c00 */
[----:B------:R-:W2:Y:S01]  /*4700*/  LDS.128 R40, [R40+0x13800] ;  /* 0x0138000028287984 */ /* 0x000ea20000000c00 */
[----:B------:R-:W-:Y:S05]  /*4710*/  @P5 BRA `(.L_x_1179) ;  /* 0x0000000c00445947 */ /* 0x000fea0003800000 */
[----:B------:R-:W-:Y:S02]  /*4720*/  SHF.R.U32.HI R32, RZ, 0x8, R33 ;  /* 0x00000008ff207819 */ /* 0x000fe40000011621 */
[----:B------:R-:W-:Y:S02]  /*4730*/  SHF.R.U32.HI R104, RZ, 0x8, R13 ;  /* 0x00000008ff687819 */ /* 0x000fe4000001160d */
[----:B------:R-:W-:Y:S01]  /*4740*/  SHF.R.U32.HI R34, RZ, 0x10, R33 ;  /* 0x00000010ff227819 */ /* 0x000fe20000011621 */
[----:B------:R-:W-:Y:S01]  /*4750*/  IMAD.SHL.U32 R32, R32, 0x100, RZ ;  /* 0x0000010020207824 */ /* 0x000fe200078e00ff */
[----:B------:R-:W-:Y:S02]  /*4760*/  LOP3.LUT R33, R33, 0xff0000ff, RZ, 0xc0, !PT ;  /* 0xff0000ff21217812 */ /* 0x000fe400078ec0ff */
[----:B------:R-:W-:Y:S01]  /*4770*/  SHF.R.U32.HI R12, RZ, 0x10, R13 ;  /* 0x00000010ff0c7819 */ /* 0x000fe2000001160d */
[----:B------:R-:W-:Y:S01]  /*4780*/  IMAD.U32 R34, R34, 0x10000, RZ ;  /* 0x0001000022227824 */ /* 0x000fe200078e00ff */
[----:B------:R-:W-:Y:S01]  /*4790*/  LOP3.LUT R14, R13, 0xff0000ff, RZ, 0xc0, !PT ;  /* 0xff0000ff0d0e7812 */ /* 0x000fe200078ec0ff */
[----:B------:R-:W-:Y:S01]  /*47a0*/  IMAD.SHL.U32 R13, R104, 0x100, RZ ;  /* 0x00000100680d7824 */ /* 0x000fe200078e00ff */
[----:B------:R-:W-:Y:S01]  /*47b0*/  LOP3.LUT R33, R33, 0xff00, R32, 0xf8, !PT ;  /* 0x0000ff0021217812 */ /* 0x000fe200078ef820 */
[----:B------:R-:W-:Y:S01]  /*47c0*/  IMAD.U32 R12, R12, 0x10000, RZ ;  /* 0x000100000c0c7824 */ /* 0x000fe200078e00ff */
[----:B--2---:R-:W-:-:S02]  /*47d0*/  F2FP.F16.E4M3.UNPACK_B R105, R41 ;  /* 0x00000029ff69723e */ /* 0x004fc400020006ff */
[----:B------:R-:W-:Y:S02]  /*47e0*/  LOP3.LUT R13, R14, 0xff00, R13, 0xf8, !PT ;  /* 0x0000ff000e0d7812 */ /* 0x000fe400078ef80d */
[----:B------:R-:W-:Y:S01]  /*47f0*/  LOP3.LUT R34, R33, 0xff0000, R34, 0xf8, !PT ;  /* 0x00ff000021227812 */ /* 0x000fe200078ef822 */
[--C-:B------:R-:W-:Y:S01]  /*4800*/  HADD2.F32 R14, -RZ, R105.reuse.H0_H0 ;  /* 0x20000069ff0e7230 */ /* 0x100fe20000004100 */
[----:B------:R-:W-:Y:S01]  /*4810*/  LOP3.LUT R12, R13, 0xff0000, R12, 0xf8, !PT ;  /* 0x00ff00000d0c7812 */ /* 0x000fe200078ef80c */
[----:B------:R-:W-:Y:S01]  /*4820*/  HADD2.F32 R105, -RZ, R105.H1_H1 ;  /* 0x30000069ff697230 */ /* 0x000fe20000004100 */
[----:B------:R-:W-:Y:S02]  /*4830*/  F2FP.F16.E4M3.UNPACK_B R32, R34 ;  /* 0x00000022ff20723e */ /* 0x000fe400020006ff */
[----:B-1----:R-:W-:Y:S02]  /*4840*/  F2FP.F16.E4M3.UNPACK_B R104, R37 ;  /* 0x00000025ff68723e */ /* 0x002fe400020006ff */
[----:B------:R-:W-:Y:S01]  /*4850*/  F2FP.F16.E4M3.UNPACK_B R13, R12 ;  /* 0x0000000cff0d723e */ /* 0x000fe200020006ff */
[----:B------:R-:W-:Y:S01]  /*4860*/  HADD2.F32 R33, -RZ, R32.H0_H0 ;  /* 0x20000020ff217230 */ /* 0x000fe20000004100 */
[----:B------:R-:W-:Y:S01]  /*4870*/  F2FP.F16.E4M3.UNPACK_B R41, R41.H1 ;  /* 0x00000029ff29723e */ /* 0x000fe200030006ff */
[----:B------:R-:W-:Y:S01]  /*4880*/  HADD2.F32 R106, -RZ, R104.H0_H0 ;  /* 0x20000068ff6a7230 */ /* 0x000fe20000004100 */
[----:B------:R-:W-:Y:S01]  /*4890*/  F2FP.F16.E4M3.UNPACK_B R34, R34.H1 ;  /* 0x00000022ff22723e */ /* 0x000fe200030006ff */
        /* <DEDUP_REMOVED lines=10> */
[----:B------:R-:W-:-:S02]  /*4940*/  LOP3.LUT R108, R35, 0xff0000ff, RZ, 0xc0, !PT ;  /* 0xff0000ff236c7812 */ /* 0x000fc400078ec0ff */
[-C--:B------:R-:W-:Y:S01]  /*4950*/  FFMA.FTZ R32, R104, R13.reuse, -R107 ;  /* 0x0000000d68207223 */ /* 0x080fe2000001086b */
[----:B------:R-:W-:Y:S01]  /*4960*/  FFMA.FTZ R13, R105, R13, R106 ;  /* 0x0000000d690d7223 */ /* 0x000fe2000001006a */
[----:B------:R-:W-:Y:S01]  /*4970*/  F2FP.F16.E4M3.UNPACK_B R104, R37.H1 ;  /* 0x00000025ff68723e */ /* 0x000fe200030006ff */
[----:B------:R-:W-:Y:S01]  /*4980*/  HADD2.F32 R37, -RZ, R34.H0_H0 ;  /* 0x20000022ff257230 */ /* 0x000fe20000004100 */
        /* <DEDUP_REMOVED lines=9> */
[----:B------:R-:W-:Y:S02]  /*4a20*/  HADD2.F32 R106, -RZ, R41.H1_H1 ;  /* 0x30000029ff6a7230 */ /* 0x000fe40000004100 */
[----:B------:R-:W-:Y:S01]  /*4a30*/  FFMA.FTZ R12, R12, R107, R111 ;  /* 0x0000006b0c0c7223 */ /* 0x000fe2000001006f */
[----:B------:R-:W-:-:S05]  /*4a40*/  HADD2.F32 R41, -RZ, R34.H1_H1 ;  /* 0x30000022ff297230 */ /* 0x000fca0000004100 */
[-C--:B------:R-:W-:Y:S01]  /*4a50*/  FMUL.FTZ R107, R106, R41.reuse ;  /* 0x000000296a6b7220 */ /* 0x080fe20000410000 */
[----:B------:R-:W-:-:S03]  /*4a60*/  FMUL.FTZ R109, R104, R41 ;  /* 0x00000029686d7220 */ /* 0x000fc60000410000 */
[-C--:B------:R-:W-:Y:S01]  /*4a70*/  FFMA.FTZ R41, R104, R105.reuse, -R107 ;  /* 0x0000006968297223 */ /* 0x080fe2000001086b */
[----:B------:R-:W-:Y:S01]  /*4a80*/  FFMA.FTZ R34, R106, R105, R109 ;  /* 0x000000696a227223 */ /* 0x000fe2000001006d */
[----:B------:R-:W-:Y:S02]  /*4a90*/  SHF.R.U32.HI R105, RZ, 0x8, R35 ;  /* 0x00000008ff697819 */ /* 0x000fe40000011623 */
[--C-:B------:R-:W-:Y:S02]  /*4aa0*/  SHF.R.U32.HI R107, RZ, 0x8, R15.reuse ;  /* 0x00000008ff6b7819 */ /* 0x100fe4000001160f */
[----:B------:R-:W-:Y:S01]  /*4ab0*/  SHF.R.U32.HI R104, RZ, 0x10, R15 ;  /* 0x00000010ff687819 */ /* 0x000fe2000001160f */
[----:B------:R-:W-:Y:S01]  /*4ac0*/  IMAD.SHL.U32 R105, R105, 0x100, RZ ;  /* 0x0000010069697824 */ /* 0x000fe200078e00ff */
[----:B------:R-:W-:Y:S02]  /*4ad0*/  LOP3.LUT R106, R15, 0xff0000ff, RZ, 0xc0, !PT ;  /* 0xff0000ff0f6a7812 */ /* 0x000fe400078ec0ff */
[----:B------:R-:W-:Y:S01]  /*4ae0*/  SHF.R.U32.HI R15, RZ, 0x10, R35 ;  /* 0x00000010ff0f7819 */ /* 0x000fe20000011623 */
[----:B------:R-:W-:Y:S01]  /*4af0*/  IMAD.SHL.U32 R35, R107, 0x100, RZ ;  /* 0x000001006b237824 */ /* 0x000fe200078e00ff */
[----:B------:R-:W-:Y:S01]  /*4b00*/  LOP3.LUT R108, R108, 0xff00, R105, 0xf8, !PT ;  /* 0x0000ff006c6c7812 */ /* 0x000fe200078ef869 */
[----:B------:R-:W-:Y:S01]  /*4b10*/  IMAD.U32 R104, R104, 0x10000, RZ ;  /* 0x0001000068687824 */ /* 0x000fe200078e00ff */
[----:B------:R-:W-:Y:S01]  /*4b20*/  F2FP.SATFINITE.E4M3.F32.PACK_AB_MERGE_C R37, R41, R37, RZ ;  /* 0x000000252925723e */ /* 0x000fe200048070ff */
[----:B------:R-:W-:Y:S01]  /*4b30*/  IMAD.U32 R105, R15, 0x10000, RZ ;  /* 0x000100000f697824 */ /* 0x000fe200078e00ff */
[----:B------:R-:W-:-:S02]  /*4b40*/  LOP3.LUT R35, R106, 0xff00, R35, 0xf8, !PT ;  /* 0x0000ff006a237812 */ /* 0x000fc400078ef823 */
[----:B------:R-:W-:Y:S02]  /*4b50*/  F2FP.F16.E4M3.UNPACK_B R41, R36.H1 ;  /* 0x00000024ff29723e */ /* 0x000fe400030006ff */
[----:B------:R-:W-:Y:S02]  /*4b60*/  LOP3.LUT R15, R35, 0xff0000, R104, 0xf8, !PT ;  /* 0x00ff0000230f7812 */ /* 0x000fe400078ef868 */
[----:B------:R-:W-:Y:S01]  /*4b70*/  LOP3.LUT R35, R108, 0xff0000, R105, 0xf8, !PT ;  /* 0x00ff00006c237812 */ /* 0x000fe200078ef869 */
[----:B------:R-:W-:Y:S01]  /*4b80*/  IMAD.MOV.U32 R105, RZ, RZ, R39 ;  /* 0x000000ffff697224 */ /* 0x000fe200078e0027 */
[----:B------:R-:W-:Y:S02]  /*4b90*/  F2FP.F16.E4M3.UNPACK_B R39, R43 ;  /* 0x0000002bff27723e */ /* 0x000fe400020006ff */
[----:B------:R-:W-:Y:S02]  /*4ba0*/  F2FP.F16.E4M3.UNPACK_B R106, R35 ;  /* 0x00000023ff6a723e */ /* 0x000fe400020006ff */
[----:B------:R-:W-:Y:S01]  /*4bb0*/  F2FP.F16.E4M3.UNPACK_B R104, R105 ;  /* 0x00000069ff68723e */ /* 0x000fe200020006ff */
[----:B------:R-:W-:Y:S01]  /*4bc0*/  HADD2.F32 R108, -RZ, R39.H0_H0 ;  /* 0x20000027ff6c7230 */ /* 0x000fe20000004100 */
        /* <DEDUP_REMOVED lines=8> */
[----:B------:R-:W-:Y:S01]  /*4c50*/  FMUL.FTZ R110, R111, R110 ;  /* 0x0000006e6f6e7220 */ /* 0x000fe20000410000 */
        /* <DEDUP_REMOVED lines=25> */
[----:B------:R-:W-:Y:S01]  /*4df0*/  FMUL.FTZ R106, R43, R35 ;  /* 0x000000232b6a7220 */ /* 0x000fe20000410000 */
[----:B------:R-:W-:Y:S01]  /*4e00*/  F2FP.SATFINITE.E4M3.F32.PACK_AB_MERGE_C R37, R32, R33, R37 ;  /* 0x000000212025723e */ /* 0x000fe20004807025 */
[C---:B------:R-:W-:Y:S02]  /*4e10*/  FMUL.FTZ R107, R105.reuse, R35 ;  /* 0x00000023696b7220 */ /* 0x040fe40000410000 */
[----:B------:R-:W-:Y:S01]  /*4e20*/  FFMA.FTZ R35, R105, R15, -R106 ;  /* 0x0000000f69237223 */ /* 0x000fe2000001086a */
        /* <DEDUP_REMOVED lines=28> */
[----:B------:R-:W-:Y:S02]  /*4ff0*/  HADD2.F32 R106, -RZ, R36.H0_H0 ;  /* 0x20000024ff6a7230 */ /* 0x000fe40000004100 */
        /* <DEDUP_REMOVED lines=9> */
[-C--:B------:R-:W-:Y:S01]  /*5090*/  FMUL.FTZ R43, R40, R98.reuse ;  /* 0x00000062282b7220 */ /* 0x080fe20000410000 */
[----:B------:R-:W-:Y:S01]  /*50a0*/  F2FP.SATFINITE.E4M3.F32.PACK_AB_MERGE_C R106, R41, R113, RZ ;  /* 0x00000071296a723e */ /* 0x000fe200048070ff */
[C---:B------:R-:W-:Y:S01]  /*50b0*/  FMUL.FTZ R98, R36.reuse, R98 ;  /* 0x0000006224627220 */ /* 0x040fe20000410000 */
[----:B------:R-:W-:Y:S01]  /*50c0*/  F2FP.SATFINITE.E4M3.F32.PACK_AB_MERGE_C R35, R35, R114, RZ ;  /* 0x000000722323723e */ /* 0x000fe200048070ff */
        /* <DEDUP_REMOVED lines=17> */
[----:B------:R-:W-:Y:S01]  /*51e0*/  FMUL.FTZ R115, R105, R115 ;  /* 0x0000007369737220 */ /* 0x000fe20000410000 */
[----:B------:R-:W-:Y:S01]  /*51f0*/  HADD2.F32 R41, -RZ, R41.H1_H1 ;  /* 0x30000029ff297230 */ /* 0x000fe20000004100 */
[----:B------:R-:W-:Y:S01]  /*5200*/  F2FP.F16.E4M3.UNPACK_B R40, R40 ;  /* 0x00000028ff28723e */ /* 0x000fe200020006ff */
[----:B------:R-:W-:Y:S02]  /*5210*/  HADD2.F32 R98, -RZ, R98.H1_H1 ;  /* 0x30000062ff627230 */ /* 0x000fe40000004100 */
[----:B------:R-:W-:Y:S01]  /*5220*/  FFMA.FTZ R115, R97, R106, R115 ;  /* 0x0000006a61737223 */ /* 0x000fe20000010073 */
[-C--:B------:R-:W-:Y:S01]  /*5230*/  FMUL.FTZ R97, R43, R38.reuse ;  /* 0x000000262b617220 */ /* 0x080fe20000410000 */
[----:B------:R-:W-:Y:S01]  /*5240*/  FMUL.FTZ R38, R41, R38 ;  /* 0x0000002629267220 */ /* 0x000fe20000410000 */
[----:B------:R-:W-:Y:S01]  /*5250*/  FFMA.FTZ R113, R105, R106, -R113 ;  /* 0x0000006a69717223 */ /* 0x000fe20000010871 */
[----:B------:R-:W-:Y:S01]  /*5260*/  F2FP.F16.E4M3.UNPACK_B R100, R100 ;  /* 0x00000064ff64723e */ /* 0x000fe200020006ff */
[-C--:B------:R-:W-:Y:S01]  /*5270*/  FFMA.FTZ R41, R41, R98.reuse, -R97 ;  /* 0x0000006229297223 */ /* 0x080fe20000010861 */
[----:B------:R-:W-:Y:S01]  /*5280*/  FFMA.FTZ R38, R43, R98, R38 ;  /* 0x000000622b267223 */ /* 0x000fe20000010026 */
[----:B------:R-:W-:Y:S01]  /*5290*/  HADD2.F32 R106, -RZ, R99.H0_H0 ;  /* 0x20000063ff6a7230 */ /* 0x000fe20000004100 */
[----:B------:R-:W-:Y:S01]  /*52a0*/  F2FP.SATFINITE.E4M3.F32.PACK_AB_MERGE_C R109, R36, R109, R35 ;  /* 0x0000006d246d723e */ /* 0x000fe20004807023 */
[----:B------:R-:W-:Y:S01]  /*52b0*/  HADD2.F32 R43, -RZ, R42.H0_H0 ;  /* 0x2000002aff2b7230 */ /* 0x000fe20000004100 */
[----:B------:R-:W-:Y:S01]  /*52c0*/  F2FP.SATFINITE.E4M3.F32.PACK_AB_MERGE_C R41, R41, R113, RZ ;  /* 0x000000712929723e */ /* 0x000fe200048070ff */
[----:B------:R-:W-:Y:S01]  /*52d0*/  HADD2.F32 R98, -RZ, R40.H0_H0 ;  /* 0x20000028ff627230 */ /* 0x000fe20000004100 */
[----:B------:R-:W-:Y:S01]  /*52e0*/  F2FP.SATFINITE.E4M3.F32.PACK_AB_MERGE_C R115, R38, R115, RZ ;  /* 0x000000732673723e */ /* 0x000fe200048070ff */
        /* <DEDUP_REMOVED lines=8> */
[----:B------:R-:W-:-:S02]  /*5370*/  HADD2.F32 R43, -RZ, R100.H1_H1 ;  /* 0x30000064ff2b7230 */ /* 0x000fc40000004100 */
[-C--:B------:R-:W-:Y:S01]  /*5380*/  FMUL.FTZ R97, R42, R99.reuse ;  /* 0x000000632a617220 */ /* 0x080fe20000410000 */
[----:B------:R-:W-:Y:S02]  /*5390*/  IMAD.MOV.U32 R36, RZ, RZ, R107 ;  /* 0x000000ffff247224 */ /* 0x000fe400078e006b */
[C---:B------:R-:W-:Y:S01]  /*53a0*/  FMUL.FTZ R99, R40.reuse, R99 ;  /* 0x0000006328637220 */ /* 0x040fe20000410000 */
[----:B------:R-:W-:-:S03]  /*53b0*/  FFMA.FTZ R40, R40, R43, -R97 ;  /* 0x0000002b28287223 */ /* 0x000fc60000010861 */
[----:B------:R-:W-:Y:S01]  /*53c0*/  FFMA.FTZ R99, R42, R43, R99 ;  /* 0x0000002b2a637223 */ /* 0x000fe20000010063 */
[----:B------:R-:W-:Y:S01]  /*53d0*/  F2FP.SATFINITE.E4M3.F32.PACK_AB_MERGE_C R43, R39, R110, R15 ;  /* 0x0000006e272b723e */ /* 0x000fe2000480700f */
[----:B------:R-:W-:Y:S01]  /*53e0*/  IMAD.MOV.U32 R39, RZ, RZ, R111 ;  /* 0x000000ffff277224 */ /* 0x000fe200078e006f */
[----:B------:R-:W-:Y:S01]  /*53f0*/  F2FP.SATFINITE.E4M3.F32.PACK_AB_MERGE_C R38, R40, R105, R41 ;  /* 0x000000692826723e */ /* 0x000fe20004807029 */
[----:B------:R-:W-:Y:S01]  /*5400*/  IMAD.MOV.U32 R40, RZ, RZ, R109 ;  /* 0x000000ffff287224 */ /* 0x000fe200078e006d */
[----:B------:R-:W-:Y:S02]  /*5410*/  F2FP.SATFINITE.E4M3.F32.PACK_AB_MERGE_C R42, R99, R106, R115 ;  /* 0x0000006a632a723e */ /* 0x000fe40004807073 */
[----:B------:R-:W-:-:S07]  /*5420*/  F2FP.SATFINITE.E4M3.F32.PACK_AB_MERGE_C R41, R13, R14, R12 ;  /* 0x0000000e0d29723e */ /* 0x000fce000480700c */
.L_x_1179:
[----:B------:R-:W-:Y:S05]  /*5430*/  BSYNC B2 ;  /* 0x0000000000027941 */ /* 0x000fea0003800000 */
.L_x_1178:
[--C-:B------:R-:W-:Y:S02]  /*5440*/  @!P4 SHF.R.S32.HI R12, RZ, 0x1f, R102.reuse ;  /* 0x0000001fff0cc819 */ /* 0x100fe40000011466 */
[----:B------:R-:W-:-:S04]  /*5450*/  @!P4 IADD3 R15, P5, P6, R58, R78, R102 ;  /* 0x0000004e3a0fc210 */ /* 0x000fc80007ebe066 */
[----:B------:R-:W-:Y:S02]  /*5460*/  @!P4 IADD3.X R32, R80, R95, R12, P5, P6 ;  /* 0x0000005f5020c210 */ /* 0x000fe40002fec40c */
[----:B------:R-:W-:-:S05]  /*5470*/  IADD3 R12, P5, R103, R76, RZ ;  /* 0x0000004c670c7210 */ /* 0x000fca0007fbe0ff */
[----:B------:R-:W-:Y:S01]  /*5480*/  IMAD.X R13, R101, 0x1, R77, P5 ;  /* 0x00000001650d7824 */ /* 0x000fe200028e064d */
[----:B------:R-:W-:-:S04]  /*5490*/  @!P4 IADD3 R14, P5, R15, R76, RZ ;  /* 0x0000004c0f0ec210 */ /* 0x000fc80007fbe0ff */
[----:B-1----:R1:W-:Y:S01]  /*54a0*/  STG.E.128 desc[UR42][R12.64], R36 ;  /* 0x000000240c007986 */ /* 0x0023e2000c101d2a */
[----:B------:R-:W-:-:S05]  /*54b0*/  @!P4 IMAD.X R15, R32, 0x1, R77, P5 ;  /* 0x00000001200fc824 */ /* 0x000fca00028e064d */
[----:B--2---:R1:W-:Y:S03]  /*54c0*/  @!P4 STG.E.128 desc[UR42][R14.64], R40 ;  /* 0x000000280e00c986 */ /* 0x0043e6000c101d2a */
.L_x_1177:
[----:B------:R-:W-:Y:S05]  /*54d0*/  BSYNC B1 ;  /* 0x0000000000017941 */ /* 0x000fea0003800000 */
.L_x_1176:
[----:B------:R-:W-:-:S13]  /*54e0*/  ISETP.NE.AND P4, PT, R45, RZ, PT ;  /* 0x000000ff2d00720c */ /* 0x000fda0003f85270 */
[----:B------:R-:W-:Y:S05]  /*54f0*/  @!P4 BRA `(.L_x_1160) ;  /* 0x000000100030c947 */ /* 0x000fea0003800000 */
[----:B------:R-:W2:Y:S04]  /*5500*/  LDL R32, [R1+0x30] ;  /* 0x0000300001207983 */ /* 0x000ea80000100800 */
[----:B-1----:R-:W3:Y:S04]  /*5510*/  LDL R15, [R1+0x74] ;  /* 0x00007400010f7983 */ /* 0x002ee80000100800 */
[----:B------:R-:W4:Y:S01]  /*5520*/  LDL R14, [R1+0x3c] ;  /* 0x00003c00010e7983 */ /* 0x000f220000100800 */
[----:B------:R-:W-:Y:S01]  /*5530*/  ISETP.NE.AND P5, PT, R82, RZ, PT ;  /* 0x000000ff5200720c */ /* 0x000fe20003fa5270 */
[----:B------:R-:W-:Y:S03]  /*5540*/  BSSY B1, `(.L_x_1180) ;  /* 0x00000e6000017945 */ /* 0x000fe60003800000 */
[----:B------:R-:W-:-:S02]  /*5550*/  SEL R96, R61, R96, !P5 ;  /* 0x000000603d607207 */ /* 0x000fc40006800000 */
[----:B------:R-:W-:Y:S02]  /*5560*/  IADD3 R37, P4, P5, R58, R78, R7 ;  /* 0x0000004e3a257210 */ /* 0x000fe40007d9e007 */
[----:B------:R-:W-:Y:S02]  /*5570*/  SHF.R.S32.HI R13, RZ, 0x1f, R96 ;  /* 0x0000001fff0d7819 */ /* 0x000fe40000011460 */
[----:B------:R-:W-:Y:S02]  /*5580*/  IADD3.X R38, R80, R95, R3, P4, P5 ;  /* 0x0000005f50267210 */ /* 0x000fe400027ea403 */
[----:B------:R-:W-:Y:S02]  /*5590*/  LEA.HI R13, R13, R96, RZ, 0x5 ;  /* 0x000000600d0d7211 */ /* 0x000fe400078f28ff */
[----:B------:R-:W-:Y:S02]  /*55a0*/  ISETP.GE.AND P5, PT, R81, R87, PT ;  /* 0x000000575100720c */ /* 0x000fe40003fa6270 */
[----:B------:R-:W-:-:S02]  /*55b0*/  SHF.R.S32.HI R13, RZ, 0x5, R13 ;  /* 0x00000005ff0d7819 */ /* 0x000fc4000001140d */
[----:B------:R-:W-:Y:S02]  /*55c0*/  IADD3 R36, P4, R37, R76, RZ ;  /* 0x0000004c25247210 */ /* 0x000fe40007f9e0ff */
[----:B------:R-:W-:-:S03]  /*55d0*/  LEA.HI.SX32 R13, R72, R13, 0x1c ;  /* 0x0000000d480d7211 */ /* 0x000fc600078fe2ff */
[----:B------:R-:W-:Y:S01]  /*55e0*/  IMAD.X R37, R38, 0x1, R77, P4 ;  /* 0x0000000126257824 */ /* 0x000fe200020e064d */
[C---:B------:R-:W-:Y:S01]  /*55f0*/  LEA.HI R12, R13.reuse, R13, RZ, 0x1 ;  /* 0x0000000d0d0c7211 */ /* 0x040fe200078f08ff */
[----:B------:R-:W-:-:S04]  /*5600*/  IMAD.SHL.U32 R39, R13, 0x10, RZ ;  /* 0x000000100d277824 */ /* 0x000fc800078e00ff */
[----:B------:R-:W-:-:S05]  /*5610*/  IMAD.SHL.U32 R13, R12, 0x800, RZ ;  /* 0x000008000c0d7824 */ /* 0x000fca00078e00ff */
        /* <DEDUP_REMOVED lines=30> */
[----:B-1----:R-:W-:Y:S01]  /*5800*/  IMAD.MOV.U32 R29, RZ, RZ, R12 ;  /* 0x000000ffff1d7224 */ /* 0x002fe200078e000c */
        /* <DEDUP_REMOVED lines=26> */
[-C--:B------:R-:W-:Y:S01]  /*59b0*/  FMUL.FTZ R98, R31, R40.reuse ;  /* 0x000000281f627220 */ /* 0x080fe20000410000 */
[----:B------:R-:W-:Y:S01]  /*59c0*/  F2FP.F16.E4M3.UNPACK_B R38, R29 ;  /* 0x0000001dff26723e */ /* 0x000fe200020006ff */
[----:B------:R-:W-:Y:S01]  /*59d0*/  HADD2.F32 R43, -RZ, R90.H0_H0 ;  /* 0x2000005aff2b7230 */ /* 0x000fe20000004100 */
[----:B------:R-:W-:Y:S01]  /*59e0*/  LOP3.LUT R9, R87, 0xff0000, R96, 0xf8, !PT ;  /* 0x00ff000057097812 */ /* 0x000fe200078ef860 */
[----:B------:R-:W-:Y:S01]  /*59f0*/  FMUL.FTZ R96, R41, R40 ;  /* 0x0000002829607220 */ /* 0x000fe20000410000 */
[----:B------:R-:W-:Y:S01]  /*5a00*/  F2FP.F16.E4M3.UNPACK_B R92, R92 ;  /* 0x0000005cff5c723e */ /* 0x000fe200020006ff */
[----:B------:R-:W-:-:S02]  /*5a10*/  HADD2.F32 R40, -RZ, R32.H0_H0 ;  /* 0x20000020ff287230 */ /* 0x000fc40000004100 */
[----:B------:R-:W-:Y:S02]  /*5a20*/  HADD2.F32 R30, -RZ, R38.H0_H0 ;  /* 0x20000026ff1e7230 */ /* 0x000fe40000004100 */
[-C--:B------:R-:W-:Y:S01]  /*5a30*/  FFMA.FTZ R29, R31, R42.reuse, -R96 ;  /* 0x0000002a1f1d7223 */ /* 0x080fe20000010860 */
[----:B------:R-:W-:Y:S01]  /*5a40*/  FFMA.FTZ R31, R41, R42, R98 ;  /* 0x0000002a291f7223 */ /* 0x000fe20000010062 */
[----:B------:R-:W-:Y:S02]  /*5a50*/  HADD2.F32 R41, -RZ, R92.H0_H0 ;  /* 0x2000005cff297230 */ /* 0x000fe40000004100 */
[-C--:B------:R-:W-:Y:S01]  /*5a60*/  FMUL.FTZ R87, R40, R43.reuse ;  /* 0x0000002b28577220 */ /* 0x080fe20000410000 */
[----:B------:R-:W-:Y:S01]  /*5a70*/  FMUL.FTZ R97, R30, R43 ;  /* 0x0000002b1e617220 */ /* 0x000fe20000410000 */
[----:B------:R-:W-:Y:S01]  /*5a80*/  HADD2.F32 R90, -RZ, R90.H1_H1 ;  /* 0x3000005aff5a7230 */ /* 0x000fe20000004100 */
[----:B------:R-:W-:Y:S01]  /*5a90*/  F2FP.F16.E4M3.UNPACK_B R42, R34.H1 ;  /* 0x00000022ff2a723e */ /* 0x000fe200030006ff */
[----:B------:R-:W-:-:S02]  /*5aa0*/  HADD2.F32 R43, -RZ, R32.H1_H1 ;  /* 0x30000020ff2b7230 */ /* 0x000fc40000004100 */
[-C--:B------:R-:W-:Y:S01]  /*5ab0*/  FFMA.FTZ R30, R30, R41.reuse, -R87 ;  /* 0x000000291e1e7223 */ /* 0x080fe20000010857 */
[----:B------:R-:W-:Y:S01]  /*5ac0*/  FFMA.FTZ R32, R40, R41, R97 ;  /* 0x0000002928207223 */ /* 0x000fe20000010061 */
[----:B------:R-:W-:Y:S01]  /*5ad0*/  HADD2.F32 R38, -RZ, R38.H1_H1 ;  /* 0x30000026ff267230 */ /* 0x000fe20000004100 */
[----:B------:R-:W-:Y:S01]  /*5ae0*/  F2FP.F16.E4M3.UNPACK_B R40, R91.H1 ;  /* 0x0000005bff28723e */ /* 0x000fe200030006ff */
[----:B------:R-:W-:Y:S02]  /*5af0*/  HADD2.F32 R92, -RZ, R92.H1_H1 ;  /* 0x3000005cff5c7230 */ /* 0x000fe40000004100 */
[-C--:B------:R-:W-:Y:S01]  /*5b00*/  FMUL.FTZ R41, R43, R90.reuse ;  /* 0x0000005a2b297220 */ /* 0x080fe20000410000 */
[----:B------:R-:W-:Y:S01]  /*5b10*/  F2FP.F16.E4M3.UNPACK_B R96, R93.H1 ;  /* 0x0000005dff60723e */ /* 0x000fe200030006ff */
[C---:B------:R-:W-:Y:S01]  /*5b20*/  FMUL.FTZ R98, R38.reuse, R90 ;  /* 0x0000005a26627220 */ /* 0x040fe20000410000 */
[----:B------:R-:W-:Y:S02]  /*5b30*/  HADD2.F32 R99, -RZ, R40.H0_H0 ;  /* 0x20000028ff637230 */ /* 0x000fe40000004100 */
[----:B------:R-:W-:Y:S01]  /*5b40*/  FFMA.FTZ R41, R38, R92, -R41 ;  /* 0x0000005c26297223 */ /* 0x000fe20000010829 */
[----:B------:R-:W-:Y:S01]  /*5b50*/  F2FP.F16.E4M3.UNPACK_B R38, R14.H1 ;  /* 0x0000000eff26723e */ /* 0x000fe200030006ff */
[----:B------:R-:W-:-:S02]  /*5b60*/  HADD2.F32 R90, -RZ, R42.H0_H0 ;  /* 0x2000002aff5a7230 */ /* 0x000fc40000004100 */
[----:B------:R-:W-:Y:S01]  /*5b70*/  FFMA.FTZ R43, R43, R92, R98 ;  /* 0x0000005c2b2b7223 */ /* 0x000fe20000010062 */
[----:B------:R-:W-:Y:S01]  /*5b80*/  HADD2.F32 R92, -RZ, R40.H1_H1 ;  /* 0x30000028ff5c7230 */ /* 0x000fe20000004100 */
[----:B------:R-:W-:Y:S01]  /*5b90*/  F2FP.F16.E4M3.UNPACK_B R14, R14 ;  /* 0x0000000eff0e723e */ /* 0x000fe200020006ff */
[----:B------:R-:W-:Y:S02]  /*5ba0*/  HADD2.F32 R40, -RZ, R38.H0_H0 ;  /* 0x20000026ff287230 */ /* 0x000fe40000004100 */
[----:B------:R-:W-:Y:S01]  /*5bb0*/  FMUL.FTZ R101, R90, R99 ;  /* 0x000000635a657220 */ /* 0x000fe20000410000 */
[----:B------:R-:W-:Y:S01]  /*5bc0*/  HADD2.F32 R97, -RZ, R96.H0_H0 ;  /* 0x20000060ff617230 */ /* 0x000fe20000004100 */
[----:B------:R-:W-:Y:S01]  /*5bd0*/  F2FP.F16.E4M3.UNPACK_B R93, R93 ;  /* 0x0000005dff5d723e */ /* 0x000fe200020006ff */
[----:B------:R-:W-:Y:S02]  /*5be0*/  HADD2.F32 R87, -RZ, R38.H1_H1 ;  /* 0x30000026ff577230 */ /* 0x000fe40000004100 */
[----:B------:R-:W-:Y:S01]  /*5bf0*/  FMUL.FTZ R99, R40, R99 ;  /* 0x0000006328637220 */ /* 0x000fe20000410000 */
[----:B------:R-:W-:-:S02]  /*5c00*/  HADD2.F32 R42, -RZ, R42.H1_H1 ;  /* 0x3000002aff2a7230 */ /* 0x000fc40000004100 */
[-C--:B------:R-:W-:Y:S01]  /*5c10*/  FFMA.FTZ R38, R40, R97.reuse, -R101 ;  /* 0x0000006128267223 */ /* 0x080fe20000010865 */
[----:B------:R-:W-:Y:S02]  /*5c20*/  HADD2.F32 R96, -RZ, R96.H1_H1 ;  /* 0x30000060ff607230 */ /* 0x000fe40000004100 */
[-C--:B------:R-:W-:Y:S01]  /*5c30*/  FMUL.FTZ R101, R87, R92.reuse ;  /* 0x0000005c57657220 */ /* 0x080fe20000410000 */
[----:B------:R-:W-:Y:S01]  /*5c40*/  FFMA.FTZ R40, R90, R97, R99 ;  /* 0x000000615a287223 */ /* 0x000fe20000010063 */
[----:B------:R-:W-:Y:S01]  /*5c50*/  F2FP.F16.E4M3.UNPACK_B R90, R91 ;  /* 0x0000005bff5a723e */ /* 0x000fe200020006ff */
[C---:B------:R-:W-:Y:S01]  /*5c60*/  FMUL.FTZ R98, R42.reuse, R92 ;  /* 0x0000005c2a627220 */ /* 0x040fe20000410000 */
[----:B------:R-:W-:Y:S01]  /*5c70*/  FFMA.FTZ R91, R42, R96, R101 ;  /* 0x000000602a5b7223 */ /* 0x000fe20000010065 */
[----:B------:R-:W-:Y:S01]  /*5c80*/  F2FP.F16.E4M3.UNPACK_B R42, R34 ;  /* 0x00000022ff2a723e */ /* 0x000fe200020006ff */
[----:B------:R-:W-:Y:S01]  /*5c90*/  HADD2.F32 R34, -RZ, R14.H0_H0 ;  /* 0x2000000eff227230 */ /* 0x000fe20000004100 */
[----:B------:R-:W-:Y:S01]  /*5ca0*/  F2FP.SATFINITE.E4M3.F32.PACK_AB_MERGE_C R12, R29, R12, RZ ;  /* 0x0000000c1d0c723e */ /* 0x000fe200048070ff */
[----:B------:R-:W-:-:S02]  /*5cb0*/  HADD2.F32 R99, -RZ, R90.H0_H0 ;  /* 0x2000005aff637230 */ /* 0x000fc40000004100 */
[----:B------:R-:W-:Y:S01]  /*5cc0*/  FFMA.FTZ R87, R87, R96, -R98 ;  /* 0x0000006057577223 */ /* 0x000fe20000010862 */
[----:B------:R-:W-:Y:S01]  /*5cd0*/  HADD2.F32 R101, -RZ, R90.H1_H1 ;  /* 0x3000005aff657230 */ /* 0x000fe20000004100 */
[----:B------:R-:W-:Y:S01]  /*5ce0*/  F2FP.SATFINITE.E4M3.F32.PACK_AB_MERGE_C R29, R31, R28, RZ ;  /* 0x0000001c1f1d723e */ /* 0x000fe200048070ff */
[--C-:B------:R-:W-:Y:S01]  /*5cf0*/  HADD2.F32 R90, -RZ, R42.reuse.H0_H0 ;  /* 0x2000002aff5a7230 */ /* 0x100fe20000004100 */
[----:B------:R-:W-:Y:S01]  /*5d00*/  F2FP.SATFINITE.E4M3.F32.PACK_AB_MERGE_C R12, R41, R30, R12 ;  /* 0x0000001e290c723e */ /* 0x000fe2000480700c */
[----:B------:R-:W-:Y:S01]  /*5d10*/  HADD2.F32 R42, -RZ, R42.H1_H1 ;  /* 0x3000002aff2a7230 */ /* 0x000fe20000004100 */
[----:B------:R-:W-:Y:S01]  /*5d20*/  F2FP.SATFINITE.E4M3.F32.PACK_AB_MERGE_C R32, R43, R32, R29 ;  /* 0x000000202b20723e */ /* 0x000fe2000480701d */
[----:B------:R-:W-:Y:S02]  /*5d30*/  HADD2.F32 R14, -RZ, R14.H1_H1 ;  /* 0x3000000eff0e7230 */ /* 0x000fe40000004100 */
[----:B------:R-:W-:Y:S01]  /*5d40*/  FMUL.FTZ R103, R90, R99 ;  /* 0x000000635a677220 */ /* 0x000fe20000410000 */
[----:B------:R-:W-:-:S02]  /*5d50*/  HADD2.F32 R97, -RZ, R93.H0_H0 ;  /* 0x2000005dff617230 */ /* 0x000fc40000004100 */
[-C--:B------:R-:W-:Y:S01]  /*5d60*/  FMUL.FTZ R105, R42, R101.reuse ;  /* 0x000000652a697220 */ /* 0x080fe20000410000 */
[----:B------:R-:W-:Y:S02]  /*5d70*/  HADD2.F32 R93, -RZ, R93.H1_H1 ;  /* 0x3000005dff5d7230 */ /* 0x000fe40000004100 */
[----:B------:R-:W-:Y:S01]  /*5d80*/  FMUL.FTZ R101, R14, R101 ;  /* 0x000000650e657220 */ /* 0x000fe20000410000 */
[C---:B------:R-:W-:Y:S01]  /*5d90*/  FMUL.FTZ R99, R34.reuse, R99 ;  /* 0x0000006322637220 */ /* 0x040fe20000410000 */
        /* <DEDUP_REMOVED lines=42> */
[----:B------:R-:W-:Y:S01]  /*6040*/  F2FP.F16.E4M3.UNPACK_B R91, R8.H1 ;  /* 0x00000008ff5b723e */ /* 0x000fe200030006ff */
        /* <DEDUP_REMOVED lines=12> */
[----:B------:R-:W-:Y:S01]  /*6110*/  HADD2.F32 R97, -RZ, R97.H1_H1 ;  /* 0x30000061ff617230 */ /* 0x000fe20000004100 */
[----:B------:R-:W-:Y:S01]  /*6120*/  F2FP.F16.E4M3.UNPACK_B R42, R35.H1 ;  /* 0x00000023ff2a723e */ /* 0x000fe200030006ff */
[----:B------:R-:W-:Y:S01]  /*6130*/  HADD2.F32 R35, -RZ, R33.H0_H0 ;  /* 0x20000021ff237230 */ /* 0x000fe20000004100 */
[----:B------:R-:W-:Y:S01]  /*6140*/  F2FP.F16.E4M3.UNPACK_B R90, R8 ;  /* 0x00000008ff5a723e */ /* 0x000fe200020006ff */
        /* <DEDUP_REMOVED lines=8> */
[----:B------:R-:W-:Y:S02]  /*61d0*/  HADD2.F32 R92, -RZ, R90.H0_H0 ;  /* 0x2000005aff5c7230 */ /* 0x000fe40000004100 */
[----:B------:R-:W-:Y:S01]  /*61e0*/  FMUL.FTZ R100, R35, R8 ;  /* 0x0000000823647220 */ /* 0x000fe20000410000 */
[----:B------:R-:W-:Y:S02]  /*61f0*/  HADD2.F32 R42, -RZ, R42.H1_H1 ;  /* 0x3000002aff2a7230 */ /* 0x000fe40000004100 */
[-C--:B------:R-:W-:Y:S01]  /*6200*/  FMUL.FTZ R99, R87, R9.reuse ;  /* 0x0000000957637220 */ /* 0x080fe20000410000 */
[----:B------:R-:W-:Y:S02]  /*6210*/  HADD2.F32 R15, -RZ, R15.H1_H1 ;  /* 0x3000000fff0f7230 */ /* 0x000fe40000004100 */
[----:B------:R-:W-:Y:S01]  /*6220*/  FMUL.FTZ R102, R40, R9 ;  /* 0x0000000928667220 */ /* 0x000fe20000410000 */
[----:B------:R-:W-:-:S02]  /*6230*/  HADD2.F32 R93, -RZ, R91.H0_H0 ;  /* 0x2000005bff5d7230 */ /* 0x000fc40000004100 */
[-C--:B------:R-:W-:Y:S01]  /*6240*/  FFMA.FTZ R8, R35, R92.reuse, -R98 ;  /* 0x0000005c23087223 */ /* 0x080fe20000010862 */
        /* <DEDUP_REMOVED lines=8> */
[-C--:B------:R-:W-:Y:S01]  /*62d0*/  FMUL.FTZ R40, R41, R96.reuse ;  /* 0x0000006029287220 */ /* 0x080fe20000410000 */
        /* <DEDUP_REMOVED lines=12> */
.L_x_1181:
[----:B------:R-:W-:Y:S05]  /*63a0*/  BSYNC B1 ;  /* 0x0000000000017941 */ /* 0x000fea0003800000 */
.L_x_1180:
[----:B-1----:R4:W-:Y:S01]  /*63b0*/  STG.E.128 desc[UR42][R36.64], R12 ;  /* 0x0000000c24007986 */ /* 0x0029e2000c101d2a */
        /* <DEDUP_REMOVED lines=9> */
.L_x_1153:
[----:B------:R-:W-:-:S06]  /*6450*/  UISETP.NE.AND UP0, UPT, UR36, 0x3, UPT ;  /* 0x000000032400788c */ /* 0x000fcc000bf05270 */
[----:B------:R-:W-:-:S13]  /*6460*/  PLOP3.LUT P3, PT, PT, PT, UP0, 0x80, 0x0 ;  /* 0x000000000000781c */ /* 0x000fda0003f6f008 */
[----:B------:R-:W-:Y:S05]  /*6470*/  @!P3 BRA `(.L_x_1182) ;  /* 0x000000000004b947 */ /* 0x000fea0003800000 */
[----:B------:R-:W-:Y:S01]  /*6480*/  BPT.TRAP 0x1 ;  /* 0x000000040000795c */ /* 0x000fe20000300000 */
.L_x_1182:
[----:B------:R-:W2:Y:S01]  /*6490*/  LDL R8, [R1+0x8] ;  /* 0x0000080001087983 */ /* 0x000ea20000100800 */
[----:B------:R-:W-:Y:S01]  /*64a0*/  IMAD R83, R18, 0x8, R16 ;  /* 0x0000000812537824 */ /* 0x000fe200078e0210 */
[----:B------:R-:W-:Y:S01]  /*64b0*/  BSSY B1, `(.L_x_1183) ;  /* 0x0000007000017945 */ /* 0x000fe20003800000 */
[----:B------:R-:W-:-:S05]  /*64c0*/  IMAD R85, R2, -0x80, R27 ;  /* 0xffffff8002557824 */ /* 0x000fca00078e021b */
[----:B------:R-:W-:-:S04]  /*64d0*/  VIMNMX R85, R85, 0x80, PT ;  /* 0x0000008055557848 */ /* 0x000fc80003fe0100 */
[----:B------:R-:W-:Y:S02]  /*64e0*/  ISETP.GE.AND P4, PT, R23, R85, PT ;  /* 0x000000551700720c */ /* 0x000fe40003f86270 */
[----:B--2---:R-:W-:-:S04]  /*64f0*/  SHF.L.U32 R86, R8, 0x1f, RZ ;  /* 0x0000001f08567819 */ /* 0x004fc800000006ff */
[----:B------:R-:W0:Y:S02]  /*6500*/  SYNCS.PHASECHK.TRANS64.TRYWAIT P5, [R83+URZ+0x19c90], R86 ;  /* 0x019c9056530075a7 */ /* 0x000e2400080a017f */
[----:B0-----:R-:W-:Y:S05]  /*6510*/  @!P5 BRA `(.L_x_1184) ;  /* 0x000001a8004cd947 */ /* 0x001fea0003800000 */
.L_x_1486:
[----:B------:R-:W-:Y:S05]  /*6520*/  BSYNC B1 ;  /* 0x0000000000017941 */ /* 0x000fea0003800000 */
.L_x_1183:
        /* <DEDUP_REMOVED lines=9> */
.L_x_1160:
[----:B------:R-:W-:Y:S05]  /*65c0*/  BSYNC B0 ;  /* 0x0000000000007941 */ /* 0x000fea0003800000 */
.L_x_1152:
        /* <DEDUP_REMOVED lines=17> */
.L_x_1186:
[----:B------:R-:W-:Y:S05]  /*66e0*/  BSYNC B0 ;  /* 0x0000000000007941 */ /* 0x000fea0003800000 */
.L_x_1185:
[----:B------:R-:W2:Y:S01]  /*66f0*/  SYNCS.PHASECHK.TRANS64.TRYWAIT P5, [R83+URZ+0x19cb0], R86 ;  /* 0x019cb056530075a7 */ /* 0x000ea200080a017f */
[----:B------:R-:W-:Y:S01]  /*6700*/  BSSY B0, `(.L_x_1187) ;  /* 0x0000003000007945 */ /* 0x000fe20003800000 */
[----:B------:R-:W-:-:S03]  /*6710*/  ISETP.GE.AND P3, PT, R23, R85, PT ;  /* 0x000000551700720c */ /* 0x000fc60003f66270 */
[----:B--2---:R-:W-:Y:S10]  /*6720*/  @!P5 BRA `(.L_x_1188) ;  /* 0x000001a400dcd947 */ /* 0x004ff40003800000 */
.L_x_1487:
[----:B------:R-:W-:Y:S05]  /*6730*/  BSYNC B0 ;  /* 0x0000000000007941 */ /* 0x000fea0003800000 */
.L_x_1187:
[----:B------:R-:W-:Y:S04]  /*6740*/  BSSY B0, `(.L_x_1189) ;  /* 0x0000016000007945 */ /* 0x000fe80003800000 */
[----:B------:R-:W-:Y:S05]  /*6750*/  @P3 BRA `(.L_x_1190) ;  /* 0x0000000000503947 */ /* 0x000fea0003800000 */
[----:B------:R-:W-:Y:S01]  /*6760*/  ULDC UR8, c[0x0][0x2f4] ;  /* 0x0000bd0000087ab9 */ /* 0x000fe20000000800 */
[----:B----4-:R-:W-:Y:S01]  /*6770*/  IMAD.WIDE R12, R2, 0x80, R46 ;  /* 0x00000080020c7825 */ /* 0x010fe200078e022e */
[----:B------:R-:W-:Y:S01]  /*6780*/  ISETP.GE.AND P5, PT, R152, UR8, PT ;  /* 0x0000000898007c0c */ /* 0x000fe2000bfa6270 */
[----:B------:R-:W-:Y:S01]  /*6790*/  ULDC.64 UR4, c[0x0][0x328] ;  /* 0x0000ca0000047ab9 */ /* 0x000fe20000000a00 */
[----:B------:R-:W-:Y:S01]  /*67a0*/  ULDC.64 UR6, c[0x0][0x318] ;  /* 0x0000c60000067ab9 */ /* 0x000fe20000000a00 */
[----:B------:R-:W-:Y:S02]  /*67b0*/  IMAD.MOV.U32 R14, RZ, RZ, R56 ;  /* 0x000000ffff0e7224 */ /* 0x000fe400078e0038 */
[----:B------:R-:W-:Y:S02]  /*67c0*/  IMAD.MOV.U32 R15, RZ, RZ, R0 ;  /* 0x000000ffff0f7224 */ /* 0x000fe400078e0000 */
[----:B------:R-:W-:Y:S02]  /*67d0*/  IMAD R13, R13, UR4, RZ ;  /* 0x000000040d0d7c24 */ /* 0x000fe4000f8e02ff */
[----:B------:R-:W-:-:S04]  /*67e0*/  IMAD.WIDE.U32 R14, R12, UR4, R14 ;  /* 0x000000040c0e7c25 */ /* 0x000fc8000f8e000e */
[----:B-1----:R-:W1:Y:S01]  /*67f0*/  @!P5 LDS.128 R8, [R84+0x9000] ;  /* 0x009000005408d984 */ /* 0x002e620000000c00 */
[----:B------:R-:W-:Y:S01]  /*6800*/  IMAD R13, R12, UR5, R13 ;  /* 0x000000050c0d7c24 */ /* 0x000fe2000f8e020d */
[----:B------:R-:W-:-:S04]  /*6810*/  IADD3 R28, P3, R14, UR6, RZ ;  /* 0x000000060e1c7c10 */ /* 0x000fc8000ff7e0ff */
[----:B------:R-:W-:Y:S02]  /*6820*/  IADD3.X R29, R15, UR7, R13, P3, !PT ;  /* 0x000000070f1d7c10 */ /* 0x000fe40009ffe40d */
[----:B------:R-:W-:-:S03]  /*6830*/  ISETP.GE.AND P3, PT, R81, UR8, PT ;  /* 0x0000000851007c0c */ /* 0x000fc6000bf66270 */
[----:B-1----:R-:W-:Y:S01]  /*6840*/  @!P5 STG.E.128 desc[UR42][R28.64], R8 ;  /* 0x000000081c00d986 */ /* 0x002fe2000c101d2a */
[----:B------:R-:W-:-:S09]  /*6850*/  ISETP.GE.AND P5, PT, R65, UR8, PT ;  /* 0x0000000841007c0c */ /* 0x000fd2000bfa6270 */
[----:B------:R-:W1:Y:S04]  /*6860*/  @!P3 LDS.128 R8, [R84+0xa000] ;  /* 0x00a000005408b984 */ /* 0x000e680000000c00 */
[----:B------:R-:W3:Y:S04]  /*6870*/  @!P5 LDS.128 R12, [R84+0xb000] ;  /* 0x00b00000540cd984 */ /* 0x000ee80000000c00 */
[----:B-1----:R1:W-:Y:S04]  /*6880*/  @!P3 STG.E.128 desc[UR42][R28.64+0x20], R8 ;  /* 0x000020081c00b986 */ /* 0x0023e8000c101d2a */
[----:B---3--:R1:W-:Y:S02]  /*6890*/  @!P5 STG.E.128 desc[UR42][R28.64+0x40], R12 ;  /* 0x0000400c1c00d986 */ /* 0x0083e4000c101d2a */
.L_x_1190:
[----:B------:R-:W-:Y:S05]  /*68a0*/  BSYNC B0 ;  /* 0x0000000000007941 */ /* 0x000fea0003800000 */
.L_x_1189:
[----:B-1----:R-:W3:Y:S01]  /*68b0*/  LDL.LU R9, [R1+0x8] ;  /* 0x0000080001097983 */ /* 0x002ee20000300800 */
[----:B0-2---:R-:W-:Y:S01]  /*68c0*/  @!P4 VIADD R83, R83, 0x19cc0 ;  /* 0x00019cc05353c836 */ /* 0x005fe20000000000 */
[----:B------:R-:W-:Y:S01]  /*68d0*/  PLOP3.LUT P3, PT, PT, PT, PT, 0x8, 0x0 ;  /* 0x000000000000781c */ /* 0x000fe20003f6e170 */
[----:B------:R-:W-:Y:S01]  /*68e0*/  VIADD R18, R18, 0x1 ;  /* 0x0000000112127836 */ /* 0x000fe20000000000 */
[----:B------:R-:W-:Y:S01]  /*68f0*/  @!PT LDS RZ, [RZ] ;  /* 0x00000000fffff984 */ /* 0x000fe20000000800 */
[----:B------:R-:W-:Y:S01]  /*6900*/  @!PT LDS RZ, [RZ] ;  /* 0x00000000fffff984 */ /* 0x000fe20000000800 */
[----:B------:R-:W-:Y:S01]  /*6910*/  @!PT LDS RZ, [RZ] ;  /* 0x00000000fffff984 */ /* 0x000fe20000000800 */
[----:B------:R-:W-:Y:S01]  /*6920*/  @!PT LDS RZ, [RZ] ;  /* 0x00000000fffff984 */ /* 0x000fe20000000800 */
[----:B------:R0:W-:Y:S06]  /*6930*/  MEMBAR.ALL.CTA ;  /* 0x0000000000007992 */ /* 0x0001ec0000008000 */
[----:B0-----:R-:W0:Y:S01]  /*6940*/  FENCE.VIEW.ASYNC.S ;  /* 0x00000000000073c6 */ /* 0x001e220000000000 */
[----:B------:R-:W-:Y:S01]  /*6950*/  @!P4 PRMT R83, RZ, 0x654, R83 ;  /* 0x00000654ff53c816 */ /* 0x000fe20000000053 */
[----:B0-----:R0:W-:Y:S06]  /*6960*/  BAR.SYNC.DEFER_BLOCKING R62, 0x80 ;  /* 0x0002003e0000751d */ /* 0x0011ec0000010000 */
[----:B------:R0:W-:Y:S01]  /*6970*/  @!P4 SYNCS.ARRIVE.TRANS64.RED.A1T0 RZ, [R83+URZ], RZ ;  /* 0x000000ff53ffc9a7 */ /* 0x0001e2000810043f */
[----:B------:R-:W-:-:S04]  /*6980*/  ISETP.NE.AND P4, PT, R18, 0x2, PT ;  /* 0x000000021200780c */ /* 0x000fc80003f85270 */
[----:B------:R-:W-:Y:S02]  /*6990*/  SEL R8, RZ, 0x1, P4 ;  /* 0x00000001ff087807 */ /* 0x000fe40002000000 */
[----:B------:R-:W-:Y:S02]  /*69a0*/  SEL R18, R18, RZ, P4 ;  /* 0x000000ff12127207 */ /* 0x000fe40002000000 */
[----:B---3--:R-:W-:-:S05]  /*69b0*/  LOP3.LUT R9, R9, R8, RZ, 0x3c, !PT ;  /* 0x0000000809097212 */ /* 0x008fca00078e3cff */
[----:B------:R0:W-:Y:S01]  /*69c0*/  STL [R1+0x8], R9 ;  /* 0x0000080901007387 */ /* 0x0001e20000100800 */
[----:B------:R-:W-:Y:S05]  /*69d0*/  @P2 BRA `(.L_x_1191) ;  /* 0xffffffbc00582947 */ /* 0x000fea000383ffff */
.L_x_1147:
[----:B------:R-:W-:Y:S04]  /*69e0*/  BSSY B0, `(.L_x_1192) ;  /* 0x0000004000007945 */ /* 0x000fe80003800000 */
[----:B------:R-:W-:Y:S05]  /*69f0*/  @P3 BRA `(.L_x_1193) ;  /* 0x0000000000083947 */ /* 0x000fea0003800000 */
[----:B------:R-:W1:Y:S02]  /*6a00*/  FENCE.VIEW.ASYNC.G ;  /* 0x00000000000073c6 */ /* 0x000e640000000100 */
[----:B-1----:R-:W-:Y:S06]  /*6a10*/  BAR.ARV 0xc, 0x200 ;  /* 0x0308000000007b1d */ /* 0x002fec0000002000 */
.L_x_1193:
[----:B------:R-:W-:Y:S05]  /*6a20*/  BSYNC B0 ;  /* 0x0000000000007941 */ /* 0x000fea0003800000 */
.L_x_1192:
[----:B------:R-:W2:Y:S01]  /*6a30*/  LDL R21, [R1+0x2c] ;  /* 0x00002c0001157983 */ /* 0x000ea20000100800 */
[----:B------:R-:W-:Y:S01]  /*6a40*/  ULDC.64 UR4, c[0x0][0x990] ;  /* 0x0002640000047ab9 */ /* 0x000fe20000000a00 */
[----:B------:R-:W-:Y:S02]  /*6a50*/  ULDC.64 UR6, c[0x0][0x998] ;  /* 0x0002660000067ab9 */ /* 0x000fe40000000a00 */
[----:B------:R-:W3:Y:S01]  /*6a60*/  LDL R20, [R1+0x28] ;  /* 0x0000280001147983 */ /* 0x000ee20000100800 */
[----:B------:R-:W-:Y:S02]  /*6a70*/  ISETP.NE.U32.AND P0, PT, RZ, UR4, PT ;  /* 0x00000004ff007c0c */ /* 0x000fe4000bf05070 */
[----:B------:R-:W-:Y:S01]  /*6a80*/  ISETP.NE.U32.AND P1, PT, RZ, UR6, PT ;  /* 0x00000006ff007c0c */ /* 0x000fe2000bf25070 */
[----:B----4-:R-:W4:Y:S01]  /*6a90*/  LDL R14, [R1+0xc] ;  /* 0x00000c00010e7983 */ /* 0x010f220000100800 */
[----:B------:R-:W-:Y:S02]  /*6aa0*/  ISETP.NE.AND.EX P0, PT, RZ, UR5, PT, P0 ;  /* 0x00000005ff007c0c */ /* 0x000fe4000bf05300 */
[----:B------:R-:W-:-:S11]  /*6ab0*/  ISETP.NE.AND.EX P1, PT, RZ, UR7, PT, P1 ;  /* 0x00000007ff007c0c */ /* 0x000fd6000bf25310 */
[----:B------:R-:W1:Y:S08]  /*6ac0*/  @P0 LDC.64 R6, c[0x0][0x9a8] ;  /* 0x00026a00ff060b82 */ /* 0x000e700000000a00 */
[----:B0-----:R-:W0:Y:S08]  /*6ad0*/  @P1 LDC.64 R8, c[0x0][0x9b8] ;  /* 0x00026e00ff081b82 */ /* 0x001e300000000a00 */
[----:B------:R-:W0:Y:S08]  /*6ae0*/  @P0 LDC.64 R10, c[0x0][0x9b0] ;  /* 0x00026c00ff0a0b82 */ /* 0x000e300000000a00 */
[----:B------:R-:W0:Y:S01]  /*6af0*/  @P1 LDC.64 R12, c[0x0][0x9c0] ;  /* 0x00027000ff0c1b82 */ /* 0x000e220000000a00 */
[----:B--2---:R-:W-:-:S02]  /*6b00*/  @P0 SHF.R.S32.HI R3, RZ, 0x1f, R21 ;  /* 0x0000001fff030819 */ /* 0x004fc40000011415 */
[----:B------:R-:W-:Y:S02]  /*6b10*/  @P1 SHF.R.S32.HI R5, RZ, 0x1f, R21 ;  /* 0x0000001fff051819 */ /* 0x000fe40000011415 */
[----:B---3--:R-:W-:Y:S01]  /*6b20*/  @P0 SHF.R.S32.HI R15, RZ, 0x1f, R20 ;  /* 0x0000001fff0f0819 */ /* 0x008fe20000011414 */
[-C--:B-1----:R-:W-:Y:S02]  /*6b30*/  @P0 IMAD R0, R3, R6.reuse, RZ ;  /* 0x0000000603000224 */ /* 0x082fe400078e02ff */
[----:B------:R-:W-:-:S04]  /*6b40*/  @P0 IMAD.WIDE.U32 R2, R21, R6, RZ ;  /* 0x0000000615020225 */ /* 0x000fc800078e00ff */
[----:B------:R-:W-:Y:S02]  /*6b50*/  @P0 IMAD R7, R21, R7, R0 ;  /* 0x0000000715070224 */ /* 0x000fe400078e0200 */
[-C--:B0-----:R-:W-:Y:S02]  /*6b60*/  @P1 IMAD R4, R5, R8.reuse, RZ ;  /* 0x0000000805041224 */ /* 0x081fe400078e02ff */
[----:B------:R-:W-:Y:S01]  /*6b70*/  @P0 IMAD.IADD R3, R3, 0x1, R7 ;  /* 0x0000000103030824 */ /* 0x000fe200078e0207 */
[----:B------:R-:W-:Y:S01]  /*6b80*/  @P1 SHF.R.S32.HI R7, RZ, 0x1f, R20 ;  /* 0x0000001fff071819 */ /* 0x000fe20000011414 */
[C---:B------:R-:W-:Y:S02]  /*6b90*/  @P1 IMAD R9, R21.reuse, R9, R4 ;  /* 0x0000000915091224 */ /* 0x040fe400078e0204 */
[----:B------:R-:W-:-:S04]  /*6ba0*/  @P1 IMAD.WIDE.U32 R4, R21, R8, RZ ;  /* 0x0000000815041225 */ /* 0x000fc800078e00ff */
[----:B------:R-:W-:Y:S02]  /*6bb0*/  @P0 IMAD R0, R15, R10, RZ ;  /* 0x0000000a0f000224 */ /* 0x000fe400078e02ff */
        /* <DEDUP_REMOVED lines=12> */
[----:B------:R-:W-:Y:S01]  /*6c80*/  @P0 LEA.HI.X R5, R2, UR5, R5, 0x2, P2 ;  /* 0x0000000502050c11 */ /* 0x000fe200090f1405 */
[----:B------:R-:W-:Y:S01]  /*6c90*/  IMAD.MOV.U32 R0, RZ, RZ, 0x3f800000 ;  /* 0x3f800000ff007424 */ /* 0x000fe200078e00ff */
[----:B------:R-:W-:Y:S01]  /*6ca0*/  @P1 LEA.HI.X R9, R6, UR7, R3, 0x2, P3 ;  /* 0x0000000706091c11 */ /* 0x000fe200098f1403 */
[----:B------:R-:W0:Y:S02]  /*6cb0*/  LDC R2, c[0x0][0x448] ;  /* 0x00011200ff027b82 */ /* 0x000e240000000800 */
[----:B------:R1:W2:Y:S04]  /*6cc0*/  @P0 LDG.E R7, desc[UR42][R4.64] ;  /* 0x0000002a04070981 */ /* 0x0002a8000c1e1900 */
[----:B------:R-:W2:Y:S01]  /*6cd0*/  @P1 LDG.E R0, desc[UR42][R8.64] ;  /* 0x0000002a08001981 */ /* 0x000ea2000c1e1900 */
[----:B----4-:R-:W-:Y:S01]  /*6ce0*/  VIADD R11, R14, 0xbf ;  /* 0x000000bf0e0b7836 */ /* 0x010fe20000000000 */
[----:B0-----:R-:W-:-:S02]  /*6cf0*/  ISETP.NE.AND P1, PT, R2, 0x1, PT ;  /* 0x000000010200780c */ /* 0x001fc40003f25270 */
[----:B------:R-:W0:Y:S11]  /*6d00*/  LDC.64 R2, c[0x0][0x9e0] ;  /* 0x00027800ff027b82 */ /* 0x000e360000000a00 */
[----:B------:R-:W3:Y:S08]  /*6d10*/  @P1 LDC R6, c[0x0][0x44c] ;  /* 0x00011300ff061b82 */ /* 0x000ef00000000800 */
[----:B------:R-:W4:Y:S01]  /*6d20*/  @P1 LDC R13, c[0x0][0x450] ;  /* 0x00011400ff0d1b82 */ /* 0x000f220000000800 */
[----:B0-----:R-:W-:Y:S01]  /*6d30*/  ISETP.GE.AND P2, PT, R3, 0x1, PT ;  /* 0x000000010300780c */ /* 0x001fe20003f46270 */
[----:B---3--:R-:W-:-:S05]  /*6d40*/  @P1 IMAD.HI.U32 R6, R11, R6, RZ ;  /* 0x000000060b061227 */ /* 0x008fca00078e00ff */
[----:B----4-:R-:W-:-:S05]  /*6d50*/  @P1 SHF.R.U32.HI R11, RZ, R13, R6 ;  /* 0x0000000dff0b1219 */ /* 0x010fca0000011606 */
[----:B------:R-:W-:-:S04]  /*6d60*/  IMAD.IADD R11, R26, 0x1, R11 ;  /* 0x000000011a0b7824 */ /* 0x000fc800078e020b */
[----:B-1----:R-:W-:Y:S02]  /*6d70*/  IMAD.IADD R4, R11, 0x1, R2 ;  /* 0x000000010b047824 */ /* 0x002fe400078e0202 */
[----:B--2---:R-:W-:-:S04]  /*6d80*/  FMUL.FTZ R0, R7, R0 ;  /* 0x0000000007007220 */ /* 0x004fc80000410000 */
[----:B------:R-:W-:Y:S01]  /*6d90*/  FMUL.FTZ R2, R0, UR4 ;  /* 0x0000000400027c20 */ /* 0x000fe20008410000 */
[----:B------:R-:W-:Y:S06]  /*6da0*/  @!P2 BRA `(.L_x_1194) ;  /* 0x000000000048a947 */ /* 0x000fec0003800000 */
        /* <DEDUP_REMOVED lines=11> */
.L_x_1196:
[----:B------:R-:W-:-:S13]  /*6e60*/  ISETP.NE.AND P0, PT, R3, 0x1, PT ;  /* 0x000000010300780c */ /* 0x000fda0003f05270 */
[----:B------:R-:W0:Y:S02]  /*6e70*/  @P0 LDC.64 R6, c[0x0][0x9e8] ;  /* 0x00027a00ff060b82 */ /* 0x000e240000000a00 */
[----:B0-----:R-:W-:-:S05]  /*6e80*/  @P0 IMAD.HI.U32 R6, R0, R6, RZ ;  /* 0x0000000600060227 */ /* 0x001fca00078e00ff */
[----:B------:R-:W-:-:S07]  /*6e90*/  @P0 SHF.R.U32.HI R0, RZ, R7, R6 ;  /* 0x00000007ff000219 */ /* 0x000fce0000011606 */
.L_x_1197:
[----:B------:R-:W-:Y:S05]  /*6ea0*/  BSYNC B0 ;  /* 0x0000000000007941 */ /* 0x000fea0003800000 */
.L_x_1195:
[----:B------:R-:W-:-:S05]  /*6eb0*/  IMAD R5, R0, R3, R3 ;  /* 0x0000000300057224 */ /* 0x000fca00078e0203 */
[----:B------:R-:W-:-:S07]  /*6ec0*/  VIMNMX R4, R4, R5, PT ;  /* 0x0000000504047248 */ /* 0x000fce0003fe0100 */
.L_x_1194:
[----:B------:R-:W0:Y:S01]  /*6ed0*/  @P1 LDC R0, c[0x0][0x44c] ;  /* 0x00011300ff001b82 */ /* 0x000e220000000800 */
[----:B------:R-:W-:Y:S01]  /*6ee0*/  VIADD R4, R4, 0x7f ;  /* 0x0000007f04047836 */ /* 0x000fe20000000000 */
[----:B------:R-:W-:-:S04]  /*6ef0*/  ULDC UR4, c[0x0][0x9dc] ;  /* 0x0002770000047ab9 */ /* 0x000fc80000000800 */
[----:B------:R-:W-:Y:S02]  /*6f00*/  SHF.R.S32.HI R5, RZ, 0x1f, R4 ;  /* 0x0000001fff057819 */ /* 0x000fe40000011404 */
[----:B------:R-:W1:Y:S02]  /*6f10*/  @P1 LDC R7, c[0x0][0x450] ;  /* 0x00011400ff071b82 */ /* 0x000e640000000800 */
[----:B------:R-:W-:-:S04]  /*6f20*/  LEA.HI R5, R5, R4, RZ, 0x7 ;  /* 0x0000000405057211 */ /* 0x000fc800078f38ff */
[----:B------:R-:W-:-:S04]  /*6f30*/  SHF.R.S32.HI R5, RZ, 0x7, R5 ;  /* 0x00000007ff057819 */ /* 0x000fc80000011405 */
[----:B------:R-:W-:Y:S01]  /*6f40*/  VIMNMX R88, R88, R5, PT ;  /* 0x0000000558587248 */ /* 0x000fe20003fe0100 */
[----:B0-----:R-:W-:-:S04]  /*6f50*/  @P1 IMAD.HI.U32 R6, R14, R0, RZ ;  /* 0x000000000e061227 */ /* 0x001fc800078e00ff */
[----:B------:R-:W-:Y:S01]  /*6f60*/  IMAD.MOV.U32 R0, RZ, RZ, R14 ;  /* 0x000000ffff007224 */ /* 0x000fe200078e000e */
        /* <DEDUP_REMOVED lines=14> */
.L_x_1200:
[----:B------:R-:W-:-:S13]  /*7050*/  ISETP.NE.AND P0, PT, R3, 0x1, PT ;  /* 0x000000010300780c */ /* 0x000fda0003f05270 */
[----:B------:R-:W0:Y:S02]  /*7060*/  @P0 LDC.64 R6, c[0x0][0x9e8] ;  /* 0x00027a00ff060b82 */ /* 0x000e240000000a00 */
[----:B0-----:R-:W-:-:S05]  /*7070*/  @P0 IMAD.HI.U32 R6, R0, R6, RZ ;  /* 0x0000000600060227 */ /* 0x001fca00078e00ff */
[----:B------:R-:W-:-:S07]  /*7080*/  @P0 SHF.R.U32.HI R0, RZ, R7, R6 ;  /* 0x00000007ff000219 */ /* 0x000fce0000011606 */
.L_x_1201:
[----:B------:R-:W-:Y:S05]  /*7090*/  BSYNC B0 ;  /* 0x0000000000007941 */ /* 0x000fea0003800000 */
.L_x_1199:
[----:B------:R-:W-:-:S05]  /*70a0*/  IMAD R3, R0, R3, RZ ;  /* 0x0000000300037224 */ /* 0x000fca00078e02ff */
[----:B------:R-:W-:-:S07]  /*70b0*/  VIMNMX R4, R4, R3, !PT ;  /* 0x0000000304047248 */ /* 0x000fce0007fe0100 */
.L_x_1198:
[----:B------:R-:W-:Y:S02]  /*70c0*/  SHF.R.S32.HI R3, RZ, 0x1f, R4 ;  /* 0x0000001fff037819 */ /* 0x000fe40000011404 */
[----:B------:R-:W-:Y:S02]  /*70d0*/  CS2R R20, SRZ ;  /* 0x0000000000147805 */ /* 0x000fe4000001ff00 */
[----:B------:R-:W-:Y:S02]  /*70e0*/  PLOP3.LUT P0, PT, PT, PT, PT, 0x80, 0x0 ;  /* 0x000000000000781c */ /* 0x000fe40003f0f070 */
[----:B------:R-:W-:Y:S02]  /*70f0*/  CS2R R134, SRZ ;  /* 0x0000000000867805 */ /* 0x000fe4000001ff00 */
[----:B------:R-:W-:Y:S02]  /*7100*/  LEA.HI R3, R3, R4, RZ, 0x7 ;  /* 0x0000000403037211 */ /* 0x000fe400078f38ff */
[----:B------:R-:W-:-:S02]  /*7110*/  CS2R R26, SRZ ;  /* 0x00000000001a7805 */ /* 0x000fc4000001ff00 */
[----:B------:R-:W-:Y:S02]  /*7120*/  CS2R R14, SRZ ;  /* 0x00000000000e7805 */ /* 0x000fe4000001ff00 */
[----:B------:R-:W-:Y:S02]  /*7130*/  CS2R R128, SRZ ;  /* 0x0000000000807805 */ /* 0x000fe4000001ff00 */
[----:B------:R-:W-:Y:S01]  /*7140*/  SHF.R.S32.HI R3, RZ, 0x7, R3 ;  /* 0x00000007ff037819 */ /* 0x000fe20000011403 */
[----:B------:R-:W-:Y:S01]  /*7150*/  IMAD.MOV.U32 R25, RZ, RZ, RZ ;  /* 0x000000ffff197224 */ /* 0x000fe200078e00ff */
[----:B------:R-:W-:Y:S02]  /*7160*/  CS2R R12, SRZ ;  /* 0x00000000000c7805 */ /* 0x000fe4000001ff00 */
[----:B------:R-:W-:Y:S02]  /*7170*/  CS2R R126, SRZ ;  /* 0x00000000007e7805 */ /* 0x000fe4000001ff00 */
[----:B------:R-:W-:-:S02]  /*7180*/  VIMNMX R0, RZ, R3, !PT ;  /* 0x00000003ff007248 */ /* 0x000fc40007fe0100 */
[----:B------:R-:W-:Y:S02]  /*7190*/  CS2R R28, SRZ ;  /* 0x00000000001c7805 */ /* 0x000fe4000001ff00 */
[----:B------:R-:W-:Y:S02]  /*71a0*/  CS2R R120, SRZ ;  /* 0x0000000000787805 */ /* 0x000fe4000001ff00 */
[----:B------:R-:W-:Y:S02]  /*71b0*/  CS2R R10, SRZ ;  /* 0x00000000000a7805 */ /* 0x000fe4000001ff00 */
[----:B------:R-:W-:Y:S01]  /*71c0*/  ISETP.GT.AND P1, PT, R88, R0, PT ;  /* 0x000000005800720c */ /* 0x000fe20003f24270 */
[----:B------:R0:W-:Y:S01]  /*71d0*/  STL [R1+0x44], R0 ;  /* 0x0000440001007387 */ /* 0x0001e20000100800 */
        /* <DEDUP_REMOVED lines=12> */
[----:B------:R-:W-:Y:S01]  /*72a0*/  CS2R R94, SRZ ;  /* 0x00000000005e7805 */ /* 0x000fe2000001ff00 */
[----:B------:R-:W-:Y:S02]  /*72b0*/  IMAD.MOV.U32 R36, RZ, RZ, RZ ;  /* 0x000000ffff247224 */ /* 0x000fe400078e00ff */
[----:B------:R-:W-:-:S02]  /*72c0*/  IMAD.MOV.U32 R93, RZ, RZ, RZ ;  /* 0x000000ffff5d7224 */ /* 0x000fc400078e00ff */
[----:B0-----:R-:W-:Y:S01]  /*72d0*/  IMAD.MOV.U32 R0, RZ, RZ, RZ ;  /* 0x000000ffff007224 */ /* 0x001fe200078e00ff */
        /* <DEDUP_REMOVED lines=33> */
.L_x_1204:
[----:B------:R-:W-:Y:S05]  /*74f0*/  BSYNC B6 ;  /* 0x0000000000067941 */ /* 0x000fea0003800000 */
.L_x_1203:
        /* <DEDUP_REMOVED lines=13> */
.L_x_1208:
[----:B-1----:R1:W2:Y:S02]  /*75d0*/  SYNCS.PHASECHK.TRANS64.TRYWAIT P0, [R16+URZ+0x19c00], R3 ;  /* 0x019c0003100075a7 */ /* 0x0022a4000800017f */
[----:B--2---:R-:W-:Y:S05]  /*75e0*/  @!P0 NANOSLEEP.SYNCS 0x989680 ;  /* 0x009896800000895d */ /* 0x004fea0003900000 */
[----:B------:R-:W2:Y:S02]  /*75f0*/  @!P0 SYNCS.PHASECHK.TRANS64 P0, [R16+URZ+0x19c00], R3 ;  /* 0x019c0003100085a7 */ /* 0x000ea4000800007f */
[----:B--2---:R-:W-:Y:S05]  /*7600*/  @!P0 BRA `(.L_x_1208) ;  /* 0xfffffffc00f08947 */ /* 0x004fea000383ffff */
.L_x_1207:
[----:B------:R-:W-:Y:S05]  /*7610*/  BSYNC B0 ;  /* 0x0000000000007941 */ /* 0x000fea0003800000 */
.L_x_1206:
[----:B------:R-:W-:Y:S05]  /*7620*/  BRA `(.L_x_1209) ;  /* 0x0000004400647947 */ /* 0x000fea0003800000 */
.L_x_1205:
[----:B------:R-:W-:Y:S01]  /*7630*/  LOP3.LUT P0, RZ, R26, 0x9f, RZ, 0xc0, !PT ;  /* 0x0000009f1aff7812 */ /* 0x000fe2000780c0ff */
[----:B------:R-:W-:Y:S01]  /*7640*/  ULDC.64 UR4, c[0x0][0x3f8] ;  /* 0x0000fe0000047ab9 */ /* 0x000fe20000000a00 */
[----:B-----5:R-:W-:Y:S01]  /*7650*/  SHF.R.S32.HI R0, RZ, 0x1f, R24 ;  /* 0x0000001fff007819 */ /* 0x020fe20000011418 */
[----:B------:R-:W-:Y:S01]  /*7660*/  ULDC.64 UR6, c[0x0][0x408] ;  /* 0x0001020000067ab9 */ /* 0x000fe20000000a00 */
[----:B------:R-:W-:Y:S01]  /*7670*/  IMAD.WIDE.U32 R26, R24, UR4, RZ ;  /* 0x00000004181a7c25 */ /* 0x000fe2000f8e00ff */
[----:B------:R-:W-:Y:S03]  /*7680*/  BSSY B6, `(.L_x_1210) ;  /* 0x0000019000067945 */ /* 0x000fe60003800000 */
[C---:B------:R-:W-:Y:S02]  /*7690*/  IMAD R3, R0.reuse, UR4, RZ ;  /* 0x0000000400037c24 */ /* 0x040fe4000f8e02ff */
[----:B------:R-:W-:-:S02]  /*76a0*/  IMAD R5, R0, UR6, RZ ;  /* 0x0000000600057c24 */ /* 0x000fc4000f8e02ff */
[C---:B------:R-:W-:Y:S02]  /*76b0*/  IMAD R3, R24.reuse, UR5, R3 ;  /* 0x0000000518037c24 */ /* 0x040fe4000f8e0203 */
[C---:B------:R-:W-:Y:S02]  /*76c0*/  IMAD R5, R24.reuse, UR7, R5 ;  /* 0x0000000718057c24 */ /* 0x040fe4000f8e0205 */
[----:B------:R-:W-:-:S04]  /*76d0*/  IMAD.WIDE.U32 R24, R24, UR6, RZ ;  /* 0x0000000618187c25 */ /* 0x000fc8000f8e00ff */
        /* <DEDUP_REMOVED lines=19> */
.L_x_1211:
[----:B------:R-:W-:Y:S05]  /*7810*/  BSYNC B6 ;  /* 0x0000000000067941 */ /* 0x000fea0003800000 */
.L_x_1210:
[----:B------:R-:W2:Y:S01]  /*7820*/  LDL R21, [R1+0xc] ;  /* 0x00000c0001157983 */ /* 0x000ea20000100800 */
[----:B------:R-:W-:-:S03]  /*7830*/  ULDC.U8 UR4, c[0x0][0x410] ;  /* 0x0001040000047ab9 */ /* 0x000fc60000000000 */
[----:B------:R-:W3:Y:S01]  /*7840*/  LDL R20, [R1+0x48] ;  /* 0x0000480001147983 */ /* 0x000ee20000100800 */
[----:B------:R-:W-:Y:S01]  /*7850*/  ISETP.NE.AND P0, PT, RZ, UR4, PT ;  /* 0x00000004ff007c0c */ /* 0x000fe2000bf05270 */
[----:B------:R-:W-:Y:S01]  /*7860*/  BSSY B0, `(.L_x_1212) ;  /* 0x000042d000007945 */ /* 0x000fe20003800000 */
[----:B--2---:R-:W-:Y:S02]  /*7870*/  IMAD.IADD R10, R23, 0x1, R21 ;  /* 0x00000001170a7824 */ /* 0x004fe400078e0215 */
[----:B---3--:R-:W-:-:S09]  /*7880*/  IMAD.IADD R37, R16, 0x1, R20 ;  /* 0x0000000110257824 */ /* 0x008fd200078e0214 */
[----:B------:R-:W-:Y:S05]  /*7890*/  @!P0 BRA `(.L_x_1213) ;  /* 0x0000001c00408947 */ /* 0x000fea0003800000 */
[----:B------:R-:W0:Y:S01]  /*78a0*/  LDC R20, c[0x0][0x448] ;  /* 0x00011200ff147b82 */ /* 0x000e220000000800 */
[----:B------:R-:W-:Y:S01]  /*78b0*/  IMAD.MOV.U32 R5, RZ, RZ, R10 ;  /* 0x000000ffff057224 */ /* 0x000fe200078e000a */
[----:B------:R-:W-:Y:S01]  /*78c0*/  ULDC.64 UR4, c[0x0][0x3f8] ;  /* 0x0000fe0000047ab9 */ /* 0x000fe20000000a00 */
[----:B------:R-:W-:Y:S01]  /*78d0*/  IMAD.MOV.U32 R6, RZ, RZ, R26 ;  /* 0x000000ffff067224 */ /* 0x000fe200078e001a */
[----:B------:R-:W-:Y:S01]  /*78e0*/  ULDC.64 UR6, c[0x0][0x408] ;  /* 0x0001020000067ab9 */ /* 0x000fe20000000a00 */
[----:B------:R-:W-:Y:S01]  /*78f0*/  IMAD.MOV.U32 R8, RZ, RZ, R24 ;  /* 0x000000ffff087224 */ /* 0x000fe200078e0018 */
[----:B------:R-:W-:Y:S01]  /*7900*/  ULDC.64 UR8, c[0x0][0x400] ;  /* 0x0001000000087ab9 */ /* 0x000fe20000000a00 */
[----:B------:R-:W-:Y:S01]  /*7910*/  IMAD.MOV.U32 R9, RZ, RZ, R31 ;  /* 0x000000ffff097224 */ /* 0x000fe200078e001f */
[----:B0-----:R-:W-:-:S13]  /*7920*/  ISETP.NE.AND P0, PT, R20, 0x1, PT ;  /* 0x000000011400780c */ /* 0x001fda0003f05270 */
[----:B------:R-:W0:Y:S08]  /*7930*/  @P0 LDC R3, c[0x0][0x44c] ;  /* 0x00011300ff030b82 */ /* 0x000e300000000800 */
[----:B------:R-:W1:Y:S01]  /*7940*/  @P0 LDC R7, c[0x0][0x450] ;  /* 0x00011400ff070b82 */ /* 0x000e620000000800 */
[----:B0-----:R-:W-:-:S05]  /*7950*/  @P0 IMAD.HI.U32 R0, R10, R3, RZ ;  /* 0x000000030a000227 */ /* 0x001fca00078e00ff */
[----:B-1----:R-:W-:Y:S01]  /*7960*/  @P0 SHF.R.U32.HI R5, RZ, R7, R0 ;  /* 0x00000007ff050219 */ /* 0x002fe20000011600 */
[----:B------:R-:W-:-:S03]  /*7970*/  IMAD.MOV.U32 R7, RZ, RZ, R29 ;  /* 0x000000ffff077224 */ /* 0x000fc600078e001d */
[----:B------:R-:W-:Y:S01]  /*7980*/  SHF.R.S32.HI R0, RZ, 0x1f, R5 ;  /* 0x0000001fff007819 */ /* 0x000fe20000011405 */
[----:B------:R-:W-:-:S04]  /*7990*/  IMAD.WIDE.U32 R6, R5, UR4, R6 ;  /* 0x0000000405067c25 */ /* 0x000fc8000f8e0006 */
[----:B------:R-:W-:Y:S02]  /*79a0*/  IMAD R4, R0, UR4, RZ ;  /* 0x0000000400047c24 */ /* 0x000fe4000f8e02ff */
[----:B------:R-:W-:-:S04]  /*79b0*/  IMAD.WIDE.U32 R8, R5, UR6, R8 ;  /* 0x0000000605087c25 */ /* 0x000fc8000f8e0008 */
[----:B------:R-:W-:Y:S02]  /*79c0*/  IMAD R0, R0, UR6, RZ ;  /* 0x0000000600007c24 */ /* 0x000fe4000f8e02ff */
[C---:B------:R-:W-:Y:S01]  /*79d0*/  IMAD R13, R5.reuse, UR5, R4 ;  /* 0x00000005050d7c24 */ /* 0x040fe2000f8e0204 */
[----:B------:R-:W-:Y:S01]  /*79e0*/  ULDC.64 UR4, c[0x0][0x3e8] ;  /* 0x0000fa0000047ab9 */ /* 0x000fe20000000a00 */
[----:B------:R-:W-:Y:S01]  /*79f0*/  IMAD R11, R5, UR7, R0 ;  /* 0x00000007050b7c24 */ /* 0x000fe2000f8e0200 */
[----:B------:R-:W-:Y:S01]  /*7a00*/  IADD3 R3, P0, R6, UR4, RZ ;  /* 0x0000000406037c10 */ /* 0x000fe2000ff1e0ff */
[----:B------:R-:W-:Y:S01]  /*7a10*/  UMOV UR4, 0xffffffff ;  /* 0xffffffff00047882 */ /* 0x000fe20000000000 */
[----:B------:R-:W-:Y:S02]  /*7a20*/  IADD3 R5, P1, R8, UR8, RZ ;  /* 0x0000000808057c10 */ /* 0x000fe4000ff3e0ff */
[----:B------:R-:W-:Y:S02]  /*7a30*/  IADD3.X R13, R7, UR5, R13, P0, !PT ;  /* 0x00000005070d7c10 */ /* 0x000fe400087fe40d */
[----:B------:R-:W-:Y:S01]  /*7a40*/  IADD3.X R4, R9, UR9, R11, P1, !PT ;  /* 0x0000000909047c10 */ /* 0x000fe20008ffe40b */
[----:B------:R-:W-:Y:S08]  /*7a50*/  BRA.DIV UR4, `(.L_x_1214) ;  /* 0x0000019604247947 */ /* 0x000ff0000b800000 */
[----:B------:R0:W1:Y:S04]  /*7a60*/  SHFL.IDX PT, R0, R13, RZ, 0x1e1f ;  /* 0x001e1fff0d007589 */ /* 0x00006800000e0000 */
[----:B------:R-:W2:Y:S04]  /*7a70*/  SHFL.IDX PT, R3, R3, RZ, 0x1e1f ;  /* 0x001e1fff03037589 */ /* 0x000ea800000e0000 */
[----:B------:R-:W3:Y:S04]  /*7a80*/  SHFL.IDX PT, R4, R4, RZ, 0x1e1f ;  /* 0x001e1fff04047589 */ /* 0x000ee800000e0000 */
[----:B------:R0:W4:Y:S02]  /*7a90*/  SHFL.IDX PT, R14, R5, RZ, 0x1e1f ;  /* 0x001e1fff050e7589 */ /* 0x00012400000e0000 */
.L_x_1493:
[----:B------:R-:W5:Y:S01]  /*7aa0*/  LDL R6, [R1+0x58] ;  /* 0x0000580001067983 */ /* 0x000f620000100800 */
[----:B------:R-:W-:Y:S01]  /*7ab0*/  IMAD R39, R155, R20, RZ ;  /* 0x000000149b277224 */ /* 0x000fe200078e02ff */
[----:B------:R-:W-:Y:S01]  /*7ac0*/  BSSY B1, `(.L_x_1215) ;  /* 0x000002f000017945 */ /* 0x000fe20003800000 */
[----:B------:R-:W-:Y:S02]  /*7ad0*/  CS2R R26, SRZ ;  /* 0x00000000001a7805 */ /* 0x000fe4000001ff00 */
[----:B------:R-:W-:Y:S02]  /*7ae0*/  CS2R R20, SRZ ;  /* 0x0000000000147805 */ /* 0x000fe4000001ff00 */
[----:B------:R-:W-:Y:S02]  /*7af0*/  CS2R R8, SRZ ;  /* 0x0000000000087805 */ /* 0x000fe4000001ff00 */
[----:B------:R-:W-:Y:S02]  /*7b00*/  ISETP.GE.AND P0, PT, R10, R39, PT ;  /* 0x000000270a00720c */ /* 0x000fe40003f06270 */
[----:B------:R-:W-:-:S02]  /*7b10*/  CS2R R24, SRZ ;  /* 0x0000000000187805 */ /* 0x000fc4000001ff00 */
[----:B0-----:R-:W-:Y:S02]  /*7b20*/  CS2R R12, SRZ ;  /* 0x00000000000c7805 */ /* 0x001fe4000001ff00 */
[----:B------:R-:W-:Y:S02]  /*7b30*/  CS2R R10, SRZ ;  /* 0x00000000000a7805 */ /* 0x000fe4000001ff00 */
[----:B-----5:R-:W-:-:S04]  /*7b40*/  LEA.HI R5, R6, R6, RZ, 0x1 ;  /* 0x0000000606057211 */ /* 0x020fc800078f08ff */
[----:B------:R-:W-:-:S05]  /*7b50*/  LOP3.LUT R5, R5, 0xfffffffe, RZ, 0xc0, !PT ;  /* 0xfffffffe05057812 */ /* 0x000fca00078ec0ff */
[----:B------:R-:W-:-:S05]  /*7b60*/  IMAD.IADD R5, R6, 0x1, -R5 ;  /* 0x0000000106057824 */ /* 0x000fca00078e0a05 */
[----:B------:R-:W-:Y:S01]  /*7b70*/  SHF.L.U32 R5, R5, 0x1f, RZ ;  /* 0x0000001f05057819 */ /* 0x000fe200000006ff */
[----:B------:R-:W-:Y:S06]  /*7b80*/  @P0 BRA `(.L_x_1216) ;  /* 0x0000000000880947 */ /* 0x000fec0003800000 */
[----:B------:R-:W2:Y:S01]  /*7b90*/  LDL.64 R28, [R1+0x10] ;  /* 0x00001000011c7983 */ /* 0x000ea20000100a00 */
[----:B------:R-:W-:-:S03]  /*7ba0*/  ULDC UR4, c[0x0][0x3f4] ;  /* 0x0000fd0000047ab9 */ /* 0x000fc60000000800 */
[----:B------:R-:W3:Y:S04]  /*7bb0*/  LDL R32, [R1+0x34] ;  /* 0x0000340001207983 */ /* 0x000ee80000100800 */
[----:B------:R-:W4:Y:S04]  /*7bc0*/  LDL R15, [R1+0x38] ;  /* 0x00003800010f7983 */ /* 0x000f280000100800 */
[----:B------:R-:W4:Y:S04]  /*7bd0*/  LDL R40, [R1+0x6c] ;  /* 0x00006c0001287983 */ /* 0x000f280000100800 */
[----:B------:R-:W4:Y:S01]  /*7be0*/  LDL R38, [R1+0x68] ;  /* 0x0000680001267983 */ /* 0x000f220000100800 */
[----:B------:R-:W-:-:S02]  /*7bf0*/  CS2R R24, SRZ ;  /* 0x0000000000187805 */ /* 0x000fc4000001ff00 */
[----:B------:R-:W-:Y:S02]  /*7c00*/  CS2R R26, SRZ ;  /* 0x00000000001a7805 */ /* 0x000fe4000001ff00 */
[----:B------:R-:W-:Y:S02]  /*7c10*/  CS2R R12, SRZ ;  /* 0x00000000000c7805 */ /* 0x000fe4000001ff00 */
[----:B------:R-:W-:Y:S02]  /*7c20*/  CS2R R20, SRZ ;  /* 0x0000000000147805 */ /* 0x000fe4000001ff00 */
[----:B------:R-:W-:Y:S02]  /*7c30*/  CS2R R10, SRZ ;  /* 0x00000000000a7805 */ /* 0x000fe4000001ff00 */
[----:B--2---:R-:W-:Y:S02]  /*7c40*/  ISETP.GE.AND P5, PT, R28, UR4, PT ;  /* 0x000000041c007c0c */ /* 0x004fe4000bfa6270 */
[----:B---3--:R-:W-:-:S02]  /*7c50*/  ISETP.GE.AND P1, PT, R32, UR4, PT ;  /* 0x0000000420007c0c */ /* 0x008fc4000bf26270 */
[----:B----4-:R-:W-:-:S09]  /*7c60*/  ISETP.GE.AND P0, PT, R15, UR4, PT ;  /* 0x000000040f007c0c */ /* 0x010fd2000bf06270 */
[----:B------:R-:W-:Y:S02]  /*7c70*/  @!P5 SHF.R.S32.HI R9, RZ, 0x1f, R28 ;  /* 0x0000001fff09d819 */ /* 0x000fe4000001141c */
[CC--:B------:R-:W-:Y:S02]  /*7c80*/  @!P5 IADD3 R6, P2, R28.reuse, R3.reuse, RZ ;  /* 0x000000031c06d210 */ /* 0x0c0fe40007f5e0ff */
[-C--:B------:R-:W-:Y:S02]  /*7c90*/  @!P5 IADD3 R28, P3, R28, R14.reuse, RZ ;  /* 0x0000000e1c1cd210 */ /* 0x080fe40007f7e0ff */
[-C--:B------:R-:W-:Y:S01]  /*7ca0*/  @!P1 IADD3 R30, P4, R32, R3.reuse, RZ ;  /* 0x00000003201e9210 */ /* 0x080fe20007f9e0ff */
[--C-:B-1----:R-:W-:Y:S01]  /*7cb0*/  @!P5 IMAD.X R7, R0, 0x1, R9.reuse, P2 ;  /* 0x000000010007d824 */ /* 0x102fe200010e0609 */
[-C--:B------:R-:W-:Y:S01]  /*7cc0*/  @!P1 IADD3 R32, P2, R32, R14.reuse, RZ ;  /* 0x0000000e20209210 */ /* 0x080fe20007f5e0ff */
[----:B------:R-:W-:Y:S01]  /*7cd0*/  @!P5 IMAD.X R29, R4, 0x1, R9, P3 ;  /* 0x00000001041dd824 */ /* 0x000fe200018e0609 */
[C---:B------:R-:W-:Y:S01]  /*7ce0*/  @!P0 IADD3 R34, P3, R15.reuse, R3, RZ ;  /* 0x000000030f228210 */ /* 0x040fe20007f7e0ff */
[----:B------:R-:W-:Y:S01]  /*7cf0*/  @!P1 IMAD.X R31, R0, 0x1, R40, P4 ;  /* 0x00000001001f9824 */ /* 0x000fe200020e0628 */
[----:B------:R-:W-:-:S02]  /*7d00*/  @!P0 IADD3 R14, P4, R15, R14, RZ ;  /* 0x0000000e0f0e8210 */ /* 0x000fc40007f9e0ff */
[----:B------:R-:W-:Y:S01]  /*7d10*/  CS2R R8, SRZ ;  /* 0x0000000000087805 */ /* 0x000fe2000001ff00 */
[----:B------:R-:W-:Y:S01]  /*7d20*/  @!P1 IMAD.X R33, R4, 0x1, R40, P2 ;  /* 0x0000000104219824 */ /* 0x000fe200010e0628 */
[----:B------:R0:W5:Y:S01]  /*7d30*/  @!P5 LD.E.64 R24, desc[UR42][R6.64] ;  /* 0x0000002a0618d980 */ /* 0x000162000c101b00 */
[--C-:B------:R-:W-:Y:S02]  /*7d40*/  @!P0 IMAD.X R35, R0, 0x1, R38.reuse, P3 ;  /* 0x0000000100238824 */ /* 0x100fe400018e0626 */
[----:B------:R-:W-:Y:S01]  /*7d50*/  @!P0 IMAD.X R15, R4, 0x1, R38, P4 ;  /* 0x00000001040f8824 */ /* 0x000fe200020e0626 */
[----:B------:R0:W5:Y:S04]  /*7d60*/  @!P5 LD.E.64 R26, desc[UR42][R28.64] ;  /* 0x0000002a1c1ad980 */ /* 0x000168000c101b00 */
[----:B------:R0:W5:Y:S04]  /*7d70*/  @!P1 LD.E.64 R12, desc[UR42][R30.64] ;  /* 0x0000002a1e0c9980 */ /* 0x000168000c101b00 */
[----:B------:R0:W5:Y:S04]  /*7d80*/  @!P1 LD.E.64 R20, desc[UR42][R32.64] ;  /* 0x0000002a20149980 */ /* 0x000168000c101b00 */
[----:B------:R0:W5:Y:S04]  /*7d90*/  @!P0 LD.E.64 R10, desc[UR42][R34.64] ;  /* 0x0000002a220a8980 */ /* 0x000168000c101b00 */
[----:B------:R0:W5:Y:S02]  /*7da0*/  @!P0 LD.E.64 R8, desc[UR42][R14.64] ;  /* 0x0000002a0e088980 */ /* 0x000164000c101b00 */
.L_x_1216:
[----:B------:R-:W-:Y:S05]  /*7db0*/  BSYNC B1 ;  /* 0x0000000000017941 */ /* 0x000fea0003800000 */
.L_x_1215:
[----:B-1----:R-:W2:Y:S01]  /*7dc0*/  LDL.LU R0, [R1+0x24] ;  /* 0x0000240001007983 */ /* 0x002ea20000300800 */
[----:B------:R-:W1:Y:S01]  /*7dd0*/  SYNCS.PHASECHK.TRANS64.TRYWAIT P0, [R16+URZ+0x19c00], R5 ;  /* 0x019c0005100075a7 */ /* 0x000e62000800017f */
[----:B------:R-:W-:Y:S01]  /*7de0*/  BSSY B1, `(.L_x_1217) ;  /* 0x0000005000017945 */ /* 0x000fe20003800000 */
[----:B--2---:R-:W-:-:S05]  /*7df0*/  IMAD R0, R0, -0xc0, R39 ;  /* 0xffffff4000007824 */ /* 0x004fca00078e0227 */
[----:B------:R-:W-:-:S04]  /*7e00*/  VIMNMX R0, R0, 0xc0, PT ;  /* 0x000000c000007848 */ /* 0x000fc80003fe0100 */
[----:B------:R-:W-:Y:S01]  /*7e10*/  ISETP.GE.AND P1, PT, R23, R0, PT ;  /* 0x000000001700720c */ /* 0x000fe20003f26270 */
[----:B-1----:R-:W-:-:S12]  /*7e20*/  @!P0 BRA `(.L_x_1218) ;  /* 0x00000190009c8947 */ /* 0x002fd80003800000 */
.L_x_1494:
[----:B------:R-:W-:Y:S05]  /*7e30*/  BSYNC B1 ;  /* 0x0000000000017941 */ /* 0x000fea0003800000 */
.L_x_1217:
[----:B------:R-:W-:Y:S05]  /*7e40*/  @P1 BRA `(.L_x_1219) ;  /* 0x0000003c00381947 */ /* 0x000fea0003800000 */
[----:B0-----:R-:W2:Y:S01]  /*7e50*/  LDL.64 R6, [R1+0x10] ;  /* 0x0000100001067983 */ /* 0x001ea20000100a00 */
[----:B------:R-:W2:Y:S03]  /*7e60*/  LDC R0, c[0x0][0x3f4] ;  /* 0x0000fd00ff007b82 */ /* 0x000ea60000000800 */
[----:B---3--:R-:W3:Y:S04]  /*7e70*/  LDL R4, [R1+0x34] ;  /* 0x0000340001047983 */ /* 0x008ee80000100800 */
[----:B------:R-:W4:Y:S01]  /*7e80*/  LDL R3, [R1+0x38] ;  /* 0x0000380001037983 */ /* 0x000f220000100800 */
[----:B------:R-:W-:Y:S01]  /*7e90*/  BSSY B1, `(.L_x_1220) ;  /* 0x000007b000017945 */ /* 0x000fe20003800000 */
[----:B--2---:R-:W-:-:S02]  /*7ea0*/  ISETP.GE.AND P0, PT, R6, R0, PT ;  /* 0x000000000600720c */ /* 0x004fc40003f06270 */
[-C--:B---3--:R-:W-:Y:S02]  /*7eb0*/  ISETP.GE.AND P1, PT, R4, R0.reuse, PT ;  /* 0x000000000400720c */ /* 0x088fe40003f26270 */
[----:B----4-:R-:W-:-:S09]  /*7ec0*/  ISETP.GE.AND P2, PT, R3, R0, PT ;  /* 0x000000000300720c */ /* 0x010fd20003f46270 */
[----:B------:R-:W-:Y:S05]  /*7ed0*/  @P0 BRA `(.L_x_1221) ;  /* 0x0000000400d80947 */ /* 0x000fea0003800000 */
[----:B-1----:R-:W0:Y:S01]  /*7ee0*/  LDS.128 R4, [R37+0xf000] ;  /* 0x00f0000025047984 */ /* 0x002e220000000c00 */
[----:B-----5:R-:W-:Y:S02]  /*7ef0*/  SHF.R.U32.HI R15, RZ, 0x8, R25 ;  /* 0x00000008ff0f7819 */ /* 0x020fe40000011619 */
[----:B------:R-:W-:Y:S02]  /*7f00*/  LOP3.LUT R14, R25, 0xff, RZ, 0xc0, !PT ;  /* 0x000000ff190e7812 */ /* 0x000fe400078ec0ff */
[----:B------:R-:W-:Y:S02]  /*7f10*/  LOP3.LUT R15, R15, 0xff, RZ, 0xc0, !PT ;  /* 0x000000ff0f0f7812 */ /* 0x000fe400078ec0ff */
[----:B------:R-:W-:Y:S02]  /*7f20*/  SHF.R.U32.HI R31, RZ, 0x8, R27 ;  /* 0x00000008ff1f7819 */ /* 0x000fe4000001161b */
[----:B------:R-:W-:Y:S02]  /*7f30*/  SHF.R.U32.HI R3, RZ, 0x8, R24 ;  /* 0x00000008ff037819 */ /* 0x000fe40000011618 */
[----:B------:R-:W-:-:S02]  /*7f40*/  PRMT R14, R15, 0x7604, R14 ;  /* 0x000076040f0e7816 */ /* 0x000fc4000000000e */
[----:B------:R-:W-:Y:S02]  /*7f50*/  LOP3.LUT R28, R27, 0xff, RZ, 0xc0, !PT ;  /* 0x000000ff1b1c7812 */ /* 0x000fe400078ec0ff */
[----:B------:R-:W-:Y:S02]  /*7f60*/  LOP3.LUT R31, R31, 0xff, RZ, 0xc0, !PT ;  /* 0x000000ff1f1f7812 */ /* 0x000fe400078ec0ff */
[----:B------:R-:W-:Y:S02]  /*7f70*/  SHF.R.U32.HI R30, RZ, 0x10, R27 ;  /* 0x00000010ff1e7819 */ /* 0x000fe4000001161b */
[----:B------:R-:W-:Y:S02]  /*7f80*/  LOP3.LUT R0, R24, 0xff, RZ, 0xc0, !PT ;  /* 0x000000ff18007812 */ /* 0x000fe400078ec0ff */
[----:B------:R-:W-:Y:S02]  /*7f90*/  LOP3.LUT R3, R3, 0xff, RZ, 0xc0, !PT ;  /* 0x000000ff03037812 */ /* 0x000fe400078ec0ff */
[----:B------:R-:W-:-:S02]  /*7fa0*/  SHF.R.U32.HI R32, RZ, 0x10, R25 ;  /* 0x00000010ff207819 */ /* 0x000fc40000011619 */
[----:B------:R-:W-:Y:S02]  /*7fb0*/  SHF.R.U32.HI R15, RZ, 0x8, R26 ;  /* 0x00000008ff0f7819 */ /* 0x000fe4000001161a */
[----:B------:R-:W-:Y:S01]  /*7fc0*/  PRMT R28, R31, 0x7604, R28 ;  /* 0x000076041f1c7816 */ /* 0x000fe2000000001c */
[----:B------:R-:W-:Y:S01]  /*7fd0*/  IMAD.U32 R31, R30, 0x10000, RZ ;  /* 0x000100001e1f7824 */ /* 0x000fe200078e00ff */
[----:B------:R-:W-:Y:S02]  /*7fe0*/  PRMT R3, R3, 0x7604, R0 ;  /* 0x0000760403037816 */ /* 0x000fe40000000000 */
[----:B------:R-:W-:Y:S01]  /*7ff0*/  LOP3.LUT R29, R15, 0xff, RZ, 0xc0, !PT ;  /* 0x000000ff0f1d7812 */ /* 0x000fe200078ec0ff */
[----:B------:R-:W-:Y:S01]  /*8000*/  IMAD.U32 R15, R32, 0x10000, RZ ;  /* 0x00010000200f7824 */ /* 0x000fe200078e00ff */
[----:B------:R-:W-:Y:S02]  /*8010*/  LOP3.LUT R0, R26, 0xff, RZ, 0xc0, !PT ;  /* 0x000000ff1a007812 */ /* 0x000fe400078ec0ff */
[----:B------:R-:W-:-:S02]  /*8020*/  LOP3.LUT R31, R28, 0xff0000, R31, 0xf8, !PT ;  /* 0x00ff00001c1f7812 */ /* 0x000fc400078ef81f */
[----:B------:R-:W-:Y:S02]  /*8030*/  PRMT R29, R29, 0x7604, R0 ;  /* 0x000076041d1d7816 */ /* 0x000fe40000000000 */
[----:B------:R-:W-:Y:S02]  /*8040*/  LOP3.LUT R15, R14, 0xff0000, R15, 0xf8, !PT ;  /* 0x00ff00000e0f7812 */ /* 0x000fe400078ef80f */
[--C-:B------:R-:W-:Y:S02]  /*8050*/  LOP3.LUT R29, R29, 0xff0000, R26.reuse, 0xf8, !PT ;  /* 0x00ff00001d1d7812 */ /* 0x100fe400078ef81a */
[----:B------:R-:W-:Y:S02]  /*8060*/  LOP3.LUT R31, R31, 0xff000000, R27, 0xf8, !PT ;  /* 0xff0000001f1f7812 */ /* 0x000fe400078ef81b */
[----:B------:R-:W-:Y:S02]  /*8070*/  LOP3.LUT R27, R15, 0xff000000, R25, 0xf8, !PT ;  /* 0xff0000000f1b7812 */ /* 0x000fe400078ef819 */
[----:B------:R-:W-:-:S02]  /*8080*/  LOP3.LUT R30, R29, 0xff000000, R26, 0xf8, !PT ;  /* 0xff0000001d1e7812 */ /* 0x000fc400078ef81a */
[--C-:B------:R-:W-:Y:S02]  /*8090*/  LOP3.LUT R3, R3, 0xff0000, R24.reuse, 0xf8, !PT ;  /* 0x00ff000003037812 */ /* 0x100fe400078ef818 */
[-C--:B0-----:R-:W-:Y:S02]  /*80a0*/  F2FP.F16.E4M3.UNPACK_B R0, R6.reuse.H1 ;  /* 0x00000006ff00723e */ /* 0x081fe400030006ff */
[----:B------:R-:W-:Y:S02]  /*80b0*/  F2FP.F16.E4M3.UNPACK_B R32, R31 ;  /* 0x0000001fff20723e */ /* 0x000fe400020006ff */
[----:B------:R-:W-:Y:S01]  /*80c0*/  F2FP.F16.E4M3.UNPACK_B R26, R27 ;  /* 0x0000001bff1a723e */ /* 0x000fe200020006ff */
[----:B------:R-:W-:Y:S01]  /*80d0*/  HADD2.F32 R15, -RZ, R0.H1_H1 ;  /* 0x30000000ff0f7230 */ /* 0x000fe20000004100 */
        /* <DEDUP_REMOVED lines=8> */
[----:B------:R-:W-:Y:S01]  /*8160*/  F2FP.F16.E4M3.UNPACK_B R6, R5 ;  /* 0x00000005ff06723e */ /* 0x000fe200020006ff */
        /* <DEDUP_REMOVED lines=16> */
[----:B------:R-:W-:Y:S01]  /*8270*/  FFMA.FTZ R34, R3, R32, R29 ;  /* 0x0000002003227223 */ /* 0x000fe2000001001d */
[----:B------:R-:W-:Y:S01]  /*8280*/  HADD2.F32 R14, -RZ, R27.H0_H0 ;  /* 0x2000001bff0e7230 */ /* 0x000fe20000004100 */
[----:B------:R-:W-:Y:S01]  /*8290*/  F2FP.F16.E4M3.UNPACK_B R4, R4.H1 ;  /* 0x00000004ff04723e */ /* 0x000fe200030006ff */
        /* <DEDUP_REMOVED lines=11> */
[-C--:B------:R-:W-:Y:S01]  /*8350*/  FMUL.FTZ R24, R3, R14.reuse ;  /* 0x0000000e03187220 */ /* 0x080fe20000410000 */
[----:B------:R-:W-:Y:S02]  /*8360*/  HADD2.F32 R5, -RZ, R4.H1_H1 ;  /* 0x30000004ff057230 */ /* 0x000fe40000004100 */
        /* <DEDUP_REMOVED lines=8> */
[C---:B------:R-:W-:Y:S01]  /*83f0*/  FMUL.FTZ R25, R5.reuse, R26 ;  /* 0x0000001a05197220 */ /* 0x040fe20000410000 */
[----:B------:R-:W-:Y:S02]  /*8400*/  HADD2.F32 R3, -RZ, R0.H1_H1 ;  /* 0x30000000ff037230 */ /* 0x000fe40000004100 */
[----:B------:R-:W-:Y:S02]  /*8410*/  HADD2.F32 R14, -RZ, R14.H0_H0 ;  /* 0x2000000eff0e7230 */ /* 0x000fe40000004100 */
[-C--:B------:R-:W-:Y:S01]  /*8420*/  FMUL.FTZ R29, R5, R15.reuse ;  /* 0x0000000f051d7220 */ /* 0x080fe20000410000 */
[----:B------:R-:W-:Y:S02]  /*8430*/  HADD2.F32 R4, -RZ, R4.H0_H0 ;  /* 0x20000004ff047230 */ /* 0x000fe40000004100 */
[C---:B------:R-:W-:Y:S01]  /*8440*/  FMUL.FTZ R5, R3.reuse, R24 ;  /* 0x0000001803057220 */ /* 0x040fe20000410000 */
[----:B------:R-:W-:Y:S02]  /*8450*/  HADD2.F32 R0, -RZ, R0.H0_H0 ;  /* 0x20000000ff007230 */ /* 0x000fe40000004100 */
[----:B------:R-:W-:Y:S01]  /*8460*/  FMUL.FTZ R3, R3, R14 ;  /* 0x0000000e03037220 */ /* 0x000fe20000410000 */
[C---:B------:R-:W-:Y:S01]  /*8470*/  FFMA.FTZ R27, R4.reuse, R15, -R25 ;  /* 0x0000000f041b7223 */ /* 0x040fe20000010819 */
[----:B------:R-:W-:Y:S01]  /*8480*/  FFMA.FTZ R26, R4, R26, R29 ;  /* 0x0000001a041a7223 */ /* 0x000fe2000001001d */
[C---:B------:R-:W-:Y:S01]  /*8490*/  FFMA.FTZ R25, R0.reuse, R14, -R5 ;  /* 0x0000000e00197223 */ /* 0x040fe20000010805 */
[----:B------:R-:W-:Y:S01]  /*84a0*/  FFMA.FTZ R24, R0, R24, R3 ;  /* 0x0000001800187223 */ /* 0x000fe20000010003 */
[----:B------:R-:W-:-:S02]  /*84b0*/  HADD2.F32 R4, -RZ, R28.H1_H1 ;  /* 0x3000001cff047230 */ /* 0x000fc40000004100 */
[--C-:B------:R-:W-:Y:S02]  /*84c0*/  HADD2.F32 R3, -RZ, R7.reuse.H1_H1 ;  /* 0x30000007ff037230 */ /* 0x100fe40000004100 */
        /* <DEDUP_REMOVED lines=23> */
.L_x_1221:
[----:B------:R-:W-:Y:S05]  /*8640*/  BSYNC B1 ;  /* 0x0000000000017941 */ /* 0x000fea0003800000 */
.L_x_1220:
[----:B------:R-:W-:Y:S04]  /*8650*/  BSSY B1, `(.L_x_1222) ;  /* 0x000007c000017945 */ /* 0x000fe80003800000 */
[----:B------:R-:W-:Y:S05]  /*8660*/  @P1 BRA `(.L_x_1223) ;  /* 0x0000000400e81947 */ /* 0x000fea0003800000 */
[----:B01----:R-:W0:Y:S01]  /*8670*/  LDS.128 R4, [R37+0x10800] ;  /* 0x0108000025047984 */ /* 0x003e220000000c00 */
[----:B-----5:R-:W-:Y:S02]  /*8680*/  SHF.R.U32.HI R26, RZ, 0x8, R21 ;  /* 0x00000008ff1a7819 */ /* 0x020fe40000011615 */
[----:B------:R-:W-:Y:S02]  /*8690*/  SHF.R.U32.HI R14, RZ, 0x8, R13 ;  /* 0x00000008ff0e7819 */ /* 0x000fe4000001160d */
[----:B------:R-:W-:Y:S02]  /*86a0*/  SHF.R.U32.HI R24, RZ, 0x8, R20 ;  /* 0x00000008ff187819 */ /* 0x000fe40000011614 */
        /* <DEDUP_REMOVED lines=27> */
[----:B------:R-:W-:Y:S02]  /*8860*/  LOP3.LUT R26, R25, 0xff000000, R20, 0xf8, !PT ;  /* 0xff000000191a7812 */ /* 0x000fe400078ef814 */
        /* <DEDUP_REMOVED lines=90> */
.L_x_1223:
[----:B------:R-:W-:Y:S05]  /*8e10*/  BSYNC B1 ;  /* 0x0000000000017941 */ /* 0x000fea0003800000 */
.L_x_1222:
[----:B------:R-:W-:Y:S05]  /*8e20*/  @P2 BRA `(.L_x_1219) ;  /* 0x0000002c00402947 */ /* 0x000fea0003800000 */
[----:B012---:R-:W0:Y:S01]  /*8e30*/  LDS.128 R4, [R37+0x12000] ;  /* 0x0120000025047984 */ /* 0x007e220000000c00 */
[----:B-----5:R-:W-:Y:S02]  /*8e40*/  SHF.R.U32.HI R13, RZ, 0x8, R11 ;  /* 0x00000008ff0d7819 */ /* 0x020fe4000001160b */
[----:B------:R-:W-:Y:S02]  /*8e50*/  LOP3.LUT R12, R11, 0xff, RZ, 0xc0, !PT ;  /* 0x000000ff0b0c7812 */ /* 0x000fe400078ec0ff */
[----:B------:R-:W-:Y:S02]  /*8e60*/  LOP3.LUT R13, R13, 0xff, RZ, 0xc0, !PT ;  /* 0x000000ff0d0d7812 */ /* 0x000fe400078ec0ff */
[----:B------:R-:W-:Y:S02]  /*8e70*/  SHF.R.U32.HI R21, RZ, 0x8, R9 ;  /* 0x00000008ff157819 */ /* 0x000fe40000011609 */
[----:B------:R-:W-:Y:S02]  /*8e80*/  PRMT R12, R13, 0x7604, R12 ;  /* 0x000076040d0c7816 */ /* 0x000fe4000000000c */
[----:B------:R-:W-:-:S02]  /*8e90*/  SHF.R.U32.HI R24, RZ, 0x10, R11 ;  /* 0x00000010ff187819 */ /* 0x000fc4000001160b */
[----:B------:R-:W-:Y:S02]  /*8ea0*/  SHF.R.U32.HI R13, RZ, 0x8, R8 ;  /* 0x00000008ff0d7819 */ /* 0x000fe40000011608 */
[----:B------:R-:W-:Y:S02]  /*8eb0*/  LOP3.LUT R14, R9, 0xff, RZ, 0xc0, !PT ;  /* 0x000000ff090e7812 */ /* 0x000fe400078ec0ff */
[----:B------:R-:W-:Y:S02]  /*8ec0*/  LOP3.LUT R21, R21, 0xff, RZ, 0xc0, !PT ;  /* 0x000000ff15157812 */ /* 0x000fe400078ec0ff */
[----:B------:R-:W-:Y:S02]  /*8ed0*/  SHF.R.U32.HI R20, RZ, 0x10, R9 ;  /* 0x00000010ff147819 */ /* 0x000fe40000011609 */
[----:B------:R-:W-:Y:S02]  /*8ee0*/  SHF.R.U32.HI R3, RZ, 0x8, R10 ;  /* 0x00000008ff037819 */ /* 0x000fe4000001160a */
[----:B------:R-:W-:Y:S01]  /*8ef0*/  LOP3.LUT R15, R13, 0xff, RZ, 0xc0, !PT ;  /* 0x000000ff0d0f7812 */ /* 0x000fe200078ec0ff */
[----:B------:R-:W-:Y:S01]  /*8f00*/  IMAD.U32 R13, R24, 0x10000, RZ ;  /* 0x00010000180d7824 */ /* 0x000fe200078e00ff */
[----:B------:R-:W-:Y:S01]  /*8f10*/  PRMT R14, R21, 0x7604, R14 ;  /* 0x00007604150e7816 */ /* 0x000fe2000000000e */
[----:B------:R-:W-:Y:S01]  /*8f20*/  IMAD.U32 R21, R20, 0x10000, RZ ;  /* 0x0001000014157824 */ /* 0x000fe200078e00ff */
[----:B------:R-:W-:-:S02]  /*8f30*/  LOP3.LUT R0, R10, 0xff, RZ, 0xc0, !PT ;  /* 0x000000ff0a007812 */ /* 0x000fc400078ec0ff */
[----:B------:R-:W-:Y:S02]  /*8f40*/  LOP3.LUT R3, R3, 0xff, RZ, 0xc0, !PT ;  /* 0x000000ff03037812 */ /* 0x000fe400078ec0ff */
[----:B------:R-:W-:Y:S02]  /*8f50*/  LOP3.LUT R13, R12, 0xff0000, R13, 0xf8, !PT ;  /* 0x00ff00000c0d7812 */ /* 0x000fe400078ef80d */
[----:B------:R-:W-:Y:S02]  /*8f60*/  PRMT R3, R3, 0x7604, R0 ;  /* 0x0000760403037816 */ /* 0x000fe40000000000 */
[----:B------:R-:W-:Y:S02]  /*8f70*/  LOP3.LUT R0, R8, 0xff, RZ, 0xc0, !PT ;  /* 0x000000ff08007812 */ /* 0x000fe400078ec0ff */
[----:B------:R-:W-:Y:S02]  /*8f80*/  LOP3.LUT R21, R14, 0xff0000, R21, 0xf8, !PT ;  /* 0x00ff00000e157812 */ /* 0x000fe400078ef815 */
[----:B------:R-:W-:-:S02]  /*8f90*/  PRMT R15, R15, 0x7604, R0 ;  /* 0x000076040f0f7816 */ /* 0x000fc40000000000 */
[----:B------:R-:W-:Y:S02]  /*8fa0*/  LOP3.LUT R21, R21, 0xff000000, R9, 0xf8, !PT ;  /* 0xff00000015157812 */ /* 0x000fe400078ef809 */
[----:B------:R-:W-:Y:S02]  /*8fb0*/  LOP3.LUT R13, R13, 0xff000000, R11, 0xf8, !PT ;  /* 0xff0000000d0d7812 */ /* 0x000fe400078ef80b */
[----:B------:R-:W-:Y:S02]  /*8fc0*/  LOP3.LUT R3, R3, 0xff0000, R10, 0xf8, !PT ;  /* 0x00ff000003037812 */ /* 0x000fe400078ef80a */
[----:B0-----:R-:W-:Y:S02]  /*8fd0*/  F2FP.F16.E4M3.UNPACK_B R0, R6.H1 ;  /* 0x00000006ff00723e */ /* 0x001fe400030006ff */
[----:B------:R-:W-:Y:S02]  /*8fe0*/  LOP3.LUT R15, R15, 0xff0000, R8, 0xf8, !PT ;  /* 0x00ff00000f0f7812 */ /* 0x000fe400078ef808 */
[----:B------:R-:W-:Y:S01]  /*8ff0*/  F2FP.F16.E4M3.UNPACK_B R24, R21 ;  /* 0x00000015ff18723e */ /* 0x000fe200020006ff */
[----:B------:R-:W-:Y:S01]  /*9000*/  HADD2.F32 R9, -RZ, R0.H1_H1 ;  /* 0x30000000ff097230 */ /* 0x000fe20000004100 */
[----:B------:R-:W-:-:S02]  /*9010*/  F2FP.F16.E4M3.UNPACK_B R14, R13 ;  /* 0x0000000dff0e723e */ /* 0x000fc400020006ff */
[----:B------:R-:W-:Y:S01]  /*9020*/  LOP3.LUT R12, R3, 0xff000000, R10, 0xf8, !PT ;  /* 0xff000000030c7812 */ /* 0x000fe200078ef80a */
[----:B------:R-:W-:Y:S01]  /*9030*/  HADD2.F32 R25, -RZ, R24.H1_H1 ;  /* 0x30000018ff197230 */ /* 0x000fe20000004100 */
[----:B------:R-:W-:Y:S01]  /*9040*/  LOP3.LUT R20, R15, 0xff000000, R8, 0xf8, !PT ;  /* 0xff0000000f147812 */ /* 0x000fe200078ef808 */
[----:B------:R-:W-:Y:S01]  /*9050*/  HADD2.F32 R15, -RZ, R14.H1_H1 ;  /* 0x3000000eff0f7230 */ /* 0x000fe20000004100 */
[----:B------:R-:W-:Y:S01]  /*9060*/  F2FP.F16.E4M3.UNPACK_B R3, R6 ;  /* 0x00000006ff03723e */ /* 0x000fe200020006ff */
[----:B------:R-:W-:Y:S01]  /*9070*/  HADD2.F32 R8, -RZ, R0.H0_H0 ;  /* 0x20000000ff087230 */ /* 0x000fe20000004100 */
[----:B------:R-:W-:Y:S01]  /*9080*/  F2FP.F16.E4M3.UNPACK_B R10, R7 ;  /* 0x00000007ff0a723e */ /* 0x000fe200020006ff */
[C---:B------:R-:W-:Y:S01]  /*9090*/  FMUL.FTZ R27, R9.reuse, R25 ;  /* 0x00000019091b7220 */ /* 0x040fe20000410000 */
[----:B------:R-:W-:Y:S01]  /*90a0*/  F2FP.F16.E4M3.UNPACK_B R11, R7.H1 ;  /* 0x00000007ff0b723e */ /* 0x000fe200030006ff */
[----:B------:R-:W-:Y:S01]  /*90b0*/  FMUL.FTZ R26, R9, R15 ;  /* 0x0000000f091a7220 */ /* 0x000fe20000410000 */
[-C--:B------:R-:W-:Y:S01]  /*90c0*/  F2FP.F16.E4M3.UNPACK_B R6, R5.reuse ;  /* 0x00000005ff06723e */ /* 0x080fe200020006ff */
[----:B------:R-:W-:Y:S01]  /*90d0*/  HADD2.F32 R24, -RZ, R24.H0_H0 ;  /* 0x20000018ff187230 */ /* 0x000fe20000004100 */
[----:B------:R-:W-:Y:S01]  /*90e0*/  F2FP.F16.E4M3.UNPACK_B R7, R5.H1 ;  /* 0x00000005ff07723e */ /* 0x000fe200030006ff */
[----:B------:R-:W-:Y:S01]  /*90f0*/  HADD2.F32 R5, -RZ, R3.H1_H1 ;  /* 0x30000003ff057230 */ /* 0x000fe20000004100 */
[----:B------:R-:W-:Y:S01]  /*9100*/  F2FP.F16.E4M3.UNPACK_B R21, R21.H1 ;  /* 0x00000015ff15723e */ /* 0x000fe200030006ff */
[----:B------:R-:W-:-:S02]  /*9110*/  HADD2.F32 R14, -RZ, R14.H0_H0 ;  /* 0x2000000eff0e7230 */ /* 0x000fc40000004100 */
[C---:B------:R-:W-:Y:S01]  /*9120*/  FFMA.FTZ R27, R8.reuse, R15, -R27 ;  /* 0x0000000f081b7223 */ /* 0x040fe2000001081b */
[----:B------:R-:W-:Y:S01]  /*9130*/  FFMA.FTZ R26, R8, R25, R26 ;  /* 0x00000019081a7223 */ /* 0x000fe2000001001a */
[----:B------:R-:W-:Y:S01]  /*9140*/  HADD2.F32 R3, -RZ, R3.H0_H0 ;  /* 0x20000003ff037230 */ /* 0x000fe20000004100 */
[----:B------:R-:W-:Y:S01]  /*9150*/  F2FP.F16.E4M3.UNPACK_B R13, R13.H1 ;  /* 0x0000000dff0d723e */ /* 0x000fe200030006ff */
[C---:B------:R-:W-:Y:S01]  /*9160*/  FMUL.FTZ R8, R5.reuse, R24 ;  /* 0x0000001805087220 */ /* 0x040fe20000410000 */
[----:B------:R-:W-:Y:S01]  /*9170*/  FMUL.FTZ R15, R5, R14 ;  /* 0x0000000e050f7220 */ /* 0x000fe20000410000 */
[--C-:B------:R-:W-:Y:S01]  /*9180*/  HADD2.F32 R5, -RZ, R10.reuse.H1_H1 ;  /* 0x3000000aff057230 */ /* 0x100fe20000004100 */
[----:B------:R-:W-:Y:S01]  /*9190*/  F2FP.F16.E4M3.UNPACK_B R0, R4 ;  /* 0x00000004ff00723e */ /* 0x000fe200020006ff */
[----:B------:R-:W-:Y:S02]  /*91a0*/  HADD2.F32 R9, -RZ, R21.H0_H0 ;  /* 0x20000015ff097230 */ /* 0x000fe40000004100 */
[C---:B------:R-:W-:Y:S01]  /*91b0*/  FFMA.FTZ R25, R3.reuse, R14, -R8 ;  /* 0x0000000e03197223 */ /* 0x040fe20000010808 */
[----:B------:R-:W-:Y:S01]  /*91c0*/  FFMA.FTZ R24, R3, R24, R15 ;  /* 0x0000001803187223 */ /* 0x000fe2000001000f */
[----:B------:R-:W-:Y:S01]  /*91d0*/  HADD2.F32 R8, -RZ, R13.H0_H0 ;  /* 0x2000000dff087230 */ /* 0x000fe20000004100 */
[----:B------:R-:W-:Y:S01]  /*91e0*/  F2FP.F16.E4M3.UNPACK_B R4, R4.H1 ;  /* 0x00000004ff04723e */ /* 0x000fe200030006ff */
        /* <DEDUP_REMOVED lines=57> */
[----:B------:R0:W-:Y:S01]  /*9580*/  STS.128 [R37+0x12000], R4 ;  /* 0x0120000425007388 */ /* 0x0001e20000000c00 */
[----:B------:R-:W-:Y:S05]  /*9590*/  BRA `(.L_x_1219) ;  /* 0x0000002400647947 */ /* 0x000fea0003800000 */
.L_x_1213:
[----:B------:R-:W0:Y:S01]  /*95a0*/  LDC R28, c[0x0][0x448] ;  /* 0x00011200ff1c7b82 */ /* 0x000e220000000800 */
[----:B------:R-:W-:Y:S01]  /*95b0*/  IMAD.MOV.U32 R9, RZ, RZ, R10 ;  /* 0x000000ffff097224 */ /* 0x000fe200078e000a */
[----:B------:R-:W-:Y:S01]  /*95c0*/  ULDC.64 UR4, c[0x0][0x3f8] ;  /* 0x0000fe0000047ab9 */ /* 0x000fe20000000a00 */
[----:B------:R-:W-:Y:S01]  /*95d0*/  IMAD.MOV.U32 R4, RZ, RZ, R26 ;  /* 0x000000ffff047224 */ /* 0x000fe200078e001a */
[----:B------:R-:W-:Y:S01]  /*95e0*/  ULDC.64 UR6, c[0x0][0x408] ;  /* 0x0001020000067ab9 */ /* 0x000fe20000000a00 */
[----:B------:R-:W-:Y:S01]  /*95f0*/  IMAD.MOV.U32 R5, RZ, RZ, R29 ;  /* 0x000000ffff057224 */ /* 0x000fe200078e001d */
[----:B------:R-:W-:Y:S01]  /*9600*/  ULDC.64 UR8, c[0x0][0x400] ;  /* 0x0001000000087ab9 */ /* 0x000fe20000000a00 */
[----:B------:R-:W-:Y:S02]  /*9610*/  IMAD.MOV.U32 R6, RZ, RZ, R24 ;  /* 0x000000ffff067224 */ /* 0x000fe400078e0018 */
[----:B------:R-:W-:Y:S01]  /*9620*/  IMAD.MOV.U32 R7, RZ, RZ, R31 ;  /* 0x000000ffff077224 */ /* 0x000fe200078e001f */
[----:B0-----:R-:W-:-:S13]  /*9630*/  ISETP.NE.AND P0, PT, R28, 0x1, PT ;  /* 0x000000011c00780c */ /* 0x001fda0003f05270 */
[----:B------:R-:W0:Y:S08]  /*9640*/  @P0 LDC R3, c[0x0][0x44c] ;  /* 0x00011300ff030b82 */ /* 0x000e300000000800 */
[----:B------:R-:W1:Y:S01]  /*9650*/  @P0 LDC R0, c[0x0][0x450] ;  /* 0x00011400ff000b82 */ /* 0x000e620000000800 */
[----:B0-----:R-:W-:-:S05]  /*9660*/  @P0 IMAD.HI.U32 R3, R10, R3, RZ ;  /* 0x000000030a030227 */ /* 0x001fca00078e00ff */
[----:B-1----:R-:W-:-:S04]  /*9670*/  @P0 SHF.R.U32.HI R9, RZ, R0, R3 ;  /* 0x00000000ff090219 */ /* 0x002fc80000011603 */
[----:B------:R-:W-:Y:S01]  /*9680*/  SHF.R.S32.HI R0, RZ, 0x1f, R9 ;  /* 0x0000001fff007819 */ /* 0x000fe20000011409 */
[----:B------:R-:W-:-:S04]  /*9690*/  IMAD.WIDE.U32 R4, R9, UR4, R4 ;  /* 0x0000000409047c25 */ /* 0x000fc8000f8e0004 */
[----:B------:R-:W-:Y:S02]  /*96a0*/  IMAD R8, R0, UR4, RZ ;  /* 0x0000000400087c24 */ /* 0x000fe4000f8e02ff */
[----:B------:R-:W-:-:S04]  /*96b0*/  IMAD.WIDE.U32 R6, R9, UR6, R6 ;  /* 0x0000000609067c25 */ /* 0x000fc8000f8e0006 */
[----:B------:R-:W-:Y:S01]  /*96c0*/  IMAD R0, R0, UR6, RZ ;  /* 0x0000000600007c24 */ /* 0x000fe2000f8e02ff */
[----:B------:R-:W-:Y:S01]  /*96d0*/  IADD3 R21, P1, R6, UR8, RZ ;  /* 0x0000000806157c10 */ /* 0x000fe2000ff3e0ff */
[C---:B------:R-:W-:Y:S01]  /*96e0*/  IMAD R13, R9.reuse, UR5, R8 ;  /* 0x00000005090d7c24 */ /* 0x040fe2000f8e0208 */
[----:B------:R-:W-:Y:S01]  /*96f0*/  ULDC.64 UR4, c[0x0][0x3e8] ;  /* 0x0000fa0000047ab9 */ /* 0x000fe20000000a00 */
[----:B------:R-:W-:Y:S01]  /*9700*/  IMAD R9, R9, UR7, R0 ;  /* 0x0000000709097c24 */ /* 0x000fe2000f8e0200 */
[----:B------:R-:W-:Y:S01]  /*9710*/  IADD3 R3, P0, R4, UR4, RZ ;  /* 0x0000000404037c10 */ /* 0x000fe2000ff1e0ff */
[----:B------:R-:W-:-:S03]  /*9720*/  UMOV UR4, 0xffffffff ;  /* 0xffffffff00047882 */ /* 0x000fc60000000000 */
[----:B------:R-:W-:Y:S02]  /*9730*/  IADD3.X R13, R5, UR5, R13, P0, !PT ;  /* 0x00000005050d7c10 */ /* 0x000fe400087fe40d */
[----:B------:R-:W-:Y:S01]  /*9740*/  IADD3.X R20, R7, UR9, R9, P1, !PT ;  /* 0x0000000907147c10 */ /* 0x000fe20008ffe409 */
[----:B------:R-:W-:Y:S06]  /*9750*/  BRA.DIV UR4, `(.L_x_1224) ;  /* 0x0000017a04647947 */ /* 0x000fec000b800000 */
[----:B------:R0:W1:Y:S04]  /*9760*/  SHFL.IDX PT, R0, R13, RZ, 0x1e1f ;  /* 0x001e1fff0d007589 */ /* 0x00006800000e0000 */
[----:B------:R-:W2:Y:S04]  /*9770*/  SHFL.IDX PT, R3, R3, RZ, 0x1e1f ;  /* 0x001e1fff03037589 */ /* 0x000ea800000e0000 */
[----:B------:R-:W3:Y:S04]  /*9780*/  SHFL.IDX PT, R20, R20, RZ, 0x1e1f ;  /* 0x001e1fff14147589 */ /* 0x000ee800000e0000 */
[----:B0-----:R-:W4:Y:S02]  /*9790*/  SHFL.IDX PT, R21, R21, RZ, 0x1e1f ;  /* 0x001e1fff15157589 */ /* 0x001f2400000e0000 */
.L_x_1500:
        /* <DEDUP_REMOVED lines=8> */
[----:B------:R-:W-:Y:S02]  /*9820*/  CS2R R24, SRZ ;  /* 0x0000000000187805 */ /* 0x000fe4000001ff00 */
        /* <DEDUP_REMOVED lines=21> */
[----:B--2---:R-:W-:-:S02]  /*9980*/  @!P4 IADD3 R28, P0, R152, R3, RZ ;  /* 0x00000003981cc210 */ /* 0x004fc40007f1e0ff */
[----:B----4-:R-:W-:-:S05]  /*9990*/  @!P4 IADD3 R30, P1, R152, R21, RZ ;  /* 0x00000015981ec210 */ /* 0x010fca0007f3e0ff */
[--C-:B---3--:R-:W-:Y:S02]  /*99a0*/  @!P4 IMAD.X R31, R20, 0x1, R5.reuse, P1 ;  /* 0x00000001141fc824 */ /* 0x108fe400008e0605 */
[----:B------:R-:W-:Y:S02]  /*99b0*/  @!P5 IMAD.SHL.U32 R4, R29, 0x10, RZ ;  /* 0x000000101d04d824 */ /* 0x000fe400078e00ff */
[----:B-1----:R-:W-:-:S03]  /*99c0*/  @!P4 IMAD.X R29, R0, 0x1, R5, P0 ;  /* 0x00000001001dc824 */ /* 0x002fc600000e0605 */
[-C--:B------:R-:W-:Y:S02]  /*99d0*/  @!P5 IADD3 R32, P2, R3, R4.reuse, RZ ;  /* 0x000000040320d210 */ /* 0x080fe40007f5e0ff */
[----:B------:R-:W-:Y:S01]  /*99e0*/  @!P5 IADD3 R34, P3, R21, R4, RZ ;  /* 0x000000041522d210 */ /* 0x000fe20007f7e0ff */
[----:B------:R0:W5:Y:S01]  /*99f0*/  @!P4 LD.E.128 R12, desc[UR42][R28.64] ;  /* 0x0000002a1c0cc980 */ /* 0x000162000c101d00 */
[----:B------:R-:W-:Y:S02]  /*9a00*/  @!P5 SHF.R.S32.HI R3, RZ, 0x1f, R4 ;  /* 0x0000001fff03d819 */ /* 0x000fe40000011404 */
[----:B------:R-:W-:-:S03]  /*9a10*/  CS2R R4, SRZ ;  /* 0x0000000000047805 */ /* 0x000fc6000001ff00 */
[--C-:B------:R-:W-:Y:S02]  /*9a20*/  @!P5 IMAD.X R33, R0, 0x1, R3.reuse, P2 ;  /* 0x000000010021d824 */ /* 0x100fe400010e0603 */
[----:B------:R-:W-:Y:S01]  /*9a30*/  @!P5 IMAD.X R35, R20, 0x1, R3, P3 ;  /* 0x000000011423d824 */ /* 0x000fe200018e0603 */
[----:B------:R0:W5:Y:S04]  /*9a40*/  @!P4 LD.E.128 R4, desc[UR42][R30.64] ;  /* 0x0000002a1e04c980 */ /* 0x000168000c101d00 */
[----:B------:R0:W5:Y:S04]  /*9a50*/  @!P5 LD.E.128 R24, desc[UR42][R32.64] ;  /* 0x0000002a2018d980 */ /* 0x000168000c101d00 */
[----:B------:R0:W5:Y:S02]  /*9a60*/  @!P5 LD.E.128 R8, desc[UR42][R34.64] ;  /* 0x0000002a2208d980 */ /* 0x000164000c101d00 */
.L_x_1226:
[----:B------:R-:W-:Y:S05]  /*9a70*/  BSYNC B1 ;  /* 0x0000000000017941 */ /* 0x000fea0003800000 */
.L_x_1225:
[----:B-1----:R-:W2:Y:S01]  /*9a80*/  LDL.LU R0, [R1+0x24] ;  /* 0x0000240001007983 */ /* 0x002ea20000300800 */
[----:B------:R-:W1:Y:S01]  /*9a90*/  SYNCS.PHASECHK.TRANS64.TRYWAIT P0, [R16+URZ+0x19c00], R39 ;  /* 0x019c0027100075a7 */ /* 0x000e62000800017f */
[----:B------:R-:W-:Y:S01]  /*9aa0*/  BSSY B1, `(.L_x_1227) ;  /* 0x0000005000017945 */ /* 0x000fe20003800000 */
[----:B--2---:R-:W-:-:S05]  /*9ab0*/  IMAD R0, R0, -0xc0, R41 ;  /* 0xffffff4000007824 */ /* 0x004fca00078e0229 */
[----:B------:R-:W-:-:S04]  /*9ac0*/  VIMNMX R0, R0, 0xc0, PT ;  /* 0x000000c000007848 */ /* 0x000fc80003fe0100 */
[----:B------:R-:W-:Y:S01]  /*9ad0*/  ISETP.GE.AND P1, PT, R23, R0, PT ;  /* 0x000000001700720c */ /* 0x000fe20003f26270 */
[----:B-1----:R-:W-:-:S12]  /*9ae0*/  @!P0 BRA `(.L_x_1228) ;  /* 0x0000017400f08947 */ /* 0x002fd80003800000 */
.L_x_1501:
[----:B------:R-:W-:Y:S05]  /*9af0*/  BSYNC B1 ;  /* 0x0000000000017941 */ /* 0x000fea0003800000 */
.L_x_1227:
[----:B------:R-:W-:Y:S05]  /*9b00*/  @P1 BRA `(.L_x_1219) ;  /* 0x0000002000081947 */ /* 0x000fea0003800000 */
[----:B------:R2:W5:Y:S01]  /*9b10*/  LDL R62, [R1+0x30] ;  /* 0x00003000013e7983 */ /* 0x0005620000100800 */
[----:B------:R-:W0:Y:S03]  /*9b20*/  LDC R3, c[0x0][0x3f4] ;  /* 0x0000fd00ff037b82 */ /* 0x000e260000000800 */
[----:B------:R2:W5:Y:S04]  /*9b30*/  LDL R61, [R1+0x3c] ;  /* 0x00003c00013d7983 */ /* 0x0005680000100800 */
[----:B------:R2:W5:Y:S01]  /*9b40*/  LDL R60, [R1+0x74] ;  /* 0x00007400013c7983 */ /* 0x0005620000100800 */
[C---:B------:R-:W-:Y:S01]  /*9b50*/  VIADD R0, R152.reuse, 0x20 ;  /* 0x0000002098007836 */ /* 0x040fe20000000000 */
[----:B------:R-:W-:Y:S01]  /*9b60*/  BSSY B1, `(.L_x_1229) ;  /* 0x00000fd000017945 */ /* 0x000fe20003800000 */
[----:B0-----:R-:W-:-:S03]  /*9b70*/  ISETP.GE.AND P0, PT, R152, R3, PT ;  /* 0x000000039800720c */ /* 0x001fc60003f06270 */
[----:B------:R-:W-:-:S10]  /*9b80*/  ISETP.GE.AND P1, PT, R0, R3, PT ;  /* 0x000000030000720c */ /* 0x000fd40003f26270 */
[----:B--2---:R-:W-:Y:S05]  /*9b90*/  @P0 BRA `(.L_x_1230) ;  /* 0x0000000c00e40947 */ /* 0x004fea0003800000 */
[----:B----4-:R-:W0:Y:S01]  /*9ba0*/  S2R R21, SR_TID.X ;  /* 0x0000000000157919 */ /* 0x010e220000002100 */
[----:B---3-5:R-:W-:Y:S02]  /*9bb0*/  SHF.R.U32.HI R20, RZ, 0x8, R12 ;  /* 0x00000008ff147819 */ /* 0x028fe4000001160c */
[----:B------:R-:W-:Y:S02]  /*9bc0*/  LOP3.LUT R0, R12, 0xff, RZ, 0xc0, !PT ;  /* 0x000000ff0c007812 */ /* 0x000fe400078ec0ff */
[----:B------:R-:W-:Y:S02]  /*9bd0*/  SHF.R.U32.HI R30, RZ, 0x8, R14 ;  /* 0x00000008ff1e7819 */ /* 0x000fe4000001160e */
[----:B------:R-:W-:Y:S02]  /*9be0*/  SHF.R.U32.HI R29, RZ, 0x8, R13 ;  /* 0x00000008ff1d7819 */ /* 0x000fe4000001160d */
[----:B------:R-:W-:Y:S02]  /*9bf0*/  LOP3.LUT R28, R13, 0xff, RZ, 0xc0, !PT ;  /* 0x000000ff0d1c7812 */ /* 0x000fe400078ec0ff */
[----:B------:R-:W-:-:S02]  /*9c00*/  LOP3.LUT R29, R29, 0xff, RZ, 0xc0, !PT ;  /* 0x000000ff1d1d7812 */ /* 0x000fc400078ec0ff */
[----:B------:R-:W-:Y:S02]  /*9c10*/  SHF.R.U32.HI R47, RZ, 0x8, R7 ;  /* 0x00000008ff2f7819 */ /* 0x000fe40000011607 */
[----:B------:R-:W-:Y:S02]  /*9c20*/  PRMT R38, R29, 0x7604, R28 ;  /* 0x000076041d267816 */ /* 0x000fe4000000001c */
[----:B------:R-:W-:Y:S02]  /*9c30*/  SHF.R.U32.HI R29, RZ, 0x8, R15 ;  /* 0x00000008ff1d7819 */ /* 0x000fe4000001160f */
[----:B------:R-:W-:Y:S02]  /*9c40*/  LOP3.LUT R28, R15, 0xff, RZ, 0xc0, !PT ;  /* 0x000000ff0f1c7812 */ /* 0x000fe400078ec0ff */
[----:B------:R-:W-:Y:S02]  /*9c50*/  LOP3.LUT R29, R29, 0xff, RZ, 0xc0, !PT ;  /* 0x000000ff1d1d7812 */ /* 0x000fe400078ec0ff */
[----:B------:R-:W-:-:S02]  /*9c60*/  SHF.R.U32.HI R40, RZ, 0x8, R5 ;  /* 0x00000008ff287819 */ /* 0x000fc40000011605 */
[----:B------:R-:W-:Y:S02]  /*9c70*/  LOP3.LUT R44, R7, 0xff, RZ, 0xc0, !PT ;  /* 0x000000ff072c7812 */ /* 0x000fe400078ec0ff */
[----:B------:R-:W-:Y:S02]  /*9c80*/  LOP3.LUT R47, R47, 0xff, RZ, 0xc0, !PT ;  /* 0x000000ff2f2f7812 */ /* 0x000fe400078ec0ff */
[----:B------:R-:W-:Y:S02]  /*9c90*/  SHF.R.U32.HI R43, RZ, 0x8, R6 ;  /* 0x00000008ff2b7819 */ /* 0x000fe40000011606 */
[----:B------:R-:W-:Y:S01]  /*9ca0*/  LOP3.LUT R40, R40, 0xff, RZ, 0xc0, !PT ;  /* 0x000000ff28287812 */ /* 0x000fe200078ec0ff */
[----:B0-----:R-:W-:Y:S01]  /*9cb0*/  VIADD R31, R21, 0xffffff80 ;  /* 0xffffff80151f7836 */ /* 0x001fe20000000000 */
[----:B------:R-:W-:Y:S02]  /*9cc0*/  LOP3.LUT R21, R20, 0xff, RZ, 0xc0, !PT ;  /* 0x000000ff14157812 */ /* 0x000fe400078ec0ff */
[----:B------:R-:W-:-:S02]  /*9cd0*/  LOP3.LUT R20, R14, 0xff, RZ, 0xc0, !PT ;  /* 0x000000ff0e147812 */ /* 0x000fc400078ec0ff */
[----:B------:R-:W-:Y:S02]  /*9ce0*/  LEA.HI R32, R31, R31, RZ, 0x1 ;  /* 0x0000001f1f207211 */ /* 0x000fe400078f08ff */
[----:B-1----:R-:W-:Y:S02]  /*9cf0*/  PRMT R39, R21, 0x7604, R0 ;  /* 0x0000760415277816 */ /* 0x002fe40000000000 */
[----:B------:R-:W-:Y:S02]  /*9d00*/  LOP3.LUT R32, R32, 0xfffffffe, RZ, 0xc0, !PT ;  /* 0xfffffffe20207812 */ /* 0x000fe400078ec0ff */
[----:B------:R-:W-:Y:S02]  /*9d10*/  SHF.R.U32.HI R21, RZ, 0x8, R4 ;  /* 0x00000008ff157819 */ /* 0x000fe40000011604 */
[----:B------:R-:W-:Y:S01]  /*9d20*/  PRMT R44, R47, 0x7604, R44 ;  /* 0x000076042f2c7816 */ /* 0x000fe2000000002c */
[----:B------:R-:W-:Y:S01]  /*9d30*/  IMAD.IADD R32, R31, 0x1, -R32 ;  /* 0x000000011f207824 */ /* 0x000fe200078e0a20 */
[----:B------:R-:W-:-:S02]  /*9d40*/  LOP3.LUT R31, R30, 0xff, RZ, 0xc0, !PT ;  /* 0x000000ff1e1f7812 */ /* 0x000fc400078ec0ff */
[----:B------:R-:W-:Y:S02]  /*9d50*/  LOP3.LUT R33, R21, 0xff, RZ, 0xc0, !PT ;  /* 0x000000ff15217812 */ /* 0x000fe400078ec0ff */
[----:B------:R-:W-:Y:S02]  /*9d60*/  LEA.HI R0, R3, R32, RZ, 0x1c ;  /* 0x0000002003007211 */ /* 0x000fe400078fe0ff */
[----:B------:R-:W-:Y:S02]  /*9d70*/  PRMT R41, R31, 0x7604, R20 ;  /* 0x000076041f297816 */ /* 0x000fe40000000014 */
[C---:B------:R-:W-:Y:S01]  /*9d80*/  LEA.HI R20, R0.reuse, R0, RZ, 0x1 ;  /* 0x0000000000147211 */ /* 0x040fe200078f08ff */
[----:B------:R-:W-:Y:S01]  /*9d90*/  IMAD.SHL.U32 R0, R0, 0x10, RZ ;  /* 0x0000001000007824 */ /* 0x000fe200078e00ff */
[----:B------:R-:W-:Y:S02]  /*9da0*/  LOP3.LUT R32, R4, 0xff, RZ, 0xc0, !PT ;  /* 0x000000ff04207812 */ /* 0x000fe400078ec0ff */
[----:B------:R-:W-:-:S02]  /*9db0*/  SHF.R.S32.HI R20, RZ, 0x1, R20 ;  /* 0x00000001ff147819 */ /* 0x000fc40000011414 */
[----:B------:R-:W-:Y:S02]  /*9dc0*/  LOP3.LUT R0, R62, 0x10, R0, 0xf8, !PT ;  /* 0x000000103e007812 */ /* 0x000fe400078ef800 */
[----:B------:R-:W-:Y:S01]  /*9dd0*/  PRMT R45, R33, 0x7604, R32 ;  /* 0x00007604212d7816 */ /* 0x000fe20000000020 */
[----:B------:R-:W-:Y:S01]  /*9de0*/  IMAD R21, R20, 0x1800, R61 ;  /* 0x0000180014157824 */ /* 0x000fe200078e023d */
[----:B------:R-:W-:Y:S02]  /*9df0*/  LOP3.LUT R0, R0, R60, RZ, 0x3c, !PT ;  /* 0x0000003c00007212 */ /* 0x000fe400078e3cff */
[----:B------:R-:W-:Y:S02]  /*9e00*/  PRMT R20, R29, 0x7604, R28 ;  /* 0x000076041d147816 */ /* 0x000fe4000000001c */
[----:B------:R-:W-:Y:S01]  /*9e10*/  IADD3 R0, R16, R21, R0 ;  /* 0x0000001510007210 */ /* 0x000fe20007ffe000 */
[----:B------:R-:W0:Y:S01]  /*9e20*/  LDS.128 R28, [R37+0xf000] ;  /* 0x00f00000251c7984 */ /* 0x000e220000000c00 */
[----:B------:R-:W-:-:S02]  /*9e30*/  LOP3.LUT R21, R5, 0xff, RZ, 0xc0, !PT ;  /* 0x000000ff05157812 */ /* 0x000fc400078ec0ff */
[----:B------:R-:W-:Y:S01]  /*9e40*/  LOP3.LUT R42, R6, 0xff, RZ, 0xc0, !PT ;  /* 0x000000ff062a7812 */ /* 0x000fe200078ec0ff */
[----:B------:R-:W1:Y:S01]  /*9e50*/  LDS.128 R32, [R0+0xf000] ;  /* 0x00f0000000207984 */ /* 0x000e620000000c00 */
[----:B------:R-:W-:Y:S02]  /*9e60*/  LOP3.LUT R43, R43, 0xff, RZ, 0xc0, !PT ;  /* 0x000000ff2b2b7812 */ /* 0x000fe400078ec0ff */
[----:B------:R-:W-:Y:S02]  /*9e70*/  PRMT R40, R40, 0x7604, R21 ;  /* 0x0000760428287816 */ /* 0x000fe40000000015 */
[----:B------:R-:W-:Y:S02]  /*9e80*/  SHF.R.U32.HI R47, RZ, 0x10, R5 ;  /* 0x00000010ff2f7819 */ /* 0x000fe40000011605 */
[----:B------:R-:W-:Y:S02]  /*9e90*/  SHF.R.U32.HI R21, RZ, 0x10, R13 ;  /* 0x00000010ff157819 */ /* 0x000fe4000001160d */
[----:B------:R-:W-:Y:S01]  /*9ea0*/  PRMT R49, R43, 0x7604, R42 ;  /* 0x000076042b317816 */ /* 0x000fe2000000002a */
[----:B------:R-:W-:Y:S01]  /*9eb0*/  IMAD.U32 R47, R47, 0x10000, RZ ;  /* 0x000100002f2f7824 */ /* 0x000fe200078e00ff */
[----:B------:R-:W-:Y:S01]  /*9ec0*/  SHF.R.U32.HI R51, RZ, 0x10, R7 ;  /* 0x00000010ff337819 */ /* 0x000fe20000011607 */
[----:B------:R-:W-:Y:S01]  /*9ed0*/  IMAD.U32 R21, R21, 0x10000, RZ ;  /* 0x0001000015157824 */ /* 0x000fe200078e00ff */
[----:B------:R-:W-:-:S02]  /*9ee0*/  SHF.R.U32.HI R43, RZ, 0x10, R15 ;  /* 0x00000010ff2b7819 */ /* 0x000fc4000001160f */
[----:B------:R-:W-:Y:S01]  /*9ef0*/  LOP3.LUT R45, R45, 0xff0000, R4, 0xf8, !PT ;  /* 0x00ff00002d2d7812 */ /* 0x000fe200078ef804 */
[----:B------:R-:W-:Y:S01]  /*9f00*/  IMAD.U32 R51, R51, 0x10000, RZ ;  /* 0x0001000033337824 */ /* 0x000fe200078e00ff */
[----:B------:R-:W-:Y:S01]  /*9f10*/  LOP3.LUT R47, R40, 0xff0000, R47, 0xf8, !PT ;  /* 0x00ff0000282f7812 */ /* 0x000fe200078ef82f */
[----:B------:R-:W-:Y:S01]  /*9f20*/  IMAD.U32 R43, R43, 0x10000, RZ ;  /* 0x000100002b2b7824 */ /* 0x000fe200078e00ff */
[----:B------:R-:W-:Y:S02]  /*9f30*/  LOP3.LUT R21, R38, 0xff0000, R21, 0xf8, !PT ;  /* 0x00ff000026157812 */ /* 0x000fe400078ef815 */
[----:B------:R-:W-:Y:S02]  /*9f40*/  LOP3.LUT R39, R39, 0xff0000, R12, 0xf8, !PT ;  /* 0x00ff000027277812 */ /* 0x000fe400078ef80c */
[----:B------:R-:W-:Y:S02]  /*9f50*/  LOP3.LUT R41, R41, 0xff0000, R14, 0xf8, !PT ;  /* 0x00ff000029297812 */ /* 0x000fe400078ef80e */
[----:B------:R-:W-:-:S02]  /*9f60*/  LOP3.LUT R38, R45, 0xff000000, R4, 0xf8, !PT ;  /* 0xff0000002d267812 */ /* 0x000fc400078ef804 */
[----:B------:R-:W-:Y:S02]  /*9f70*/  LOP3.LUT R51, R44, 0xff0000, R51, 0xf8, !PT ;  /* 0x00ff00002c337812 */ /* 0x000fe400078ef833 */
[----:B------:R-:W-:Y:S02]  /*9f80*/  LOP3.LUT R45, R47, 0xff000000, R5, 0xf8, !PT ;  /* 0xff0000002f2d7812 */ /* 0x000fe400078ef805 */
[----:B------:R-:W-:Y:S02]  /*9f90*/  LOP3.LUT R43, R20, 0xff0000, R43, 0xf8, !PT ;  /* 0x00ff0000142b7812 */ /* 0x000fe400078ef82b */
[----:B------:R-:W-:Y:S02]  /*9fa0*/  LOP3.LUT R44, R21, 0xff000000, R13, 0xf8, !PT ;  /* 0xff000000152c7812 */ /* 0x000fe400078ef80d */
[----:B------:R-:W-:Y:S02]  /*9fb0*/  LOP3.LUT R20, R39, 0xff000000, R12, 0xf8, !PT ;  /* 0xff00000027147812 */ /* 0x000fe400078ef80c */
[----:B------:R-:W-:-:S02]  /*9fc0*/  LOP3.LUT R12, R41, 0xff000000, R14, 0xf8, !PT ;  /* 0xff000000290c7812 */ /* 0x000fc400078ef80e */
[--C-:B------:R-:W-:Y:S02]  /*9fd0*/  LOP3.LUT R13, R49, 0xff0000, R6.reuse, 0xf8, !PT ;  /* 0x00ff0000310d7812 */ /* 0x100fe400078ef806 */
[-C--:B0-----:R-:W-:Y:S02]  /*9fe0*/  F2FP.F16.E4M3.UNPACK_B R14, R29.reuse ;  /* 0x0000001dff0e723e */ /* 0x081fe400020006ff */
[----:B------:R-:W-:Y:S02]  /*9ff0*/  F2FP.F16.E4M3.UNPACK_B R40, R29.H1 ;  /* 0x0000001dff28723e */ /* 0x000fe400030006ff */
[----:B------:R-:W-:Y:S02]  /*a000*/  F2FP.F16.E4M3.UNPACK_B R48, R45 ;  /* 0x0000002dff30723e */ /* 0x000fe400020006ff */
[----:B-1----:R-:W-:Y:S02]  /*a010*/  F2FP.F16.E4M3.UNPACK_B R21, R33 ;  /* 0x00000021ff15723e */ /* 0x002fe400020006ff */
[----:B------:R-:W-:Y:S01]  /*a020*/  F2FP.F16.E4M3.UNPACK_B R29, R44 ;  /* 0x0000002cff1d723e */ /* 0x000fe200020006ff */
[----:B------:R-:W-:Y:S01]  /*a030*/  HADD2.F32 R50, -RZ, R48.H0_H0 ;  /* 0x20000030ff327230 */ /* 0x000fe20000004100 */
[----:B------:R-:W-:Y:S01]  /*a040*/  LOP3.LUT R4, R13, 0xff000000, R6, 0xf8, !PT ;  /* 0xff0000000d047812 */ /* 0x000fe200078ef806 */
[----:B------:R-:W-:Y:S01]  /*a050*/  HADD2.F32 R6, -RZ, R21.H0_H0 ;  /* 0x20000015ff067230 */ /* 0x000fe20000004100 */
[-C--:B------:R-:W-:Y:S01]  /*a060*/  F2FP.F16.E4M3.UNPACK_B R41, R31.reuse ;  /* 0x0000001fff29723e */ /* 0x080fe200020006ff */
[--C-:B------:R-:W-:Y:S01]  /*a070*/  HADD2.F32 R13, -RZ, R14.reuse.H0_H0 ;  /* 0x2000000eff0d7230 */ /* 0x100fe20000004100 */
[----:B------:R-:W-:Y:S01]  /*a080*/  F2FP.F16.E4M3.UNPACK_B R46, R31.H1 ;  /* 0x0000001fff2e723e */ /* 0x000fe200030006ff */
[----:B------:R-:W-:Y:S01]  /*a090*/  HADD2.F32 R31, -RZ, R29.H0_H0 ;  /* 0x2000001dff1f7230 */ /* 0x000fe20000004100 */
[----:B------:R-:W-:Y:S01]  /*a0a0*/  LOP3.LUT R49, R43, 0xff000000, R15, 0xf8, !PT ;  /* 0xff0000002b317812 */ /* 0x000fe200078ef80f */
[----:B------:R-:W-:Y:S01]  /*a0b0*/  HADD2.F32 R21, -RZ, R21.H1_H1 ;  /* 0x30000015ff157230 */ /* 0x000fe20000004100 */
[-C--:B------:R-:W-:Y:S01]  /*a0c0*/  F2FP.F16.E4M3.UNPACK_B R15, R28.reuse ;  /* 0x0000001cff0f723e */ /* 0x080fe200020006ff */
[----:B------:R-:W-:Y:S01]  /*a0d0*/  HADD2.F32 R14, -RZ, R14.H1_H1 ;  /* 0x3000000eff0e7230 */ /* 0x000fe20000004100 */
[----:B------:R-:W-:-:S02]  /*a0e0*/  F2FP.F16.E4M3.UNPACK_B R39, R28.H1 ;  /* 0x0000001cff27723e */ /* 0x000fc400030006ff */
[-C--:B------:R-:W-:Y:S02]  /*a0f0*/  F2FP.F16.E4M3.UNPACK_B R28, R32.reuse ;  /* 0x00000020ff1c723e */ /* 0x080fe400020006ff */
[----:B------:R-:W-:Y:S01]  /*a100*/  F2FP.F16.E4M3.UNPACK_B R43, R32.H1 ;  /* 0x00000020ff2b723e */ /* 0x000fe200030006ff */
[C---:B------:R-:W-:Y:S01]  /*a110*/  FMUL.FTZ R32, R6.reuse, R50 ;  /* 0x0000003206207220 */ /* 0x040fe20000410000 */
[-C--:B------:R-:W-:Y:S02]  /*a120*/  F2FP.F16.E4M3.UNPACK_B R42, R35.reuse ;  /* 0x00000023ff2a723e */ /* 0x080fe400020006ff */
[----:B------:R-:W-:Y:S01]  /*a130*/  F2FP.F16.E4M3.UNPACK_B R47, R35.H1 ;  /* 0x00000023ff2f723e */ /* 0x000fe200030006ff */
[-C--:B------:R-:W-:Y:S01]  /*a140*/  FMUL.FTZ R35, R6, R31.reuse ;  /* 0x0000001f06237220 */ /* 0x080fe20000410000 */
[----:B------:R-:W-:Y:S01]  /*a150*/  FFMA.FTZ R6, R13, R31, -R32 ;  /* 0x0000001f0d067223 */ /* 0x000fe20000010820 */
[----:B------:R-:W-:Y:S01]  /*a160*/  F2FP.F16.E4M3.UNPACK_B R33, R33.H1 ;  /* 0x00000021ff21723e */ /* 0x000fe200030006ff */
[----:B------:R-:W-:-:S02]  /*a170*/  HADD2.F32 R32, -RZ, R29.H1_H1 ;  /* 0x3000001dff207230 */ /* 0x000fc40000004100 */
[----:B------:R-:W-:Y:S01]  /*a180*/  FFMA.FTZ R13, R13, R50, R35 ;  /* 0x000000320d0d7223 */ /* 0x000fe20000010023 */
[----:B------:R-:W-:Y:S01]  /*a190*/  F2FP.F16.E4M3.UNPACK_B R35, R45.H1 ;  /* 0x0000002dff23723e */ /* 0x000fe200030006ff */
[----:B------:R-:W-:Y:S01]  /*a1a0*/  HADD2.F32 R45, -RZ, R48.H1_H1 ;  /* 0x30000030ff2d7230 */ /* 0x000fe20000004100 */
[----:B------:R-:W-:Y:S01]  /*a1b0*/  F2FP.F16.E4M3.UNPACK_B R44, R44.H1 ;  /* 0x0000002cff2c723e */ /* 0x000fe200030006ff */
[----:B------:R-:W-:Y:S01]  /*a1c0*/  HADD2.F32 R29, -RZ, R33.H0_H0 ;  /* 0x20000021ff1d7230 */ /* 0x000fe20000004100 */
[----:B------:R-:W-:Y:S01]  /*a1d0*/  LOP3.LUT R52, R51, 0xff000000, R7, 0xf8, !PT ;  /* 0xff00000033347812 */ /* 0x000fe200078ef807 */
[----:B------:R-:W-:Y:S02]  /*a1e0*/  HADD2.F32 R50, -RZ, R35.H0_H0 ;  /* 0x20000023ff327230 */ /* 0x000fe40000004100 */
[C---:B------:R-:W-:Y:S01]  /*a1f0*/  FMUL.FTZ R51, R21.reuse, R45 ;  /* 0x0000002d15337220 */ /* 0x040fe20000410000 */
[----:B------:R-:W-:Y:S02]  /*a200*/  HADD2.F32 R48, -RZ, R44.H0_H0 ;  /* 0x2000002cff307230 */ /* 0x000fe40000004100 */
[----:B------:R-:W-:Y:S01]  /*a210*/  FMUL.FTZ R54, R21, R32 ;  /* 0x0000002015367220 */ /* 0x000fe20000410000 */
[----:B------:R-:W-:-:S02]  /*a220*/  HADD2.F32 R31, -RZ, R40.H0_H0 ;  /* 0x20000028ff1f7230 */ /* 0x000fc40000004100 */
[C---:B------:R-:W-:Y:S01]  /*a230*/  FMUL.FTZ R56, R29.reuse, R50 ;  /* 0x000000321d387220 */ /* 0x040fe20000410000 */
[C---:B------:R-:W-:Y:S01]  /*a240*/  FFMA.FTZ R21, R14.reuse, R32, -R51 ;  /* 0x000000200e157223 */ /* 0x040fe20000010833 */
[-C--:B------:R-:W-:Y:S01]  /*a250*/  FMUL.FTZ R53, R29, R48.reuse ;  /* 0x000000301d357220 */ /* 0x080fe20000410000 */
[----:B------:R-:W-:Y:S01]  /*a260*/  FFMA.FTZ R14, R14, R45, R54 ;  /* 0x0000002d0e0e7223 */ /* 0x000fe20000010036 */
[C---:B------:R-:W-:Y:S01]  /*a270*/  FFMA.FTZ R29, R31.reuse, R48, -R56 ;  /* 0x000000301f1d7223 */ /* 0x040fe20000010838 */
[----:B------:R-:W-:Y:S02]  /*a280*/  HADD2.F32 R51, -RZ, R35.H1_H1 ;  /* 0x30000023ff337230 */ /* 0x000fe40000004100 */
[----:B------:R-:W-:Y:S01]  /*a290*/  FFMA.FTZ R31, R31, R50, R53 ;  /* 0x000000321f1f7223 */ /* 0x000fe20000010035 */
[----:B------:R-:W-:Y:S01]  /*a2a0*/  F2FP.F16.E4M3.UNPACK_B R50, R52 ;  /* 0x00000034ff32723e */ /* 0x000fe200020006ff */
[----:B------:R-:W-:Y:S01]  /*a2b0*/  HADD2.F32 R32, -RZ, R33.H1_H1 ;  /* 0x30000021ff207230 */ /* 0x000fe20000004100 */
[----:B------:R-:W-:Y:S01]  /*a2c0*/  F2FP.F16.E4M3.UNPACK_B R7, R34 ;  /* 0x00000022ff07723e */ /* 0x000fe200020006ff */
[----:B------:R-:W-:Y:S01]  /*a2d0*/  HADD2.F32 R45, -RZ, R44.H1_H1 ;  /* 0x3000002cff2d7230 */ /* 0x000fe20000004100 */
[----:B------:R-:W-:Y:S01]  /*a2e0*/  F2FP.F16.E4M3.UNPACK_B R44, R49 ;  /* 0x00000031ff2c723e */ /* 0x000fe200020006ff */
[----:B------:R-:W-:-:S02]  /*a2f0*/  HADD2.F32 R40, -RZ, R40.H1_H1 ;  /* 0x30000028ff287230 */ /* 0x000fc40000004100 */
[C---:B------:R-:W-:Y:S01]  /*a300*/  FMUL.FTZ R53, R32.reuse, R51 ;  /* 0x0000003320357220 */ /* 0x040fe20000410000 */
[----:B------:R-:W-:Y:S02]  /*a310*/  HADD2.F32 R54, -RZ, R50.H0_H0 ;  /* 0x20000032ff367230 */ /* 0x000fe40000004100 */
[-C--:B------:R-:W-:Y:S01]  /*a320*/  FMUL.FTZ R56, R32, R45.reuse ;  /* 0x0000002d20387220 */ /* 0x080fe20000410000 */
[----:B------:R-:W-:Y:S02]  /*a330*/  HADD2.F32 R35, -RZ, R42.H0_H0 ;  /* 0x2000002aff237230 */ /* 0x000fe40000004100 */
[C---:B------:R-:W-:Y:S01]  /*a340*/  FFMA.FTZ R32, R40.reuse, R45, -R53 ;  /* 0x0000002d28207223 */ /* 0x040fe20000010835 */
[----:B------:R-:W-:Y:S02]  /*a350*/  HADD2.F32 R48, -RZ, R44.H0_H0 ;  /* 0x2000002cff307230 */ /* 0x000fe40000004100 */
[----:B------:R-:W-:Y:S01]  /*a360*/  FFMA.FTZ R40, R40, R51, R56 ;  /* 0x0000003328287223 */ /* 0x000fe20000010038 */
[----:B------:R-:W-:-:S02]  /*a370*/  HADD2.F32 R33, -RZ, R41.H0_H0 ;  /* 0x20000029ff217230 */ /* 0x000fc40000004100 */
[C---:B------:R-:W-:Y:S01]  /*a380*/  FMUL.FTZ R58, R35.reuse, R54 ;  /* 0x00000036233a7220 */ /* 0x040fe20000410000 */
[----:B------:R-:W-:Y:S01]  /*a390*/  F2FP.F16.E4M3.UNPACK_B R51, R52.H1 ;  /* 0x00000034ff33723e */ /* 0x000fe200030006ff */
[-C--:B------:R-:W-:Y:S01]  /*a3a0*/  FMUL.FTZ R55, R35, R48.reuse ;  /* 0x0000003023377220 */ /* 0x080fe20000410000 */
[----:B------:R-:W-:Y:S01]  /*a3b0*/  F2FP.F16.E4M3.UNPACK_B R49, R49.H1 ;  /* 0x00000031ff31723e */ /* 0x000fe200030006ff */
[C---:B------:R-:W-:Y:S01]  /*a3c0*/  FFMA.FTZ R35, R33.reuse, R48, -R58 ;  /* 0x0000003021237223 */ /* 0x040fe2000001083a */
[----:B------:R-:W-:Y:S02]  /*a3d0*/  HADD2.F32 R48, -RZ, R44.H1_H1 ;  /* 0x3000002cff307230 */ /* 0x000fe40000004100 */
[----:B------:R-:W-:Y:S01]  /*a3e0*/  FFMA.FTZ R33, R33, R54, R55 ;  /* 0x0000003621217223 */ /* 0x000fe20000010037 */
[----:B------:R-:W-:Y:S01]  /*a3f0*/  HADD2.F32 R52, -RZ, R50.H1_H1 ;  /* 0x30000032ff347230 */ /* 0x000fe20000004100 */
[----:B------:R-:W-:Y:S01]  /*a400*/  F2FP.F16.E4M3.UNPACK_B R34, R34.H1 ;  /* 0x00000022ff22723e */ /* 0x000fe200030006ff */
[----:B------:R-:W-:Y:S01]  /*a410*/  HADD2.F32 R42, -RZ, R42.H1_H1 ;  /* 0x3000002aff2a7230 */ /* 0x000fe20000004100 */
[-C--:B------:R-:W-:Y:S01]  /*a420*/  F2FP.F16.E4M3.UNPACK_B R5, R30.reuse ;  /* 0x0000001eff05723e */ /* 0x080fe200020006ff */
[----:B------:R-:W-:Y:S01]  /*a430*/  HADD2.F32 R53, -RZ, R51.H0_H0 ;  /* 0x20000033ff357230 */ /* 0x000fe20000004100 */
[----:B------:R-:W-:Y:S01]  /*a440*/  F2FP.F16.E4M3.UNPACK_B R30, R30.H1 ;  /* 0x0000001eff1e723e */ /* 0x000fe200030006ff */
        /* <DEDUP_REMOVED lines=12> */
[----:B------:R-:W-:Y:S01]  /*a510*/  FFMA.FTZ R45, R45, R53, R58 ;  /* 0x000000352d2d7223 */ /* 0x000fe2000001003a */
[----:B------:R-:W-:Y:S01]  /*a520*/  F2FP.F16.E4M3.UNPACK_B R53, R38.H1 ;  /* 0x00000026ff35723e */ /* 0x000fe200030006ff */
[----:B------:R-:W-:Y:S01]  /*a530*/  HADD2.F32 R48, -RZ, R46.H1_H1 ;  /* 0x3000002eff307230 */ /* 0x000fe20000004100 */
[----:B------:R-:W-:Y:S01]  /*a540*/  F2FP.F16.E4M3.UNPACK_B R50, R20.H1 ;  /* 0x00000014ff32723e */ /* 0x000fe200030006ff */
[----:B------:R-:W-:Y:S01]  /*a550*/  HADD2.F32 R55, -RZ, R51.H1_H1 ;  /* 0x30000033ff377230 */ /* 0x000fe20000004100 */
[----:B------:R-:W-:Y:S01]  /*a560*/  F2FP.SATFINITE.E4M3.F32.PACK_AB_MERGE_C R31, R40, R31, RZ ;  /* 0x0000001f281f723e */ /* 0x000fe200048070ff */
[----:B------:R-:W-:Y:S02]  /*a570*/  HADD2.F32 R54, -RZ, R53.H0_H0 ;  /* 0x20000035ff367230 */ /* 0x000fe40000004100 */
[----:B------:R-:W-:-:S02]  /*a580*/  HADD2.F32 R46, -RZ, R43.H0_H0 ;  /* 0x2000002bff2e7230 */ /* 0x000fc40000004100 */
[C---:B------:R-:W-:Y:S01]  /*a590*/  FMUL.FTZ R59, R47.reuse, R55 ;  /* 0x000000372f3b7220 */ /* 0x040fe20000410000 */
[--C-:B------:R-:W-:Y:S01]  /*a5a0*/  HADD2.F32 R51, -RZ, R50.reuse.H0_H0 ;  /* 0x20000032ff337230 */ /* 0x100fe20000004100 */
[----:B------:R-:W-:Y:S01]  /*a5b0*/  F2FP.SATFINITE.E4M3.F32.PACK_AB_MERGE_C R13, R14, R13, R31 ;  /* 0x0000000d0e0d723e */ /* 0x000fe2000480701f */
[----:B------:R-:W-:Y:S02]  /*a5c0*/  HADD2.F32 R52, -RZ, R49.H1_H1 ;  /* 0x30000031ff347230 */ /* 0x000fe40000004100 */
[C---:B------:R-:W-:Y:S01]  /*a5d0*/  FMUL.FTZ R56, R46.reuse, R54 ;  /* 0x000000362e387220 */ /* 0x040fe20000410000 */
[----:B------:R-:W-:Y:S02]  /*a5e0*/  HADD2.F32 R49, -RZ, R39.H0_H0 ;  /* 0x20000027ff317230 */ /* 0x000fe40000004100 */
[-C--:B------:R-:W-:Y:S01]  /*a5f0*/  FMUL.FTZ R57, R46, R51.reuse ;  /* 0x000000332e397220 */ /* 0x080fe20000410000 */
[----:B------:R-:W-:Y:S02]  /*a600*/  HADD2.F32 R43, -RZ, R43.H1_H1 ;  /* 0x3000002bff2b7230 */ /* 0x000fe40000004100 */
[-C--:B------:R-:W-:Y:S01]  /*a610*/  FMUL.FTZ R58, R47, R52.reuse ;  /* 0x000000342f3a7220 */ /* 0x080fe20000410000 */
[----:B------:R-:W-:Y:S01]  /*a620*/  FFMA.FTZ R46, R48, R52, -R59 ;  /* 0x00000034302e7223 */ /* 0x000fe2000001083b */
[C---:B------:R-:W-:Y:S01]  /*a630*/  FFMA.FTZ R47, R49.reuse, R51, -R56 ;  /* 0x00000033312f7223 */ /* 0x040fe20000010838 */
[----:B------:R-:W-:Y:S01]  /*a640*/  FFMA.FTZ R49, R49, R54, R57 ;  /* 0x0000003631317223 */ /* 0x000fe20000010039 */
[----:B------:R-:W-:Y:S01]  /*a650*/  HADD2.F32 R54, -RZ, R53.H1_H1 ;  /* 0x30000035ff367230 */ /* 0x000fe20000004100 */
[----:B------:R-:W-:Y:S01]  /*a660*/  F2FP.F16.E4M3.UNPACK_B R51, R38 ;  /* 0x00000026ff33723e */ /* 0x000fe200020006ff */
[----:B------:R-:W-:Y:S01]  /*a670*/  HADD2.F32 R52, -RZ, R50.H1_H1 ;  /* 0x30000032ff347230 */ /* 0x000fe20000004100 */
[----:B------:R-:W-:Y:S01]  /*a680*/  F2FP.F16.E4M3.UNPACK_B R50, R20 ;  /* 0x00000014ff32723e */ /* 0x000fe200020006ff */
[----:B------:R-:W-:-:S02]  /*a690*/  HADD2.F32 R39, -RZ, R39.H1_H1 ;  /* 0x30000027ff277230 */ /* 0x000fc40000004100 */
[C---:B------:R-:W-:Y:S01]  /*a6a0*/  FMUL.FTZ R20, R43.reuse, R54 ;  /* 0x000000362b147220 */ /* 0x040fe20000410000 */
[----:B------:R-:W-:Y:S01]  /*a6b0*/  FFMA.FTZ R48, R48, R55, R58 ;  /* 0x0000003730307223 */ /* 0x000fe2000001003a */
[-C--:B------:R-:W-:Y:S01]  /*a6c0*/  FMUL.FTZ R53, R43, R52.reuse ;  /* 0x000000342b357220 */ /* 0x080fe20000410000 */
[--C-:B------:R-:W-:Y:S02]  /*a6d0*/  HADD2.F32 R43, -RZ, R51.reuse.H0_H0 ;  /* 0x20000033ff2b7230 */ /* 0x100fe40000004100 */
[C---:B------:R-:W-:Y:S01]  /*a6e0*/  FFMA.FTZ R56, R39.reuse, R52, -R20 ;  /* 0x0000003427387223 */ /* 0x040fe20000010814 */
[----:B------:R-:W-:Y:S02]  /*a6f0*/  HADD2.F32 R38, -RZ, R28.H0_H0 ;  /* 0x2000001cff267230 */ /* 0x000fe40000004100 */
[----:B------:R-:W-:Y:S01]  /*a700*/  FFMA.FTZ R58, R39, R54, R53 ;  /* 0x00000036273a7223 */ /* 0x000fe20000010035 */
[----:B------:R-:W-:Y:S01]  /*a710*/  HADD2.F32 R39, -RZ, R50.H0_H0 ;  /* 0x20000032ff277230 */ /* 0x000fe20000004100 */
[----:B------:R-:W-:Y:S01]  /*a720*/  F2FP.F16.E4M3.UNPACK_B R52, R4.H1 ;  /* 0x00000004ff34723e */ /* 0x000fe200030006ff */
[----:B------:R-:W-:-:S02]  /*a730*/  HADD2.F32 R51, -RZ, R51.H1_H1 ;  /* 0x30000033ff337230 */ /* 0x000fc40000004100 */
[C---:B------:R-:W-:Y:S01]  /*a740*/  FMUL.FTZ R53, R38.reuse, R43 ;  /* 0x0000002b26357220 */ /* 0x040fe20000410000 */
[----:B------:R-:W-:Y:S02]  /*a750*/  HADD2.F32 R28, -RZ, R28.H1_H1 ;  /* 0x3000001cff1c7230 */ /* 0x000fe40000004100 */
[----:B------:R-:W-:Y:S01]  /*a760*/  FMUL.FTZ R55, R38, R39 ;  /* 0x0000002726377220 */ /* 0x000fe20000410000 */
[----:B------:R-:W-:Y:S01]  /*a770*/  HADD2.F32 R50, -RZ, R50.H1_H1 ;  /* 0x30000032ff327230 */ /* 0x000fe20000004100 */
[----:B------:R-:W-:Y:S01]  /*a780*/  F2FP.F16.E4M3.UNPACK_B R38, R12.H1 ;  /* 0x0000000cff26723e */ /* 0x000fe200030006ff */
[--C-:B------:R-:W-:Y:S02]  /*a790*/  HADD2.F32 R20, -RZ, R15.reuse.H0_H0 ;  /* 0x2000000fff147230 */ /* 0x100fe40000004100 */
[C---:B------:R-:W-:Y:S01]  /*a7a0*/  FMUL.FTZ R54, R28.reuse, R51 ;  /* 0x000000331c367220 */ /* 0x040fe20000410000 */
[----:B------:R-:W-:Y:S02]  /*a7b0*/  HADD2.F32 R15, -RZ, R15.H1_H1 ;  /* 0x3000000fff0f7230 */ /* 0x000fe40000004100 */
[----:B------:R-:W-:Y:S01]  /*a7c0*/  FMUL.FTZ R28, R28, R50 ;  /* 0x000000321c1c7220 */ /* 0x000fe20000410000 */
[----:B------:R-:W-:Y:S01]  /*a7d0*/  F2FP.F16.E4M3.UNPACK_B R12, R12 ;  /* 0x0000000cff0c723e */ /* 0x000fe200020006ff */
[C---:B------:R-:W-:Y:S01]  /*a7e0*/  FFMA.FTZ R53, R20.reuse, R39, -R53 ;  /* 0x0000002714357223 */ /* 0x040fe20000010835 */
[----:B------:R-:W-:Y:S01]  /*a7f0*/  FFMA.FTZ R55, R20, R43, R55 ;  /* 0x0000002b14377223 */ /* 0x000fe20000010037 */
[----:B------:R-:W-:-:S02]  /*a800*/  HADD2.F32 R43, -RZ, R52.H0_H0 ;  /* 0x20000034ff2b7230 */ /* 0x000fc40000004100 */
[C---:B------:R-:W-:Y:S01]  /*a810*/  FFMA.FTZ R54, R15.reuse, R50, -R54 ;  /* 0x000000320f367223 */ /* 0x040fe20000010836 */
[----:B------:R-:W-:Y:S02]  /*a820*/  HADD2.F32 R20, -RZ, R34.H0_H0 ;  /* 0x20000022ff147230 */ /* 0x000fe40000004100 */
[----:B------:R-:W-:Y:S01]  /*a830*/  FFMA.FTZ R50, R15, R51, R28 ;  /* 0x000000330f327223 */ /* 0x000fe2000001001c */
[--C-:B------:R-:W-:Y:S01]  /*a840*/  HADD2.F32 R28, -RZ, R38.reuse.H0_H0 ;  /* 0x20000026ff1c7230 */ /* 0x100fe20000004100 */
[----:B------:R-:W-:Y:S01]  /*a850*/  F2FP.F16.E4M3.UNPACK_B R4, R4 ;  /* 0x00000004ff04723e */ /* 0x000fe200020006ff */
[----:B------:R-:W-:Y:S02]  /*a860*/  HADD2.F32 R39, -RZ, R38.H1_H1 ;  /* 0x30000026ff277230 */ /* 0x000fe40000004100 */
[C---:B------:R-:W-:Y:S01]  /*a870*/  FMUL.FTZ R38, R20.reuse, R43 ;  /* 0x0000002b14267220 */ /* 0x040fe20000410000 */
[----:B------:R-:W-:Y:S02]  /*a880*/  HADD2.F32 R15, -RZ, R30.H0_H0 ;  /* 0x2000001eff0f7230 */ /* 0x000fe40000004100 */
[----:B------:R-:W-:Y:S01]  /*a890*/  FMUL.FTZ R20, R20, R28 ;  /* 0x0000001c14147220 */ /* 0x000fe20000410000 */
[----:B------:R-:W-:-:S02]  /*a8a0*/  HADD2.F32 R34, -RZ, R34.H1_H1 ;  /* 0x30000022ff227230 */ /* 0x000fc40000004100 */
[----:B------:R-:W-:Y:S02]  /*a8b0*/  HADD2.F32 R51, -RZ, R52.H1_H1 ;  /* 0x30000034ff337230 */ /* 0x000fe40000004100 */
[C---:B------:R-:W-:Y:S01]  /*a8c0*/  FFMA.FTZ R38, R15.reuse, R28, -R38 ;  /* 0x0000001c0f267223 */ /* 0x040fe20000010826 */
[----:B------:R-:W-:Y:S02]  /*a8d0*/  HADD2.F32 R30, -RZ, R30.H1_H1 ;  /* 0x3000001eff1e7230 */ /* 0x000fe40000004100 */
[C---:B------:R-:W-:Y:S01]  /*a8e0*/  FMUL.FTZ R28, R34.reuse, R39 ;  /* 0x00000027221c7220 */ /* 0x040fe20000410000 */
[----:B------:R-:W-:Y:S01]  /*a8f0*/  FMUL.FTZ R57, R34, R51 ;  /* 0x0000003322397220 */ /* 0x000fe20000410000 */
[----:B------:R-:W-:Y:S01]  /*a900*/  FFMA.FTZ R34, R15, R43, R20 ;  /* 0x0000002b0f227223 */ /* 0x000fe20000010014 */
[--C-:B------:R-:W-:Y:S02]  /*a910*/  HADD2.F32 R15, -RZ, R12.reuse.H0_H0 ;  /* 0x2000000cff0f7230 */ /* 0x100fe40000004100 */
[----:B------:R-:W-:Y:S01]  /*a920*/  FFMA.FTZ R51, R30, R51, R28 ;  /* 0x000000331e337223 */ /* 0x000fe2000001001c */
[----:B------:R-:W-:-:S02]  /*a930*/  HADD2.F32 R20, -RZ, R12.H1_H1 ;  /* 0x3000000cff147230 */ /* 0x000fc40000004100 */
[----:B------:R-:W-:Y:S01]  /*a940*/  FFMA.FTZ R57, R30, R39, -R57 ;  /* 0x000000271e397223 */ /* 0x000fe20000010839 */
[--C-:B------:R-:W-:Y:S02]  /*a950*/  HADD2.F32 R12, -RZ, R7.reuse.H0_H0 ;  /* 0x20000007ff0c7230 */ /* 0x100fe40000004100 */
[--C-:B------:R-:W-:Y:S01]  /*a960*/  HADD2.F32 R28, -RZ, R4.reuse.H1_H1 ;  /* 0x30000004ff1c7230 */ /* 0x100fe20000004100 */
[----:B------:R-:W-:Y:S01]  /*a970*/  F2FP.SATFINITE.E4M3.F32.PACK_AB_MERGE_C R34, R51, R34, RZ ;  /* 0x000000223322723e */ /* 0x000fe200048070ff */
[----:B------:R-:W-:Y:S01]  /*a980*/  HADD2.F32 R7, -RZ, R7.H1_H1 ;  /* 0x30000007ff077230 */ /* 0x000fe20000004100 */
[----:B------:R-:W-:Y:S01]  /*a990*/  F2FP.SATFINITE.E4M3.F32.PACK_AB_MERGE_C R38, R57, R38, RZ ;  /* 0x000000263926723e */ /* 0x000fe200048070ff */
[----:B------:R-:W-:Y:S02]  /*a9a0*/  HADD2.F32 R39, -RZ, R4.H0_H0 ;  /* 0x20000004ff277230 */ /* 0x000fe40000004100 */
[--C-:B------:R-:W-:Y:S02]  /*a9b0*/  HADD2.F32 R4, -RZ, R5.reuse.H0_H0 ;  /* 0x20000005ff047230 */ /* 0x100fe40000004100 */
[----:B------:R-:W-:Y:S01]  /*a9c0*/  FMUL.FTZ R30, R7, R28 ;  /* 0x0000001c071e7220 */ /* 0x000fe20000410000 */
[----:B------:R-:W-:-:S02]  /*a9d0*/  HADD2.F32 R5, -RZ, R5.H1_H1 ;  /* 0x30000005ff057230 */ /* 0x000fc40000004100 */
[C---:B------:R-:W-:Y:S01]  /*a9e0*/  FMUL.FTZ R43, R12.reuse, R39 ;  /* 0x000000270c2b7220 */ /* 0x040fe20000410000 */
[-C--:B------:R-:W-:Y:S01]  /*a9f0*/  FMUL.FTZ R7, R7, R20.reuse ;  /* 0x0000001407077220 */ /* 0x080fe20000410000 */
[-C--:B------:R-:W-:Y:S01]  /*aa00*/  FMUL.FTZ R12, R12, R15.reuse ;  /* 0x0000000f0c0c7220 */ /* 0x080fe20000410000 */
[C---:B------:R-:W-:Y:S02]  /*aa10*/  FFMA.FTZ R30, R5.reuse, R20, -R30 ;  /* 0x00000014051e7223 */ /* 0x040fe4000001081e */
[----:B------:R-:W-:Y:S01]  /*aa20*/  FFMA.FTZ R28, R5, R28, R7 ;  /* 0x0000001c051c7223 */ /* 0x000fe20000010007 */
[C---:B------:R-:W-:Y:S01]  /*aa30*/  FFMA.FTZ R43, R4.reuse, R15, -R43 ;  /* 0x0000000f042b7223 */ /* 0x040fe2000001082b */
[----:B------:R-:W-:Y:S01]  /*aa40*/  FFMA.FTZ R39, R4, R39, R12 ;  /* 0x0000002704277223 */ /* 0x000fe2000001000c */
[----:B------:R-:W-:Y:S02]  /*aa50*/  F2FP.SATFINITE.E4M3.F32.PACK_AB_MERGE_C R5, R32, R29, RZ ;  /* 0x0000001d2005723e */ /* 0x000fe400048070ff */
[----:B------:R-:W-:-:S02]  /*aa60*/  F2FP.SATFINITE.E4M3.F32.PACK_AB_MERGE_C R7, R46, R41, RZ ;  /* 0x000000292e07723e */ /* 0x000fc400048070ff */
[----:B------:R-:W-:Y:S02]  /*aa70*/  F2FP.SATFINITE.E4M3.F32.PACK_AB_MERGE_C R4, R56, R47, RZ ;  /* 0x0000002f3804723e */ /* 0x000fe400048070ff */
[----:B------:R-:W-:Y:S02]  /*aa80*/  F2FP.SATFINITE.E4M3.F32.PACK_AB_MERGE_C R15, R48, R45, RZ ;  /* 0x0000002d300f723e */ /* 0x000fe400048070ff */
[----:B------:R-:W-:Y:S02]  /*aa90*/  F2FP.SATFINITE.E4M3.F32.PACK_AB_MERGE_C R12, R58, R49, RZ ;  /* 0x000000313a0c723e */ /* 0x000fe400048070ff */
[----:B------:R-:W-:Y:S02]  /*aaa0*/  F2FP.SATFINITE.E4M3.F32.PACK_AB_MERGE_C R5, R21, R6, R5 ;  /* 0x000000061505723e */ /* 0x000fe40004807005 */
[----:B------:R-:W-:Y:S02]  /*aab0*/  F2FP.SATFINITE.E4M3.F32.PACK_AB_MERGE_C R7, R44, R35, R7 ;  /* 0x000000232c07723e */ /* 0x000fe40004807007 */
[----:B------:R-:W-:-:S02]  /*aac0*/  F2FP.SATFINITE.E4M3.F32.PACK_AB_MERGE_C R4, R54, R53, R4 ;  /* 0x000000353604723e */ /* 0x000fc40004807004 */
[----:B------:R-:W-:Y:S02]  /*aad0*/  F2FP.SATFINITE.E4M3.F32.PACK_AB_MERGE_C R6, R30, R43, R38 ;  /* 0x0000002b1e06723e */ /* 0x000fe40004807026 */
[----:B------:R-:W-:Y:S02]  /*aae0*/  F2FP.SATFINITE.E4M3.F32.PACK_AB_MERGE_C R15, R42, R33, R15 ;  /* 0x000000212a0f723e */ /* 0x000fe4000480700f */
[----:B------:R-:W-:Y:S01]  /*aaf0*/  F2FP.SATFINITE.E4M3.F32.PACK_AB_MERGE_C R12, R50, R55, R12 ;  /* 0x00000037320c723e */ /* 0x000fe2000480700c */
[----:B------:R0:W-:Y:S01]  /*ab00*/  STS.128 [R37+0xf000], R4 ;  /* 0x00f0000425007388 */ /* 0x0001e20000000c00 */
[----:B------:R-:W-:-:S05]  /*ab10*/  F2FP.SATFINITE.E4M3.F32.PACK_AB_MERGE_C R14, R28, R39, R34 ;  /* 0x000000271c0e723e */ /* 0x000fca0004807022 */
[----:B------:R0:W-:Y:S02]  /*ab20*/  STS.128 [R0+0xf000], R12 ;  /* 0x00f0000c00007388 */ /* 0x0001e40000000c00 */
.L_x_1230:
[----:B------:R-:W-:Y:S05]  /*ab30*/  BSYNC B1 ;  /* 0x0000000000017941 */ /* 0x000fea0003800000 */
.L_x_1229:
[----:B------:R-:W-:Y:S05]  /*ab40*/  @P1 BRA `(.L_x_1219) ;  /* 0x0000000c00f81947 */ /* 0x000fea0003800000 */
[----:B----4-:R-:W2:Y:S04]  /*ab50*/  LDL R21, [R1+0x64] ;  /* 0x0000640001157983 */ /* 0x010ea80000100800 */
[----:B------:R-:W4:Y:S01]  /*ab60*/  LDL R49, [R1+0x70] ;  /* 0x0000700001317983 */ /* 0x000f220000100800 */
[----:B0----5:R-:W-:Y:S02]  /*ab70*/  SHF.R.U32.HI R0, RZ, 0x8, R24 ;  /* 0x00000008ff007819 */ /* 0x021fe40000011618 */
[----:B------:R-:W-:Y:S02]  /*ab80*/  LOP3.LUT R5, R24, 0xff, RZ, 0xc0, !PT ;  /* 0x000000ff18057812 */ /* 0x000fe400078ec0ff */
[----:B------:R-:W-:Y:S02]  /*ab90*/  LOP3.LUT R0, R0, 0xff, RZ, 0xc0, !PT ;  /* 0x000000ff00007812 */ /* 0x000fe400078ec0ff */
[----:B------:R-:W-:-:S02]  /*aba0*/  SHF.R.U32.HI R14, RZ, 0x8, R25 ;  /* 0x00000008ff0e7819 */ /* 0x000fc40000011619 */
[----:B---3--:R-:W-:Y:S02]  /*abb0*/  PRMT R20, R0, 0x7604, R5 ;  /* 0x0000760400147816 */ /* 0x008fe40000000005 */
[----:B------:R-:W-:Y:S02]  /*abc0*/  LOP3.LUT R7, R25, 0xff, RZ, 0xc0, !PT ;  /* 0x000000ff19077812 */ /* 0x000fe400078ec0ff */
[----:B------:R-:W-:Y:S02]  /*abd0*/  SHF.R.U32.HI R6, RZ, 0x8, R27 ;  /* 0x00000008ff067819 */ /* 0x000fe4000001161b */
[----:B------:R-:W-:Y:S02]  /*abe0*/  LOP3.LUT R0, R14, 0xff, RZ, 0xc0, !PT ;  /* 0x000000ff0e007812 */ /* 0x000fe400078ec0ff */
[----:B------:R-:W-:Y:S02]  /*abf0*/  LOP3.LUT R13, R27, 0xff, RZ, 0xc0, !PT ;  /* 0x000000ff1b0d7812 */ /* 0x000fe400078ec0ff */
[----:B------:R-:W-:-:S02]  /*ac00*/  LOP3.LUT R6, R6, 0xff, RZ, 0xc0, !PT ;  /* 0x000000ff06067812 */ /* 0x000fc400078ec0ff */
[----:B------:R-:W-:Y:S02]  /*ac10*/  PRMT R28, R0, 0x7604, R7 ;  /* 0x00007604001c7816 */ /* 0x000fe40000000007 */
        /* <DEDUP_REMOVED lines=26> */
[----:B------:R-:W-:Y:S01]  /*adc0*/  PRMT R37, R14, 0x7604, R21 ;  /* 0x000076040e257816 */ /* 0x000fe20000000015 */
        /* <DEDUP_REMOVED lines=8> */
[----:B-1----:R-:W-:-:S02]  /*ae50*/  PRMT R39, R3, 0x7604, R34 ;  /* 0x0000760403277816 */ /* 0x002fc40000000022 */
[----:B------:R-:W-:Y:S01]  /*ae60*/  SHF.R.U32.HI R3, RZ, 0x10, R24 ;  /* 0x00000010ff037819 */ /* 0x000fe20000011618 */
[----:B------:R-:W0:Y:S01]  /*ae70*/  LDS.128 R12, [R0+0xf000] ;  /* 0x00f00000000c7984 */ /* 0x000e220000000c00 */
[----:B------:R-:W-:Y:S02]  /*ae80*/  LOP3.LUT R21, R21, 0xff, RZ, 0xc0, !PT ;  /* 0x000000ff15157812 */ /* 0x000fe400078ec0ff */
[----:B------:R-:W-:Y:S02]  /*ae90*/  LOP3.LUT R3, R3, 0xff, RZ, 0xc0, !PT ;  /* 0x000000ff03037812 */ /* 0x000fe400078ec0ff */
[----:B------:R-:W-:Y:S02]  /*aea0*/  SHF.R.U32.HI R29, RZ, 0x10, R26 ;  /* 0x00000010ff1d7819 */ /* 0x000fe4000001161a */
[----:B------:R-:W-:Y:S02]  /*aeb0*/  PRMT R3, R3, 0x7054, R20 ;  /* 0x0000705403037816 */ /* 0x000fe40000000014 */
[----:B------:R-:W-:-:S02]  /*aec0*/  PRMT R21, R21, 0x7054, R28 ;  /* 0x0000705415157816 */ /* 0x000fc4000000001c */
[----:B------:R-:W-:Y:S02]  /*aed0*/  SHF.R.U32.HI R20, RZ, 0x10, R8 ;  /* 0x00000010ff147819 */ /* 0x000fe40000011608 */
[----:B------:R-:W-:Y:S02]  /*aee0*/  SHF.R.U32.HI R28, RZ, 0x10, R9 ;  /* 0x00000010ff1c7819 */ /* 0x000fe40000011609 */
[----:B------:R-:W-:Y:S02]  /*aef0*/  LOP3.LUT R29, R29, 0xff, RZ, 0xc0, !PT ;  /* 0x000000ff1d1d7812 */ /* 0x000fe400078ec0ff */
[----:B------:R-:W-:Y:S02]  /*af00*/  LOP3.LUT R20, R20, 0xff, RZ, 0xc0, !PT ;  /* 0x000000ff14147812 */ /* 0x000fe400078ec0ff */
[----:B------:R-:W-:Y:S02]  /*af10*/  LOP3.LUT R28, R28, 0xff, RZ, 0xc0, !PT ;  /* 0x000000ff1c1c7812 */ /* 0x000fe400078ec0ff */
[----:B------:R-:W-:-:S02]  /*af20*/  PRMT R29, R29, 0x7054, R30 ;  /* 0x000070541d1d7816 */ /* 0x000fc4000000001e */
[----:B------:R-:W-:Y:S02]  /*af30*/  SHF.R.U32.HI R30, RZ, 0x10, R10 ;  /* 0x00000010ff1e7819 */ /* 0x000fe4000001160a */
[----:B------:R-:W-:Y:S02]  /*af40*/  PRMT R33, R20, 0x7054, R33 ;  /* 0x0000705414217816 */ /* 0x000fe40000000021 */
[----:B------:R-:W-:Y:S02]  /*af50*/  PRMT R35, R28, 0x7054, R35 ;  /* 0x000070541c237816 */ /* 0x000fe40000000023 */
[----:B------:R-:W-:Y:S02]  /*af60*/  LOP3.LUT R28, R21, 0xff000000, R25, 0xf8, !PT ;  /* 0xff000000151c7812 */ /* 0x000fe400078ef819 */
[----:B------:R-:W-:Y:S02]  /*af70*/  LOP3.LUT R30, R30, 0xff, RZ, 0xc0, !PT ;  /* 0x000000ff1e1e7812 */ /* 0x000fe400078ec0ff */
[----:B------:R-:W-:-:S02]  /*af80*/  LOP3.LUT R21, R33, 0xff000000, R8, 0xf8, !PT ;  /* 0xff00000021157812 */ /* 0x000fc400078ef808 */
[----:B------:R-:W-:Y:S02]  /*af90*/  LOP3.LUT R33, R35, 0xff000000, R9, 0xf8, !PT ;  /* 0xff00000023217812 */ /* 0x000fe400078ef809 */
[----:B------:R-:W-:Y:S02]  /*afa0*/  PRMT R37, R30, 0x7054, R37 ;  /* 0x000070541e257816 */ /* 0x000fe40000000025 */
[----:B------:R-:W-:Y:S02]  /*afb0*/  F2FP.F16.E4M3.UNPACK_B R40, R33 ;  /* 0x00000021ff28723e */ /* 0x000fe400020006ff */
[----:B0-----:R-:W-:Y:S02]  /*afc0*/  F2FP.F16.E4M3.UNPACK_B R25, R13 ;  /* 0x0000000dff19723e */ /* 0x001fe400020006ff */
[----:B------:R-:W-:Y:S01]  /*afd0*/  PRMT R41, R32, 0x7054, R39 ;  /* 0x0000705420297816 */ /* 0x000fe20000000027 */
[--C-:B------:R-:W-:Y:S01]  /*afe0*/  HADD2.F32 R42, -RZ, R40.reuse.H0_H0 ;  /* 0x20000028ff2a7230 */ /* 0x100fe20000004100 */
[----:B------:R-:W-:Y:S01]  /*aff0*/  LOP3.LUT R20, R3, 0xff000000, R24, 0xf8, !PT ;  /* 0xff00000003147812 */ /* 0x000fe200078ef818 */
[----:B------:R-:W-:Y:S01]  /*b000*/  HADD2.F32 R40, -RZ, R40.H1_H1 ;  /* 0x30000028ff287230 */ /* 0x000fe20000004100 */
[----:B------:R-:W-:-:S02]  /*b010*/  LOP3.LUT R8, R37, 0xff000000, R10, 0xf8, !PT ;  /* 0xff00000025087812 */ /* 0x000fc400078ef80a */
[----:B------:R-:W-:Y:S02]  /*b020*/  F2FP.F16.E4M3.UNPACK_B R32, R28 ;  /* 0x0000001cff20723e */ /* 0x000fe400020006ff */
        /* <DEDUP_REMOVED lines=42> */
[----:B------:R-:W-:Y:S01]  /*b2d0*/  HADD2.F32 R28, -RZ, R24.H1_H1 ;  /* 0x30000018ff1c7230 */ /* 0x000fe20000004100 */
[----:B------:R-:W-:Y:S01]  /*b2e0*/  F2FP.F16.E4M3.UNPACK_B R29, R4.H1 ;  /* 0x00000004ff1d723e */ /* 0x000fe200030006ff */
[----:B------:R-:W-:-:S02]  /*b2f0*/  HADD2.F32 R42, -RZ, R40.H0_H0 ;  /* 0x20000028ff2a7230 */ /* 0x000fc40000004100 */
[C---:B------:R-:W-:Y:S01]  /*b300*/  FMUL.FTZ R45, R26.reuse, R41 ;  /* 0x000000291a2d7220 */ /* 0x040fe20000410000 */
[--C-:B------:R-:W-:Y:S02]  /*b310*/  HADD2.F32 R24, -RZ, R31.reuse.H0_H0 ;  /* 0x2000001fff187230 */ /* 0x100fe40000004100 */
[-C--:B------:R-:W-:Y:S01]  /*b320*/  FMUL.FTZ R26, R26, R33.reuse ;  /* 0x000000211a1a7220 */ /* 0x080fe20000410000 */
[----:B------:R-:W-:Y:S01]  /*b330*/  HADD2.F32 R38, -RZ, R32.H0_H0 ;  /* 0x20000020ff267230 */ /* 0x000fe20000004100 */
[----:B------:R-:W-:Y:S01]  /*b340*/  F2FP.F16.E4M3.UNPACK_B R11, R4 ;  /* 0x00000004ff0b723e */ /* 0x000fe200020006ff */
[----:B------:R-:W-:Y:S02]  /*b350*/  HADD2.F32 R25, -RZ, R30.H0_H0 ;  /* 0x2000001eff197230 */ /* 0x000fe40000004100 */
[C---:B------:R-:W-:Y:S01]  /*b360*/  FMUL.FTZ R44, R24.reuse, R42 ;  /* 0x0000002a182c7220 */ /* 0x040fe20000410000 */
[----:B------:R-:W-:Y:S02]  /*b370*/  HADD2.F32 R31, -RZ, R31.H1_H1 ;  /* 0x3000001fff1f7230 */ /* 0x000fe40000004100 */
[-C--:B------:R-:W-:Y:S01]  /*b380*/  FMUL.FTZ R47, R24, R38.reuse ;  /* 0x00000026182f7220 */ /* 0x080fe20000410000 */
[C---:B------:R-:W-:Y:S01]  /*b390*/  FFMA.FTZ R24, R28.reuse, R33, -R45 ;  /* 0x000000211c187223 */ /* 0x040fe2000001082d */
[----:B------:R-:W-:Y:S01]  /*b3a0*/  FFMA.FTZ R28, R28, R41, R26 ;  /* 0x000000291c1c7223 */ /* 0x000fe2000001001a */
[C---:B------:R-:W-:Y:S01]  /*b3b0*/  FFMA.FTZ R26, R25.reuse, R38, -R44 ;  /* 0x00000026191a7223 */ /* 0x040fe2000001082c */
[----:B------:R-:W-:Y:S01]  /*b3c0*/  FFMA.FTZ R25, R25, R42, R47 ;  /* 0x0000002a19197223 */ /* 0x000fe2000001002f */
[----:B------:R-:W-:Y:S01]  /*b3d0*/  F2FP.F16.E4M3.UNPACK_B R42, R43.H1 ;  /* 0x0000002bff2a723e */ /* 0x000fe200030006ff */
[----:B------:R-:W-:Y:S01]  /*b3e0*/  HADD2.F32 R38, -RZ, R32.H1_H1 ;  /* 0x30000020ff267230 */ /* 0x000fe20000004100 */
[-C--:B------:R-:W-:Y:S01]  /*b3f0*/  F2FP.F16.E4M3.UNPACK_B R4, R6.reuse ;  /* 0x00000006ff04723e */ /* 0x080fe200020006ff */
        /* <DEDUP_REMOVED lines=8> */
[----:B------:R-:W-:Y:S02]  /*b480*/  HADD2.F32 R33, -RZ, R35.H0_H0 ;  /* 0x20000023ff217230 */ /* 0x000fe40000004100 */
[CC--:B------:R-:W-:Y:S01]  /*b490*/  FMUL.FTZ R46, R32.reuse, R43.reuse ;  /* 0x0000002b202e7220 */ /* 0x0c0fe20000410000 */
[----:B------:R-:W-:Y:S02]  /*b4a0*/  HADD2.F32 R30, -RZ, R30.H1_H1 ;  /* 0x3000001eff1e7230 */ /* 0x000fe40000004100 */
[----:B------:R-:W-:Y:S01]  /*b4b0*/  FMUL.FTZ R48, R32, R40 ;  /* 0x0000002820307220 */ /* 0x000fe20000410000 */
[----:B------:R-:W-:Y:S01]  /*b4c0*/  F2FP.F16.E4M3.UNPACK_B R14, R14.H1 ;  /* 0x0000000eff0e723e */ /* 0x000fe200030006ff */
[C---:B------:R-:W-:Y:S01]  /*b4d0*/  FFMA.FTZ R32, R33.reuse, R40, -R46 ;  /* 0x0000002821207223 */ /* 0x040fe2000001082e */
[----:B------:R-:W-:Y:S01]  /*b4e0*/  F2FP.F16.E4M3.UNPACK_B R40, R20.H1 ;  /* 0x00000014ff28723e */ /* 0x000fe200030006ff */
[----:B------:R-:W-:Y:S01]  /*b4f0*/  FFMA.FTZ R33, R33, R43, R48 ;  /* 0x0000002b21217223 */ /* 0x000fe20000010030 */
[----:B------:R-:W-:Y:S01]  /*b500*/  F2FP.F16.E4M3.UNPACK_B R43, R21.H1 ;  /* 0x00000015ff2b723e */ /* 0x000fe200030006ff */
[C---:B------:R-:W-:Y:S01]  /*b510*/  FFMA.FTZ R31, R30.reuse, R38, -R45 ;  /* 0x000000261e1f7223 */ /* 0x040fe2000001082d */
[----:B------:R-:W-:Y:S01]  /*b520*/  FFMA.FTZ R30, R30, R41, R44 ;  /* 0x000000291e1e7223 */ /* 0x000fe2000001002c */
[----:B------:R-:W-:Y:S01]  /*b530*/  HADD2.F32 R41, -RZ, R39.H1_H1 ;  /* 0x30000027ff297230 */ /* 0x000fe20000004100 */
[----:B------:R-:W-:Y:S01]  /*b540*/  F2FP.SATFINITE.E4M3.F32.PACK_AB_MERGE_C R13, R24, R13, RZ ;  /* 0x0000000d180d723e */ /* 0x000fe200048070ff */
[----:B------:R-:W-:Y:S01]  /*b550*/  HADD2.F32 R45, -RZ, R42.H1_H1 ;  /* 0x3000002aff2d7230 */ /* 0x000fe20000004100 */
[----:B------:R-:W-:Y:S01]  /*b560*/  F2FP.SATFINITE.E4M3.F32.PACK_AB_MERGE_C R15, R28, R15, RZ ;  /* 0x0000000f1c0f723e */ /* 0x000fe200048070ff */
[----:B------:R-:W-:Y:S01]  /*b570*/  HADD2.F32 R38, -RZ, R35.H1_H1 ;  /* 0x30000023ff267230 */ /* 0x000fe20000004100 */
[----:B------:R-:W-:Y:S01]  /*b580*/  F2FP.SATFINITE.E4M3.F32.PACK_AB_MERGE_C R5, R12, R5, R13 ;  /* 0x000000050c05723e */ /* 0x000fe2000480700d */
[----:B------:R-:W-:Y:S01]  /*b590*/  HADD2.F32 R39, -RZ, R37.H1_H1 ;  /* 0x30000025ff277230 */ /* 0x000fe20000004100 */
[----:B------:R-:W-:Y:S01]  /*b5a0*/  F2FP.SATFINITE.E4M3.F32.PACK_AB_MERGE_C R9, R10, R9, R15 ;  /* 0x000000090a09723e */ /* 0x000fe2000480700f */
[----:B------:R-:W-:-:S02]  /*b5b0*/  HADD2.F32 R44, -RZ, R43.H0_H0 ;  /* 0x2000002bff2c7230 */ /* 0x000fc40000004100 */
[----:B------:R-:W-:Y:S02]  /*b5c0*/  HADD2.F32 R35, -RZ, R34.H0_H0 ;  /* 0x20000022ff237230 */ /* 0x000fe40000004100 */
[C---:B------:R-:W-:Y:S01]  /*b5d0*/  FMUL.FTZ R47, R39.reuse, R45 ;  /* 0x0000002d272f7220 */ /* 0x040fe20000410000 */
[----:B------:R-:W-:Y:S02]  /*b5e0*/  HADD2.F32 R42, -RZ, R40.H0_H0 ;  /* 0x20000028ff2a7230 */ /* 0x000fe40000004100 */
[----:B------:R-:W-:Y:S01]  /*b5f0*/  FMUL.FTZ R48, R39, R41 ;  /* 0x0000002927307220 */ /* 0x000fe20000410000 */
        /* <DEDUP_REMOVED lines=8> */
[C---:B------:R-:W-:Y:S01]  /*b680*/  FFMA.FTZ R35, R38.reuse, R41, -R47 ;  /* 0x0000002926237223 */ /* 0x040fe2000001082f */
[----:B------:R-:W-:Y:S01]  /*b690*/  FFMA.FTZ R52, R38, R45, R48 ;  /* 0x0000002d26347223 */ /* 0x000fe20000010030 */
[----:B------:R-:W-:Y:S01]  /*b6a0*/  F2FP.F16.E4M3.UNPACK_B R37, R20 ;  /* 0x00000014ff25723e */ /* 0x000fe200020006ff */
[----:B------:R-:W-:Y:S01]  /*b6b0*/  HADD2.F32 R29, -RZ, R29.H1_H1 ;  /* 0x3000001dff1d7230 */ /* 0x000fe20000004100 */
[----:B------:R-:W-:Y:S01]  /*b6c0*/  F2FP.F16.E4M3.UNPACK_B R38, R21 ;  /* 0x00000015ff26723e */ /* 0x000fe200020006ff */
[C---:B------:R-:W-:Y:S01]  /*b6d0*/  FMUL.FTZ R20, R34.reuse, R43 ;  /* 0x0000002b22147220 */ /* 0x040fe20000410000 */
[----:B------:R-:W-:Y:S01]  /*b6e0*/  FMUL.FTZ R34, R34, R40 ;  /* 0x0000002822227220 */ /* 0x000fe20000410000 */
[----:B------:R-:W-:-:S02]  /*b6f0*/  HADD2.F32 R21, -RZ, R27.H0_H0 ;  /* 0x2000001bff157230 */ /* 0x000fc40000004100 */
[--C-:B------:R-:W-:Y:S02]  /*b700*/  HADD2.F32 R39, -RZ, R38.reuse.H0_H0 ;  /* 0x20000026ff277230 */ /* 0x100fe40000004100 */
        /* <DEDUP_REMOVED lines=66> */
.L_x_1219:
[----:B------:R-:W-:Y:S05]  /*bb30*/  BSYNC B0 ;  /* 0x0000000000007941 */ /* 0x000fea0003800000 */
.L_x_1212:
        /* <DEDUP_REMOVED lines=8> */
.L_x_1209:
[----:B0-2---:R-:W-:Y:S01]  /*bbc0*/  IMAD.U32 R0, RZ, RZ, UR36 ;  /* 0x00000024ff007e24 */ /* 0x005fe2000f8e00ff */
[----:B------:R-:W-:-:S04]  /*bbd0*/  LOP3.LUT R22, R22, 0xfffffffe, RZ, 0xc0, !PT ;  /* 0xfffffffe16167812 */ /* 0x000fc800078ec0ff */
[----:B------:R-:W-:-:S13]  /*bbe0*/  ISETP.NE.AND P0, PT, R0, 0x3, PT ;  /* 0x000000030000780c */ /* 0x000fda0003f05270 */
[----:B------:R-:W-:Y:S01]  /*bbf0*/  @P0 LOP3.LUT R22, R22, 0x1, RZ, 0xfc, !PT ;  /* 0x0000000116160812 */ /* 0x000fe200078efcff */
[----:B------:R-:W-:Y:S06]  /*bc00*/  @!P0 BRA `(.L_x_1231) ;  /* 0x0000000000048947 */ /* 0x000fec0003800000 */
[----:B------:R-:W-:Y:S01]  /*bc10*/  BPT.TRAP 0x1 ;  /* 0x000000040000795c */ /* 0x000fe20000300000 */
.L_x_1231:
[----:B-----5:R-:W-:Y:S01]  /*bc20*/  IMAD R15, R17, 0x8, R16 ;  /* 0x00000008110f7824 */ /* 0x020fe200078e0210 */
[----:B------:R-:W-:-:S04]  /*bc30*/  SHF.L.U32 R0, R19, 0x1f, RZ ;  /* 0x0000001f13007819 */ /* 0x000fc800000006ff */
[----:B------:R0:W2:Y:S01]  /*bc40*/  SYNCS.PHASECHK.TRANS64.TRYWAIT P1, [R15+URZ+0x19c30], R0 ;  /* 0x019c30000f0075a7 */ /* 0x0000a2000802017f */
[----:B------:R-:W-:Y:S05]  /*bc50*/  @!P0 BRA `(.L_x_1232) ;  /* 0x0000000000048947 */ /* 0x000fea0003800000 */
[----:B------:R-:W-:Y:S01]  /*bc60*/  BPT.TRAP 0x1 ;  /* 0x000000040000795c */ /* 0x000fe20000300000 */
.L_x_1232:
[----:B-1----:R-:W1:Y:S02]  /*bc70*/  S2R R3, SR_TID.X ;  /* 0x0000000000037919 */ /* 0x002e640000002100 */
[----:B-1----:R-:W-:-:S04]  /*bc80*/  LOP3.LUT R3, R3, 0x7f, RZ, 0xc0, !PT ;  /* 0x0000007f03037812 */ /* 0x002fc800078ec0ff */
[----:B------:R-:W-:Y:S01]  /*bc90*/  ISETP.NE.AND P0, PT, R3, RZ, PT ;  /* 0x000000ff0300720c */ /* 0x000fe20003f05270 */
[----:B--2---:R-:W-:-:S12]  /*bca0*/  @P1 BRA `(.L_x_1233) ;  /* 0x0000000000081947 */ /* 0x004fd80003800000 */
[----:B------:R-:W1:Y:S02]  /*bcb0*/  SYNCS.PHASECHK.TRANS64.TRYWAIT P1, [R15+URZ+0x19c30], R0 ;  /* 0x019c30000f0075a7 */ /* 0x000e64000802017f */
[----:B-1----:R-:W-:Y:S05]  /*bcc0*/  @!P1 BRA `(.L_x_1234) ;  /* 0x00000154008c9947 */ /* 0x002fea0003800000 */
.L_x_1233:
[----:B------:R-:W-:Y:S05]  /*bcd0*/  WARPSYNC.ALL ;  /* 0x0000000000007948 */ /* 0x000fea0003800000 */
[----:B01----:R-:W-:Y:S01]  /*bce0*/  VIADD R0, R16, 0x13800 ;  /* 0x0001380010007836 */ /* 0x003fe20000000000 */
[----:B------:R-:W-:Y:S01]  /*bcf0*/  LOP3.LUT R8, R36, 0x10000, RZ, 0xfc, !PT ;  /* 0x0001000024087812 */ /* 0x000fe200078efcff */
[----:B------:R-:W-:Y:S01]  /*bd00*/  IMAD.MOV.U32 R9, RZ, RZ, -0x3ffffff0 ;  /* 0xc0000010ff097424 */ /* 0x000fe200078e00ff */
[----:B------:R-:W2:Y:S01]  /*bd10*/  LDL R12, [R1+0x40] ;  /* 0x00004000010c7983 */ /* 0x000ea20000100800 */
[----:B------:R-:W-:Y:S01]  /*bd20*/  IMAD.MOV.U32 R5, RZ, RZ, -0x3ffffff0 ;  /* 0xc0000010ff057424 */ /* 0x000fe200078e00ff */
[----:B------:R-:W-:-:S02]  /*bd30*/  SHF.R.U32.HI R0, RZ, 0x4, R0 ;  /* 0x00000004ff007819 */ /* 0x000fc40000011600 */
[----:B------:R-:W2:Y:S01]  /*bd40*/  LDL R94, [R1+0xc] ;  /* 0x00000c00015e7983 */ /* 0x000ea20000100800 */
[----:B------:R-:W-:Y:S01]  /*bd50*/  IMAD.MOV.U32 R157, RZ, RZ, -0x3ffffff0 ;  /* 0xc0000010ff9d7424 */ /* 0x000fe200078e00ff */
[----:B------:R-:W-:Y:S01]  /*bd60*/  LOP3.LUT R0, R0, 0x3fff, RZ, 0xc0, !PT ;  /* 0x00003fff00007812 */ /* 0x000fe200078ec0ff */
[----:B------:R-:W-:Y:S01]  /*bd70*/  IMAD.MOV.U32 R7, RZ, RZ, -0x3ffffff0 ;  /* 0xc0000010ff077424 */ /* 0x000fe200078e00ff */
[----:B------:R-:W0:Y:S02]  /*bd80*/  LDC R96, c[0x0][0x448] ;  /* 0x00011200ff607b82 */ /* 0x000e240000000800 */
[----:B------:R-:W-:-:S05]  /*bd90*/  LOP3.LUT R3, R0, 0x10000, RZ, 0xfc, !PT ;  /* 0x0001000000037812 */ /* 0x000fca00078efcff */
[----:B---3--:R-:W-:Y:S01]  /*bda0*/  IMAD R4, R17, 0x300, R3 ;  /* 0x0000030011047824 */ /* 0x008fe200078e0203 */
[----:B------:R-:W-:Y:S01]  /*bdb0*/  R2UR UR4, R8 ;  /* 0x00000000080472ca */ /* 0x000fe200000e0000 */
[----:B------:R-:W-:Y:S01]  /*bdc0*/  WARPGROUP.ARRIVE ;  /* 0x00000000000079c5 */ /* 0x000fe20000000000 */
[----:B------:R-:W-:Y:S01]  /*bdd0*/  R2UR UR5, R9 ;  /* 0x00000000090572ca */ /* 0x000fe200000e0000 */
[----:B------:R1:W-:Y:S01]  /*bde0*/  STL [R1+0x18], R3 ;  /* 0x0000180301007387 */ /* 0x0003e20000100800 */
[----:B------:R-:W-:Y:S02]  /*bdf0*/  R2UR UR6, R4 ;  /* 0x00000000040672ca */ /* 0x000fe400000e0000 */
[----:B------:R-:W-:Y:S01]  /*be00*/  R2UR UR7, R5 ;  /* 0x00000000050772ca */ /* 0x000fe200000e0000 */
[----:B------:R-:W3:Y:S04]  /*be10*/  LDL R98, [R1+0x4] ;  /* 0x0000040001627983 */ /* 0x000ee80000100800 */
[----:B------:R-:W4:Y:S08]  /*be20*/  LDL R100, [R1] ;  /* 0x0000000001647983 */ /* 0x000f300000100800 */
[----:B------:R-:W-:Y:S01]  /*be30*/  QGMMA.64x128x32.F32.E4M3.E4M3 R24, gdesc[UR4], RZ, !UPT, gsb0 ;  /* 0x01e00000041879f3 */ /* 0x000fe2000c0008ff */
[----:B------:R-:W-:-:S02]  /*be40*/  VIADD R156, R8, 0x180 ;  /* 0x00000180089c7836 */ /* 0x000fc40000000000 */
[----:B------:R-:W-:Y:S01]  /*be50*/  VIADD R6, R4, 0x100 ;  /* 0x0000010004067836 */ /* 0x000fe20000000000 */
[----:B------:R-:W-:Y:S02]  /*be60*/  R2UR UR5, R157 ;  /* 0x000000009d0572ca */ /* 0x000fe400000e0000 */
[----:B------:R-:W-:Y:S02]  /*be70*/  R2UR UR4, R156 ;  /* 0x000000009c0472ca */ /* 0x000fe400000e0000 */
[----:B------:R-:W-:Y:S02]  /*be80*/  R2UR UR6, R6 ;  /* 0x00000000060672ca */ /* 0x000fe400000e0000 */
[----:B------:R-:W-:Y:S01]  /*be90*/  R2UR UR7, R7 ;  /* 0x00000000070772ca */ /* 0x000fe200000e0000 */
[----:B------:R-:W-:Y:S02]  /*bea0*/  VIADD R10, R8, 0x300 ;  /* 0x00000300080a7836 */ /* 0x000fe40000000000 */
[----:B------:R-:W-:-:S02]  /*beb0*/  VIADD R4, R4, 0x200 ;  /* 0x0000020004047836 */ /* 0x000fc40000000000 */
[----:B------:R-:W-:Y:S02]  /*bec0*/  IMAD.MOV.U32 R11, RZ, RZ, -0x3ffffff0 ;  /* 0xc0000010ff0b7424 */ /* 0x000fe400078e00ff */
[----:B------:R-:W-:Y:S01]  /*bed0*/  IMAD.MOV.U32 R5, RZ, RZ, -0x3ffffff0 ;  /* 0xc0000010ff057424 */ /* 0x000fe200078e00ff */
[----:B------:R-:W-:Y:S02]  /*bee0*/  WARPGROUP.DEPBAR.LE gsb0, 0x0 ;  /* 0x00008000000079c5 */ /* 0x000fe40000010000 */
[----:B------:R-:W-:-:S06]  /*bef0*/  WARPGROUP.ARRIVE ;  /* 0x00000000000079c5 */ /* 0x000fcc0000000000 */
[----:B------:R-:W-:Y:S01]  /*bf00*/  QGMMA.64x128x32.F32.E4M3.E4M3 R24, gdesc[UR4], R24, gsb0 ;  /* 0x01e00000041879f3 */ /* 0x000fe20008000818 */
[----:B------:R-:W-:Y:S02]  /*bf10*/  R2UR UR4, R10 ;  /* 0x000000000a0472ca */ /* 0x000fe400000e0000 */
[----:B------:R-:W-:Y:S02]  /*bf20*/  R2UR UR5, R11 ;  /* 0x000000000b0572ca */ /* 0x000fe400000e0000 */
[----:B------:R-:W-:Y:S02]  /*bf30*/  R2UR UR6, R4 ;  /* 0x00000000040672ca */ /* 0x000fe400000e0000 */
[----:B------:R-:W-:Y:S02]  /*bf40*/  R2UR UR7, R5 ;  /* 0x00000000050772ca */ /* 0x000fe400000e0000 */
[----:B0-----:R-:W-:-:S13]  /*bf50*/  ISETP.NE.AND P1, PT, R96, 0x1, PT ;  /* 0x000000016000780c */ /* 0x001fda0003f25270 */
[----:B-1----:R-:W0:Y:S08]  /*bf60*/  @P1 LDC R3, c[0x0][0x44c] ;  /* 0x00011300ff031b82 */ /* 0x002e300000000800 */
[----:B------:R-:W1:Y:S01]  /*bf70*/  @P1 LDC R5, c[0x0][0x450] ;  /* 0x00011400ff051b82 */ /* 0x000e620000000800 */
[----:B------:R-:W-:Y:S02]  /*bf80*/  WARPGROUP.DEPBAR.LE gsb0, 0x0 ;  /* 0x00008000000079c5 */ /* 0x000fe40000010000 */
[----:B------:R-:W-:-:S06]  /*bf90*/  WARPGROUP.ARRIVE ;  /* 0x00000000000079c5 */ /* 0x000fcc0000000000 */
[----:B------:R-:W-:Y:S01]  /*bfa0*/  QGMMA.64x128x32.F32.E4M3.E4M3 R24, gdesc[UR4], R24, gsb0 ;  /* 0x01e00000041879f3 */ /* 0x000fe20008000818 */
[----:B--2---:R-:W-:Y:S01]  /*bfb0*/  IMAD.IADD R90, R12, 0x1, R94 ;  /* 0x000000010c5a7824 */ /* 0x004fe200078e025e */
[----:B------:R-:W-:Y:S01]  /*bfc0*/  LOP3.LUT R22, R22, 0xffffffbf, RZ, 0xc0, !PT ;  /* 0xffffffbf16167812 */ /* 0x000fe200078ec0ff */
[----:B------:R-:W2:Y:S01]  /*bfd0*/  LDC.64 R12, c[0x0][0x9e0] ;  /* 0x00027800ff0c7b82 */ /* 0x000ea20000000a00 */
[----:B------:R-:W-:Y:S01]  /*bfe0*/  ULDC UR4, c[0x0][0x9dc] ;  /* 0x0002770000047ab9 */ /* 0x000fe20000000800 */
[----:B0-----:R-:W-:-:S05]  /*bff0*/  @P1 IMAD.HI.U32 R0, R90, R3, RZ ;  /* 0x000000035a001227 */ /* 0x001fca00078e00ff */
[----:B-1----:R-:W-:Y:S01]  /*c000*/  @P1 SHF.R.U32.HI R90, RZ, R5, R0 ;  /* 0x00000005ff5a1219 */ /* 0x002fe20000011600 */
[----:B------:R-:W-:Y:S02]  /*c010*/  IMAD.MOV.U32 R3, RZ, RZ, -0x80 ;  /* 0xffffff80ff037424 */ /* 0x000fe400078e00ff */
[----:B------:R-:W-:Y:S02]  /*c020*/  @!P0 VIADD R0, R15, 0x19c40 ;  /* 0x00019c400f008836 */ /* 0x000fe40000000000 */
[----:B------:R-:W0:Y:S01]  /*c030*/  SHFL.IDX PT, R92, R90, RZ, 0x1c1f ;  /* 0x001c1fff5a5c7589 */ /* 0x000e2200000e0000 */
[----:B------:R-:W-:Y:S02]  /*c040*/  IMAD R20, R88, R3, 0x80 ;  /* 0x0000008058147424 */ /* 0x000fe400078e0203 */
[----:B------:R-:W-:Y:S02]  /*c050*/  @!P0 PRMT R0, RZ, 0x654, R0 ;  /* 0x00000654ff008816 */ /* 0x000fe40000000000 */
[----:B------:R-:W-:Y:S01]  /*c060*/  VIADD R3, R20, 0x1 ;  /* 0x0000000114037836 */ /* 0x000fe20000000000 */
[----:B------:R-:W-:Y:S01]  /*c070*/  @P1 LOP3.LUT R22, R22, 0x40, RZ, 0xfc, !PT ;  /* 0x0000004016161812 */ /* 0x000fe200078efcff */
[----:B------:R-:W-:Y:S01]  /*c080*/  IMAD.U32 R7, RZ, RZ, UR4 ;  /* 0x00000004ff077e24 */ /* 0x000fe2000f8e00ff */
[----:B--2---:R-:W-:Y:S01]  /*c090*/  ISETP.GE.AND P1, PT, R13, 0x1, PT ;  /* 0x000000010d00780c */ /* 0x004fe20003f26270 */
[----:B----4-:R-:W-:-:S03]  /*c0a0*/  IMAD.IADD R21, R100, 0x1, R20 ;  /* 0x0000000164157824 */ /* 0x010fc600078e0214 */
[----:B------:R-:W-:Y:S02]  /*c0b0*/  LOP3.LUT R4, RZ, R7, RZ, 0x33, !PT ;  /* 0x00000007ff047212 */ /* 0x000fe400078e33ff */
[----:B------:R-:W-:Y:S01]  /*c0c0*/  LOP3.LUT R22, R22, 0xffffffdf, RZ, 0xc0, !PT ;  /* 0xffffffdf16167812 */ /* 0x000fe200078ec0ff */
[----:B---3--:R-:W-:-:S06]  /*c0d0*/  IMAD R21, R98, -0x2, R21 ;  /* 0xfffffffe62157824 */ /* 0x008fcc00078e0215 */
[----:B------:R-:W-:Y:S01]  /*c0e0*/  @P1 LOP3.LUT R22, R22, 0x20, RZ, 0xfc, !PT ;  /* 0x0000002016161812 */ /* 0x000fe200078efcff */
[----:B------:R-:W-:Y:S02]  /*c0f0*/  WARPGROUP.DEPBAR.LE gsb0, 0x0 ;  /* 0x00008000000079c5 */ /* 0x000fe40000010000 */
[----:B------:R1:W-:Y:S02]  /*c100*/  @!P0 SYNCS.ARRIVE.TRANS64.RED.A1T0 RZ, [R0+URZ], RZ ;  /* 0x000000ff00ff89a7 */ /* 0x0003e4000810043f */
[----:B-1----:R-:W-:-:S05]  /*c110*/  IMAD R0, R98, -0x2, R3 ;  /* 0xfffffffe62007824 */ /* 0x002fca00078e0203 */
[----:B------:R-:W-:-:S05]  /*c120*/  IADD3 R3, -R155, R0, R100 ;  /* 0x000000009b037210 */ /* 0x000fca0007ffe164 */
[C---:B------:R-:W-:Y:S02]  /*c130*/  IMAD.IADD R14, R3.reuse, 0x1, R12 ;  /* 0x00000001030e7824 */ /* 0x040fe400078e020c */
[----:B------:R-:W-:Y:S01]  /*c140*/  IMAD.IADD R15, R3, 0x1, R4 ;  /* 0x00000001030f7824 */ /* 0x000fe200078e0204 */
[----:B------:R-:W-:Y:S02]  /*c150*/  LEA R0, R88, 0xffffff80, 0x7 ;  /* 0xffffff8058007811 */ /* 0x000fe400078e38ff */
[----:B0-----:R-:W-:Y:S01]  /*c160*/  VIADDMNMX R6, R92, R14, R21, PT ;  /* 0x0000000e5c067246 */ /* 0x001fe20003800115 */
[----:B------:R-:W-:Y:S01]  /*c170*/  IMAD.IADD R3, R15, 0x1, R92 ;  /* 0x000000010f037824 */ /* 0x000fe200078e025c */
[----:B------:R-:W-:Y:S06]  /*c180*/  @!P1 BRA `(.L_x_1235) ;  /* 0x0000000000509947 */ /* 0x000fec0003800000 */
[----:B------:R-:W-:Y:S01]  /*c190*/  IADD3 R91, -R155, R100, R92 ;  /* 0x000000649b5b7210 */ /* 0x000fe20007ffe15c */
[----:B------:R-:W-:Y:S03]  /*c1a0*/  BSSY B0, `(.L_x_1236) ;  /* 0x000000e000007945 */ /* 0x000fe60003800000 */
        /* <DEDUP_REMOVED lines=9> */
.L_x_1237:
[----:B------:R-:W-:-:S13]  /*c240*/  ISETP.NE.AND P1, PT, R13, 0x1, PT ;  /* 0x000000010d00780c */ /* 0x000fda0003f25270 */
[----:B------:R-:W0:Y:S02]  /*c250*/  @P1 LDC.64 R4, c[0x0][0x9e8] ;  /* 0x00027a00ff041b82 */ /* 0x000e240000000a00 */
[----:B0-----:R-:W-:-:S05]  /*c260*/  @P1 IMAD.HI.U32 R4, R91, R4, RZ ;  /* 0x000000045b041227 */ /* 0x001fca00078e00ff */
[----:B------:R-:W-:-:S07]  /*c270*/  @P1 SHF.R.U32.HI R91, RZ, R5, R4 ;  /* 0x00000005ff5b1219 */ /* 0x000fce0000011604 */
.L_x_1238:
[----:B------:R-:W-:Y:S05]  /*c280*/  BSYNC B0 ;  /* 0x0000000000007941 */ /* 0x000fea0003800000 */
.L_x_1236:
[----:B------:R-:W-:-:S04]  /*c290*/  IMAD R91, R91, R13, -R0 ;  /* 0x0000000d5b5b7224 */ /* 0x000fc800078e0a00 */
[----:B------:R-:W-:-:S05]  /*c2a0*/  IMAD R4, R98, -0x2, R91 ;  /* 0xfffffffe62047824 */ /* 0x000fca00078e025b */
[----:B------:R-:W-:Y:S02]  /*c2b0*/  VIMNMX R3, R3, R4, !PT ;  /* 0x0000000403037248 */ /* 0x000fe40007fe0100 */
[----:B------:R-:W-:-:S07]  /*c2c0*/  VIADDMNMX R6, R4, R13, R6, PT ;  /* 0x0000000d04067246 */ /* 0x000fce0003800106 */
.L_x_1235:
[C---:B------:R-:W-:Y:S01]  /*c2d0*/  ISETP.GE.AND P1, PT, R20.reuse, 0x2, PT ;  /* 0x000000021400780c */ /* 0x040fe20003f26270 */
[----:B------:R-:W0:Y:S01]  /*c2e0*/  SHFL.IDX PT, R90, R90, 0x1, 0x1c1f ;  /* 0x003c1f005a5a7f89 */ /* 0x000e2200000e0000 */
[C---:B------:R-:W-:Y:S02]  /*c2f0*/  ISETP.GE.AND P5, PT, R20.reuse, 0x9, PT ;  /* 0x000000091400780c */ /* 0x040fe40003fa6270 */
[----:B------:R-:W-:Y:S02]  /*c300*/  ISETP.GT.AND P2, PT, R3, 0x1, !P1 ;  /* 0x000000010300780c */ /* 0x000fe40004f44270 */
[----:B------:R-:W-:Y:S02]  /*c310*/  ISETP.GE.AND P3, PT, R20, 0xa, PT ;  /* 0x0000000a1400780c */ /* 0x000fe40003f66270 */
[----:B------:R-:W-:Y:S02]  /*c320*/  ISETP.LT.OR P2, PT, R6, 0x2, P2 ;  /* 0x000000020600780c */ /* 0x000fe40001741670 */
[----:B------:R-:W-:-:S02]  /*c330*/  LOP3.LUT R22, R22, 0xf7ffffff, RZ, 0xc0, !PT ;  /* 0xf7ffffff16167812 */ /* 0x000fc400078ec0ff */
[----:B------:R-:W-:Y:S02]  /*c340*/  FSEL R25, R25, -INF , !P2 ;  /* 0xff80000019197808 */ /* 0x000fe40005000000 */
[----:B------:R-:W-:Y:S02]  /*c350*/  ISETP.GT.AND P2, PT, R3, 0x8, !P5 ;  /* 0x000000080300780c */ /* 0x000fe40006f44270 */
[----:B------:R-:W-:Y:S02]  /*c360*/  ISETP.GE.AND P6, PT, R20, 0x71, PT ;  /* 0x000000711400780c */ /* 0x000fe40003fc6270 */
[----:B------:R-:W-:Y:S02]  /*c370*/  ISETP.LT.OR P2, PT, R6, 0x9, P2 ;  /* 0x000000090600780c */ /* 0x000fe40001741670 */
[----:B------:R-:W-:Y:S02]  /*c380*/  @P3 LOP3.LUT R22, R22, 0x8000000, RZ, 0xfc, !PT ;  /* 0x0800000016163812 */ /* 0x000fe400078efcff */
[----:B------:R-:W-:-:S02]  /*c390*/  FSEL R91, R28, -INF , !P2 ;  /* 0xff8000001c5b7808 */ /* 0x000fc40005000000 */
[----:B------:R-:W-:Y:S01]  /*c3a0*/  ISETP.GT.AND P2, PT, R3, 0x9, !P3 ;  /* 0x000000090300780c */ /* 0x000fe20005f44270 */
[----:B0-----:R-:W-:Y:S01]  /*c3b0*/  IMAD.IADD R15, R15, 0x1, R90 ;  /* 0x000000010f0f7824 */ /* 0x001fe200078e025a */
[----:B------:R-:W-:Y:S02]  /*c3c0*/  ISETP.GE.AND P3, PT, R20, 0x11, PT ;  /* 0x000000111400780c */ /* 0x000fe40003f66270 */
[----:B------:R-:W-:Y:S02]  /*c3d0*/  ISETP.LT.OR P2, PT, R6, 0xa, P2 ;  /* 0x0000000a0600780c */ /* 0x000fe40001741670 */
[----:B------:R-:W-:Y:S02]  /*c3e0*/  LOP3.LUT R22, R22, 0xfbffffff, RZ, 0xc0, !PT ;  /* 0xfbffffff16167812 */ /* 0x000fe400078ec0ff */
[----:B------:R-:W-:Y:S02]  /*c3f0*/  FSEL R29, R29, -INF , !P2 ;  /* 0xff8000001d1d7808 */ /* 0x000fe40005000000 */
[----:B------:R-:W-:-:S02]  /*c400*/  ISETP.GT.AND P2, PT, R3, 0x10, !P3 ;  /* 0x000000100300780c */ /* 0x000fc40005f44270 */
[----:B------:R-:W-:Y:S02]  /*c410*/  ISETP.GE.AND P4, PT, R20, 0x1, PT ;  /* 0x000000011400780c */ /* 0x000fe40003f86270 */
[----:B------:R-:W-:Y:S02]  /*c420*/  ISETP.LT.OR P2, PT, R6, 0x11, P2 ;  /* 0x000000110600780c */ /* 0x000fe40001741670 */
[----:B------:R-:W-:Y:S02]  /*c430*/  @P3 LOP3.LUT R22, R22, 0x4000000, RZ, 0xfc, !PT ;  /* 0x0400000016163812 */ /* 0x000fe400078efcff */
[----:B------:R-:W-:Y:S02]  /*c440*/  ISETP.GE.AND P3, PT, R20, 0x12, PT ;  /* 0x000000121400780c */ /* 0x000fe40003f66270 */
[----:B------:R-:W-:Y:S02]  /*c450*/  LOP3.LUT R22, R22, 0xfdffffff, RZ, 0xc0, !PT ;  /* 0xfdffffff16167812 */ /* 0x000fe400078ec0ff */
[----:B------:R-:W-:-:S02]  /*c460*/  FSEL R93, R32, -INF , !P2 ;  /* 0xff800000205d7808 */ /* 0x000fc40005000000 */
[----:B------:R-:W-:Y:S02]  /*c470*/  ISETP.GT.AND P2, PT, R3, 0x11, !P3 ;  /* 0x000000110300780c */ /* 0x000fe40005f44270 */
[----:B------:R-:W-:Y:S02]  /*c480*/  VIADDMNMX R14, R90, R14, R21, PT ;  /* 0x0000000e5a0e7246 */ /* 0x000fe40003800115 */
        /* <DEDUP_REMOVED lines=134> */
[----:B------:R-:W-:Y:S02]  /*ccf0*/  ISETP.GT.AND P2, PT, R3, 0x70, !P6 ;  /* 0x000000700300780c */ /* 0x000fe40007744270 */
[----:B------:R-:W-:Y:S02]  /*cd00*/  @P3 LOP3.LUT R22, R22, 0x2, RZ, 0xfc, !PT ;  /* 0x0000000216163812 */ /* 0x000fe400078efcff */
[----:B------:R-:W-:Y:S02]  /*cd10*/  ISETP.LT.OR P2, PT, R6, 0x71, P2 ;  /* 0x000000710600780c */ /* 0x000fe40001741670 */
[----:B------:R-:W-:Y:S02]  /*cd20*/  ISETP.GE.AND P3, PT, R20, 0x72, PT ;  /* 0x000000721400780c */ /* 0x000fe40003f66270 */
[----:B------:R-:W-:-:S02]  /*cd30*/  FSEL R117, R80, -INF , !P2 ;  /* 0xff80000050757808 */ /* 0x000fc40005000000 */
        /* <DEDUP_REMOVED lines=10> */
[----:B------:R-:W-:-:S04]  /*cde0*/  ISETP.GT.AND P3, PT, R3, RZ, !P4 ;  /* 0x000000ff0300720c */ /* 0x000fc80006764270 */
[----:B------:R-:W-:-:S04]  /*cdf0*/  ISETP.LT.OR P3, PT, R6, 0x1, P3 ;  /* 0x000000010600780c */ /* 0x000fc80001f61670 */
[----:B------:R-:W-:Y:S02]  /*ce00*/  FSEL R24, R24, -INF , !P3 ;  /* 0xff80000018187808 */ /* 0x000fe40005800000 */
[----:B------:R-:W-:-:S13]  /*ce10*/  ISETP.GE.AND P3, PT, R20, 0x7a, PT ;  /* 0x0000007a1400780c */ /* 0x000fda0003f66270 */
[----:B------:R-:W-:Y:S02]  /*ce20*/  @P3 LOP3.LUT R22, R22, 0x20000000, RZ, 0xfc, !PT ;  /* 0x2000000016163812 */ /* 0x000fe400078efcff */
[----:B------:R-:W-:-:S04]  /*ce30*/  ISETP.GT.AND P3, PT, R3, 0x79, !P3 ;  /* 0x000000790300780c */ /* 0x000fc80005f64270 */
[----:B------:R-:W-:-:S04]  /*ce40*/  ISETP.LT.OR P3, PT, R6, 0x7a, P3 ;  /* 0x0000007a0600780c */ /* 0x000fc80001f61670 */
[----:B------:R-:W-:Y:S02]  /*ce50*/  FSEL R85, R85, -INF , !P3 ;  /* 0xff80000055557808 */ /* 0x000fe40005800000 */
[----:B------:R-:W-:-:S13]  /*ce60*/  ISETP.GE.AND P3, PT, R13, 0x1, PT ;  /* 0x000000010d00780c */ /* 0x000fda0003f66270 */
[----:B------:R-:W-:Y:S05]  /*ce70*/  @!P3 BRA `(.L_x_1239) ;  /* 0x000000000050b947 */ /* 0x000fea0003800000 */
        /* <DEDUP_REMOVED lines=11> */
.L_x_1241:
[----:B------:R-:W-:-:S13]  /*cf30*/  ISETP.NE.AND P3, PT, R13, 0x1, PT ;  /* 0x000000010d00780c */ /* 0x000fda0003f65270 */
[----:B------:R-:W0:Y:S02]  /*cf40*/  @P3 LDC.64 R4, c[0x0][0x9e8] ;  /* 0x00027a00ff043b82 */ /* 0x000e240000000a00 */
[----:B0-----:R-:W-:-:S05]  /*cf50*/  @P3 IMAD.HI.U32 R4, R3, R4, RZ ;  /* 0x0000000403043227 */ /* 0x001fca00078e00ff */
[----:B------:R-:W-:-:S07]  /*cf60*/  @P3 SHF.R.U32.HI R3, RZ, R5, R4 ;  /* 0x00000005ff033219 */ /* 0x000fce0000011604 */
.L_x_1242:
[----:B------:R-:W-:Y:S05]  /*cf70*/  BSYNC B0 ;  /* 0x0000000000007941 */ /* 0x000fea0003800000 */
.L_x_1240:
[----:B------:R-:W-:-:S04]  /*cf80*/  IMAD R0, R3, R13, -R0 ;  /* 0x0000000d03007224 */ /* 0x000fc800078e0a00 */
[----:B------:R-:W-:-:S05]  /*cf90*/  IMAD R0, R98, -0x2, R0 ;  /* 0xfffffffe62007824 */ /* 0x000fca00078e0200 */
[----:B------:R-:W-:Y:S02]  /*cfa0*/  VIMNMX R15, R15, R0, !PT ;  /* 0x000000000f0f7248 */ /* 0x000fe40007fe0100 */
[----:B------:R-:W-:-:S07]  /*cfb0*/  VIADDMNMX R14, R0, R13, R14, PT ;  /* 0x0000000d000e7246 */ /* 0x000fce000380010e */
.L_x_1239:
[C---:B------:R-:W-:Y:S02]  /*cfc0*/  ISETP.GT.AND P1, PT, R15.reuse, 0x1, !P1 ;  /* 0x000000010f00780c */ /* 0x040fe40004f24270 */
[----:B------:R-:W-:Y:S02]  /*cfd0*/  ISETP.GT.AND P5, PT, R15, 0x8, !P5 ;  /* 0x000000080f00780c */ /* 0x000fe40006fa4270 */
[C---:B------:R-:W-:Y:S02]  /*cfe0*/  ISETP.LT.OR P1, PT, R14.reuse, 0x2, P1 ;  /* 0x000000020e00780c */ /* 0x040fe40000f21670 */
[----:B------:R-:W-:Y:S02]  /*cff0*/  ISETP.LT.OR P5, PT, R14, 0x9, P5 ;  /* 0x000000090e00780c */ /* 0x000fe40002fa1670 */
[----:B------:R-:W-:Y:S02]  /*d000*/  FSEL R27, R27, -INF , !P1 ;  /* 0xff8000001b1b7808 */ /* 0x000fe40004800000 */
[----:B------:R-:W-:-:S02]  /*d010*/  LOP3.LUT P1, RZ, R22, 0x8000000, RZ, 0xc0, !PT ;  /* 0x0800000016ff7812 */ /* 0x000fc4000782c0ff */
[----:B------:R-:W-:Y:S02]  /*d020*/  FSEL R5, R30, -INF , !P5 ;  /* 0xff8000001e057808 */ /* 0x000fe40006800000 */
[----:B------:R-:W-:Y:S02]  /*d030*/  ISETP.GT.AND P1, PT, R15, 0x9, !P1 ;  /* 0x000000090f00780c */ /* 0x000fe40004f24270 */
[----:B------:R-:W-:Y:S02]  /*d040*/  LOP3.LUT P5, RZ, R22, 0x4000000, RZ, 0xc0, !PT ;  /* 0x0400000016ff7812 */ /* 0x000fe400078ac0ff */
[----:B------:R-:W-:Y:S02]  /*d050*/  ISETP.LT.OR P1, PT, R14, 0xa, P1 ;  /* 0x0000000a0e00780c */ /* 0x000fe40000f21670 */
[----:B------:R-:W-:Y:S02]  /*d060*/  LOP3.LUT P3, RZ, R22, 0x2000000, RZ, 0xc0, !PT ;  /* 0x0200000016ff7812 */ /* 0x000fe4000786c0ff */
[----:B------:R-:W-:-:S02]  /*d070*/  FSEL R31, R31, -INF , !P1 ;  /* 0xff8000001f1f7808 */ /* 0x000fc40004800000 */
[----:B------:R-:W-:Y:S02]  /*d080*/  ISETP.GT.AND P1, PT, R15, 0x10, !P5 ;  /* 0x000000100f00780c */ /* 0x000fe40006f24270 */
[----:B------:R-:W-:Y:S02]  /*d090*/  FMNMX.FTZ R0, R24, R25, !PT ;  /* 0x0000001918007209 */ /* 0x000fe40007810000 */
[----:B------:R-:W-:Y:S02]  /*d0a0*/  ISETP.LT.OR P1, PT, R14, 0x11, P1 ;  /* 0x000000110e00780c */ /* 0x000fe40000f21670 */
[----:B------:R-:W-:Y:S02]  /*d0b0*/  FMNMX.FTZ R0, R91, R0, !PT ;  /* 0x000000005b007209 */ /* 0x000fe40007810000 */
[----:B------:R-:W-:Y:S02]  /*d0c0*/  FSEL R21, R34, -INF , !P1 ;  /* 0xff80000022157808 */ /* 0x000fe40004800000 */
        /* <DEDUP_REMOVED lines=47> */
[C---:B------:R-:W-:Y:S02]  /*d3c0*/  LOP3.LUT P1, RZ, R22.reuse, 0x40000, RZ, 0xc0, !PT ;  /* 0x0004000016ff7812 */ /* 0x040fe4000782c0ff */
[----:B------:R-:W-:-:S02]  /*d3d0*/  LOP3.LUT P5, RZ, R22, 0x8000, RZ, 0xc0, !PT ;  /* 0x0000800016ff7812 */ /* 0x000fc400078ac0ff */
        /* <DEDUP_REMOVED lines=8> */
[----:B------:R-:W-:Y:S02]  /*d460*/  LOP3.LUT P3, RZ, R22, 0x4000, RZ, 0xc0, !PT ;  /* 0x0000400016ff7812 */ /* 0x000fe4000786c0ff */
        /* <DEDUP_REMOVED lines=13> */
[----:B------:R-:W-:Y:S02]  /*d540*/  FMNMX.FTZ R0, R85, R0, !PT ;  /* 0x0000000055007209 */ /* 0x000fe40007810000 */
[----:B------:R-:W-:-:S02]  /*d550*/  FSEL R55, R55, -INF , !P1 ;  /* 0xff80000037377808 */ /* 0x000fc40004800000 */
[C---:B------:R-:W-:Y:S01]  /*d560*/  ISETP.GT.AND P1, PT, R15.reuse, 0x40, !P3 ;  /* 0x000000400f00780c */ /* 0x040fe20005f24270 */
[----:B------:R-:W0:Y:S01]  /*d570*/  SHFL.BFLY PT, R3, R0, 0x2, 0x1f ;  /* 0x0c401f0000037f89 */ /* 0x000e2200000e0000 */
[----:B------:R-:W-:Y:S02]  /*d580*/  ISETP.GT.AND P4, PT, R15, RZ, !P4 ;  /* 0x000000ff0f00720c */ /* 0x000fe40006784270 */
        /* <DEDUP_REMOVED lines=10> */
[----:B------:R-:W-:Y:S02]  /*d630*/  LOP3.LUT P1, RZ, R22, 0x1000, RZ, 0xc0, !PT ;  /* 0x0000100016ff7812 */ /* 0x000fe4000782c0ff */
[----:B0-----:R-:W-:Y:S02]  /*d640*/  FMNMX.FTZ R6, R0, R3, !PT ;  /* 0x0000000300067209 */ /* 0x001fe40007810000 */
[----:B------:R-:W-:Y:S02]  /*d650*/  ISETP.GT.AND P1, PT, R15, 0x48, !P1 ;  /* 0x000000480f00780c */ /* 0x000fe40004f24270 */
[----:B------:R-:W-:Y:S01]  /*d660*/  FMNMX.FTZ R0, R26, R27, !PT ;  /* 0x0000001b1a007209 */ /* 0x000fe20007810000 */
[----:B------:R-:W0:Y:S01]  /*d670*/  SHFL.BFLY PT, R3, R6, 0x1, 0x1f ;  /* 0x0c201f0006037f89 */ /* 0x000e2200000e0000 */
        /* <DEDUP_REMOVED lines=52> */
[----:B------:R-:W-:Y:S02]  /*d9c0*/  ISETP.GT.AND P1, PT, R15, 0x68, !P5 ;  /* 0x000000680f00780c */ /* 0x000fe40006f24270 */
[----:B0-----:R-:W-:Y:S02]  /*d9d0*/  FMNMX.FTZ R3, R6, R3, !PT ;  /* 0x0000000306037209 */ /* 0x001fe40007810000 */
[----:B------:R-:W-:Y:S02]  /*d9e0*/  ISETP.LT.OR P1, PT, R14, 0x69, P1 ;  /* 0x000000690e00780c */ /* 0x000fe40000f21670 */
[----:B------:R-:W-:Y:S01]  /*d9f0*/  FMNMX.FTZ R0, R139, R0, !PT ;  /* 0x000000008b007209 */ /* 0x000fe20007810000 */
[----:B------:R-:W-:-:S01]  /*da00*/  FFMA.FTZ R143, R2, R3, -8 ;  /* 0xc1000000028f7423 */ /* 0x000fc20000010003 */
[----:B------:R-:W-:-:S02]  /*da10*/  FSEL R141, R78, -INF , !P1 ;  /* 0xff8000004e8d7808 */ /* 0x000fc40004800000 */
[C---:B------:R-:W-:Y:S02]  /*da20*/  ISETP.GT.AND P1, PT, R15.reuse, 0x69, !P3 ;  /* 0x000000690f00780c */ /* 0x040fe40005f24270 */
[----:B------:R-:W-:Y:S02]  /*da30*/  LOP3.LUT P5, RZ, R22, 0x10000000, RZ, 0xc0, !PT ;  /* 0x1000000016ff7812 */ /* 0x000fe400078ac0ff */
[----:B------:R-:W-:Y:S02]  /*da40*/  ISETP.LT.OR P1, PT, R14, 0x6a, P1 ;  /* 0x0000006a0e00780c */ /* 0x000fe40000f21670 */
[----:B------:R-:W-:Y:S02]  /*da50*/  ISETP.GT.AND P6, PT, R15, 0x70, !P6 ;  /* 0x000000700f00780c */ /* 0x000fe400077c4270 */
[----:B------:R-:W-:Y:S02]  /*da60*/  FSEL R79, R79, -INF , !P1 ;  /* 0xff8000004f4f7808 */ /* 0x000fe40004800000 */
[----:B------:R-:W-:-:S02]  /*da70*/  FSETP.NEU.FTZ.AND P1, PT, R3, -INF , PT ;  /* 0xff8000000300780b */ /* 0x000fc40003f3d000 */
[----:B------:R-:W-:Y:S02]  /*da80*/  FMNMX.FTZ R0, R75, R0, !PT ;  /* 0x000000004b007209 */ /* 0x000fe40007810000 */
[----:B------:R-:W-:Y:S02]  /*da90*/  FSEL R143, R143, RZ, P1 ;  /* 0x000000ff8f8f7208 */ /* 0x000fe40000800000 */
[----:B------:R-:W-:Y:S02]  /*daa0*/  ISETP.LT.OR P6, PT, R14, 0x71, P6 ;  /* 0x000000710e00780c */ /* 0x000fe400037c1670 */
[----:B------:R-:W-:Y:S01]  /*dab0*/  ISETP.GT.AND P1, PT, R15, 0x71, !P5 ;  /* 0x000000710f00780c */ /* 0x000fe20006f24270 */
[----:B------:R-:W-:-:S01]  /*dac0*/  FFMA.FTZ R38, R2, R57, -R143 ;  /* 0x0000003902267223 */ /* 0x000fc2000001088f */
[----:B------:R-:W-:Y:S01]  /*dad0*/  FMNMX.FTZ R0, R141, R0, !PT ;  /* 0x000000008d007209 */ /* 0x000fe20007810000 */
[----:B------:R-:W-:-:S01]  /*dae0*/  FFMA.FTZ R6, R2, R91, -R143 ;  /* 0x0000005b02067223 */ /* 0x000fc2000001088f */
[----:B------:R-:W-:Y:S01]  /*daf0*/  LOP3.LUT P3, RZ, R22, 0x20000000, RZ, 0xc0, !PT ;  /* 0x2000000016ff7812 */ /* 0x000fe2000786c0ff */
[----:B------:R-:W-:-:S01]  /*db00*/  FFMA.FTZ R20, R2, R93, -R143 ;  /* 0x0000005d02147223 */ /* 0x000fc2000001088f */
[----:B------:R-:W-:Y:S01]  /*db10*/  FSEL R145, R82, -INF , !P6 ;  /* 0xff80000052917808 */ /* 0x000fe20007000000 */
[----:B------:R-:W-:-:S01]  /*db20*/  FFMA.FTZ R4, R2, R24, -R143 ;  /* 0x0000001802047223 */ /* 0x000fc2000001088f */
[----:B------:R-:W-:Y:S01]  /*db30*/  ISETP.GT.AND P2, PT, R15, 0x78, !P2 ;  /* 0x000000780f00780c */ /* 0x000fe20005744270 */
[----:B------:R-:W-:-:S01]  /*db40*/  FFMA.FTZ R25, R2, R25, -R143 ;  /* 0x0000001902197223 */ /* 0x000fc2000001088f */
[----:B------:R-:W-:Y:S01]  /*db50*/  ISETP.LT.OR P1, PT, R14, 0x72, P1 ;  /* 0x000000720e00780c */ /* 0x000fe20000f21670 */
[----:B------:R-:W-:-:S01]  /*db60*/  FFMA.FTZ R29, R2, R29, -R143 ;  /* 0x0000001d021d7223 */ /* 0x000fc2000001088f */
[----:B------:R-:W-:Y:S01]  /*db70*/  FMNMX.FTZ R0, R79, R0, !PT ;  /* 0x000000004f007209 */ /* 0x000fe20007810000 */
[----:B------:R-:W-:Y:S01]  /*db80*/  MUFU.EX2 R4, R4 ;  /* 0x0000000400047308 */ /* 0x000fe20000000800 */
[----:B------:R-:W-:Y:S01]  /*db90*/  ISETP.GT.AND P3, PT, R15, 0x79, !P3 ;  /* 0x000000790f00780c */ /* 0x000fe20005f64270 */
[--C-:B------:R-:W-:Y:S01]  /*dba0*/  FFMA.FTZ R33, R2, R33, -R143.reuse ;  /* 0x0000002102217223 */ /* 0x100fe2000001088f */
[----:B------:R-:W-:Y:S01]  /*dbb0*/  ISETP.LT.OR P2, PT, R14, 0x79, P2 ;  /* 0x000000790e00780c */ /* 0x000fe20001741670 */
[C-C-:B------:R-:W-:Y:S01]  /*dbc0*/  FFMA.FTZ R24, R2.reuse, R95, -R143.reuse ;  /* 0x0000005f02187223 */ /* 0x140fe2000001088f */
[----:B------:R-:W-:Y:S01]  /*dbd0*/  FSEL R83, R83, -INF , !P1 ;  /* 0xff80000053537808 */ /* 0x000fe20004800000 */
[--C-:B------:R-:W-:Y:S01]  /*dbe0*/  FFMA.FTZ R37, R2, R37, -R143.reuse ;  /* 0x0000002502257223 */ /* 0x100fe2000001088f */
[----:B------:R-:W-:Y:S01]  /*dbf0*/  FMNMX.FTZ R0, R145, R0, !PT ;  /* 0x0000000091007209 */ /* 0x000fe20007810000 */
[----:B------:R-:W-:Y:S01]  /*dc00*/  MUFU.EX2 R25, R25 ;  /* 0x0000001900197308 */ /* 0x000fe20000000800 */
[----:B------:R-:W-:Y:S01]  /*dc10*/  ISETP.LT.OR P3, PT, R14, 0x7a, P3 ;  /* 0x0000007a0e00780c */ /* 0x000fe20001f61670 */
[--C-:B------:R-:W-:Y:S01]  /*dc20*/  FFMA.FTZ R28, R2, R97, -R143.reuse ;  /* 0x00000061021c7223 */ /* 0x100fe2000001088f */
[----:B------:R-:W-:Y:S01]  /*dc30*/  FSEL R57, R86, -INF , !P2 ;  /* 0xff80000056397808 */ /* 0x000fe20005000000 */
[C-C-:B------:R-:W-:Y:S01]  /*dc40*/  FFMA.FTZ R41, R2.reuse, R41, -R143.reuse ;  /* 0x0000002902297223 */ /* 0x140fe2000001088f */
[----:B------:R-:W-:Y:S01]  /*dc50*/  FMNMX.FTZ R0, R83, R0, !PT ;  /* 0x0000000053007209 */ /* 0x000fe20007810000 */
[C-C-:B------:R-:W-:Y:S01]  /*dc60*/  FFMA.FTZ R30, R2.reuse, R99, -R143.reuse ;  /* 0x00000063021e7223 */ /* 0x140fe2000001088f */
[----:B------:R-:W-:Y:S01]  /*dc70*/  FSEL R87, R87, -INF , !P3 ;  /* 0xff80000057577808 */ /* 0x000fe20005800000 */
[----:B------:R-:W-:Y:S01]  /*dc80*/  MUFU.EX2 R6, R6 ;  /* 0x0000000600067308 */ /* 0x000fe20000000800 */
[----:B------:R-:W-:Y:S01]  /*dc90*/  FMNMX.FTZ R0, R57, R0, !PT ;  /* 0x0000000039007209 */ /* 0x000fe20007810000 */
[C-C-:B------:R-:W-:Y:S01]  /*dca0*/  FFMA.FTZ R45, R2.reuse, R45, -R143.reuse ;  /* 0x0000002d022d7223 */ /* 0x140fe2000001088f */
[----:B------:R-:W-:-:S01]  /*dcb0*/  FFMA.FTZ R32, R2, R101, -R143 ;  /* 0x0000006502207223 */ /* 0x000fc2000001088f */
[C-C-:B------:R-:W-:Y:S01]  /*dcc0*/  FFMA.FTZ R49, R2.reuse, R49, -R143.reuse ;  /* 0x0000003102317223 */ /* 0x140fe2000001088f */
[----:B------:R-:W-:Y:S01]  /*dcd0*/  FMNMX.FTZ R0, R87, R0, !PT ;  /* 0x0000000057007209 */ /* 0x000fe20007810000 */
[C-C-:B------:R-:W-:Y:S01]  /*dce0*/  FFMA.FTZ R34, R2.reuse, R103, -R143.reuse ;  /* 0x0000006702227223 */ /* 0x140fe2000001088f */
[----:B------:R-:W-:-:S01]  /*dcf0*/  FFMA.FTZ R53, R2, R53, -R143 ;  /* 0x0000003502357223 */ /* 0x000fc2000001088f */
[----:B------:R-:W0:Y:S01]  /*dd00*/  MUFU.EX2 R29, R29 ;  /* 0x0000001d001d7308 */ /* 0x000e220000000800 */
[----:B------:R-:W-:-:S01]  /*dd10*/  FFMA.FTZ R36, R2, R107, -R143 ;  /* 0x0000006b02247223 */ /* 0x000fc2000001088f */
[----:B------:R-:W1:Y:S01]  /*dd20*/  SHFL.BFLY PT, R91, R0, 0x2, 0x1f ;  /* 0x0c401f00005b7f89 */ /* 0x000e6200000e0000 */
[----:B------:R-:W-:-:S01]  /*dd30*/  FFMA.FTZ R61, R2, R61, -R143 ;  /* 0x0000003d023d7223 */ /* 0x000fc2000001088f */
[C-C-:B------:R-:W-:Y:S01]  /*dd40*/  FFMA.FTZ R105, R2.reuse, R105, -R143.reuse ;  /* 0x0000006902697223 */ /* 0x140fe2000001088f */
[----:B------:R-:W-:-:S01]  /*dd50*/  FFMA.FTZ R40, R2, R111, -R143 ;  /* 0x0000006f02287223 */ /* 0x000fc2000001088f */
[C-C-:B------:R-:W-:Y:S01]  /*dd60*/  FFMA.FTZ R69, R2.reuse, R69, -R143.reuse ;  /* 0x0000004502457223 */ /* 0x140fe2000001088f */
[----:B------:R-:W-:-:S01]  /*dd70*/  FFMA.FTZ R65, R2, R65, -R143 ;  /* 0x0000004102417223 */ /* 0x000fc2000001088f */
[----:B------:R-:W-:Y:S01]  /*dd80*/  MUFU.EX2 R20, R20 ;  /* 0x0000001400147308 */ /* 0x000fe20000000800 */
[----:B------:R-:W-:-:S01]  /*dd90*/  FFMA.FTZ R109, R2, R109, -R143 ;  /* 0x0000006d026d7223 */ /* 0x000fc2000001088f */
[----:B------:R-:W-:Y:S01]  /*dda0*/  ISETP.NE.AND P5, PT, R96, 0x1, PT ;  /* 0x000000016000780c */ /* 0x000fe20003fa5270 */
[----:B------:R-:W-:-:S01]  /*ddb0*/  FFMA.FTZ R44, R2, R115, -R143 ;  /* 0x00000073022c7223 */ /* 0x000fc2000001088f */
[C-C-:B------:R-:W-:Y:S01]  /*ddc0*/  FFMA.FTZ R77, R2.reuse, R77, -R143.reuse ;  /* 0x0000004d024d7223 */ /* 0x140fe2000001088f */
[----:B------:R-:W-:-:S01]  /*ddd0*/  FFMA.FTZ R42, R2, R113, -R143 ;  /* 0x00000071022a7223 */ /* 0x000fc2000001088f */
[C-C-:B------:R-:W-:Y:S01]  /*dde0*/  FFMA.FTZ R73, R2.reuse, R73, -R143.reuse ;  /* 0x0000004902497223 */ /* 0x140fe2000001088f */
[----:B------:R-:W-:-:S01]  /*ddf0*/  FFMA.FTZ R46, R2, R117, -R143 ;  /* 0x00000075022e7223 */ /* 0x000fc2000001088f */
[----:B------:R-:W-:Y:S01]  /*de00*/  MUFU.EX2 R33, R33 ;  /* 0x0000002100217308 */ /* 0x000fe20000000800 */
[----:B0-----:R-:W-:-:S04]  /*de10*/  F2FP.SATFINITE.E4M3.F32.PACK_AB_MERGE_C R148, R29, R6, RZ ;  /* 0x000000061d94723e */ /* 0x001fc800048070ff */
[----:B------:R-:W-:-:S03]  /*de20*/  F2FP.SATFINITE.E4M3.F32.PACK_AB_MERGE_C R148, R25, R4, R148 ;  /* 0x000000041994723e */ /* 0x000fc60004807094 */
[----:B------:R-:W-:Y:S01]  /*de30*/  MUFU.EX2 R24, R24 ;  /* 0x0000001800187308 */ /* 0x000fe20000000800 */
[----:B-1----:R-:W-:Y:S01]  /*de40*/  FMNMX.FTZ R48, R0, R91, !PT ;  /* 0x0000005b00307209 */ /* 0x002fe20007810000 */
[----:B------:R-:W-:-:S04]  /*de50*/  FFMA.FTZ R91, R2, R119, -R143 ;  /* 0x00000077025b7223 */ /* 0x000fc8000001088f */
[----:B------:R-:W0:Y:S02]  /*de60*/  SHFL.BFLY PT, R93, R48, 0x1, 0x1f ;  /* 0x0c201f00305d7f89 */ /* 0x000e2400000e0000 */
[----:B------:R-:W1:Y:S08]  /*de70*/  MUFU.EX2 R37, R37 ;  /* 0x0000002500257308 */ /* 0x000e700000000800 */
[----:B------:R-:W-:Y:S08]  /*de80*/  MUFU.EX2 R28, R28 ;  /* 0x0000001c001c7308 */ /* 0x000ff00000000800 */
[----:B------:R-:W-:Y:S01]  /*de90*/  MUFU.EX2 R41, R41 ;  /* 0x0000002900297308 */ /* 0x000fe20000000800 */
[----:B-1----:R-:W-:-:S04]  /*dea0*/  F2FP.SATFINITE.E4M3.F32.PACK_AB_MERGE_C R150, R37, R24, RZ ;  /* 0x000000182596723e */ /* 0x002fc800048070ff */
[----:B------:R-:W-:Y:S02]  /*deb0*/  F2FP.SATFINITE.E4M3.F32.PACK_AB_MERGE_C R150, R33, R20, R150 ;  /* 0x000000142196723e */ /* 0x000fe40004807096 */
[----:B0-----:R-:W-:Y:S01]  /*dec0*/  FMNMX.FTZ R0, R48, R93, !PT ;  /* 0x0000005d30007209 */ /* 0x001fe20007810000 */
[C-C-:B------:R-:W-:Y:S01]  /*ded0*/  FFMA.FTZ R48, R2.reuse, R81, -R143.reuse ;  /* 0x0000005102307223 */ /* 0x140fe2000001088f */
[----:B------:R-:W-:-:S01]  /*dee0*/  FFMA.FTZ R81, R2, R85, -R143 ;  /* 0x0000005502517223 */ /* 0x000fc2000001088f */
[----:B------:R-:W-:Y:S01]  /*def0*/  MUFU.EX2 R30, R30 ;  /* 0x0000001e001e7308 */ /* 0x000fe20000000800 */
[----:B------:R-:W-:Y:S01]  /*df00*/  FSETP.NEU.FTZ.AND P1, PT, R0, -INF , PT ;  /* 0xff8000000000780b */ /* 0x000fe20003f3d000 */
[----:B------:R-:W-:-:S05]  /*df10*/  FFMA.FTZ R50, R2, R0, -8 ;  /* 0xc100000002327423 */ /* 0x000fca0000010000 */
[----:B------:R-:W-:Y:S01]  /*df20*/  FSEL R50, R50, RZ, P1 ;  /* 0x000000ff32327208 */ /* 0x000fe20000800000 */
[----:B------:R-:W0:Y:S04]  /*df30*/  MUFU.EX2 R45, R45 ;  /* 0x0000002d002d7308 */ /* 0x000e280000000800 */
[----:B------:R-:W-:-:S01]  /*df40*/  FFMA.FTZ R26, R2, R26, -R50 ;  /* 0x0000001a021a7223 */ /* 0x000fc20000010832 */
[C-C-:B------:R-:W-:Y:S01]  /*df50*/  FFMA.FTZ R27, R2.reuse, R27, -R50.reuse ;  /* 0x0000001b021b7223 */ /* 0x140fe20000010832 */
[----:B------:R-:W-:-:S01]  /*df60*/  FFMA.FTZ R5, R2, R5, -R50 ;  /* 0x0000000502057223 */ /* 0x000fc20000010832 */
[C-C-:B------:R-:W-:Y:S01]  /*df70*/  FFMA.FTZ R52, R2.reuse, R31, -R50.reuse ;  /* 0x0000001f02347223 */ /* 0x140fe20000010832 */
[----:B------:R-:W-:-:S01]  /*df80*/  FFMA.FTZ R21, R2, R21, -R50 ;  /* 0x0000001502157223 */ /* 0x000fc20000010832 */
[----:B------:R-:W-:Y:S01]  /*df90*/  FFMA.FTZ R66, R2, R59, -R50 ;  /* 0x0000003b02427223 */ /* 0x000fe20000010832 */
[----:B------:R-:W-:Y:S01]  /*dfa0*/  MUFU.EX2 R26, R26 ;  /* 0x0000001a001a7308 */ /* 0x000fe20000000800 */
[----:B------:R-:W-:-:S01]  /*dfb0*/  FADD.FTZ R59, R4, R25 ;  /* 0x00000019043b7221 */ /* 0x000fc20000010000 */
[C-C-:B------:R-:W-:Y:S01]  /*dfc0*/  FFMA.FTZ R54, R2.reuse, R35, -R50.reuse ;  /* 0x0000002302367223 */ /* 0x140fe20000010832 */
[----:B------:R-:W-:-:S01]  /*dfd0*/  FFMA.FTZ R35, R2, R121, -R50 ;  /* 0x0000007902237223 */ /* 0x000fc20000010832 */
[----:B------:R-:W-:Y:S01]  /*dfe0*/  FFMA.FTZ R58, R2, R39, -R50 ;  /* 0x00000027023a7223 */ /* 0x000fe20000010832 */
[----:B------:R-:W-:-:S01]  /*dff0*/  FADD.FTZ R68, R6, R59 ;  /* 0x0000003b06447221 */ /* 0x000fc20000010000 */
[C-C-:B------:R-:W-:Y:S01]  /*e000*/  FFMA.FTZ R31, R2.reuse, R123, -R50.reuse ;  /* 0x0000007b021f7223 */ /* 0x140fe20000010832 */
[----:B------:R-:W-:-:S01]  /*e010*/  FFMA.FTZ R56, R2, R43, -R50 ;  /* 0x0000002b02387223 */ /* 0x000fc20000010832 */
[----:B------:R-:W1:Y:S01]  /*e020*/  MUFU.EX2 R27, R27 ;  /* 0x0000001b001b7308 */ /* 0x000e620000000800 */
[----:B------:R-:W-:-:S01]  /*e030*/  FADD.FTZ R59, R29, R68 ;  /* 0x000000441d3b7221 */ /* 0x000fc20000010000 */
[C-C-:B------:R-:W-:Y:S01]  /*e040*/  FFMA.FTZ R68, R2.reuse, R63, -R50.reuse ;  /* 0x0000003f02447223 */ /* 0x140fe20000010832 */
[----:B------:R-:W-:-:S01]  /*e050*/  FFMA.FTZ R39, R2, R125, -R50 ;  /* 0x0000007d02277223 */ /* 0x000fc20000010832 */
[----:B------:R-:W-:Y:S01]  /*e060*/  FFMA.FTZ R60, R2, R47, -R50 ;  /* 0x0000002f023c7223 */ /* 0x000fe20000010832 */
[----:B------:R-:W-:-:S01]  /*e070*/  FADD.FTZ R72, R20, R59 ;  /* 0x0000003b14487221 */ /* 0x000fc20000010000 */
[C-C-:B------:R-:W-:Y:S01]  /*e080*/  FFMA.FTZ R43, R2.reuse, R127, -R50.reuse ;  /* 0x0000007f022b7223 */ /* 0x140fe20000010832 */
[----:B------:R-:W-:-:S01]  /*e090*/  FFMA.FTZ R62, R2, R51, -R50 ;  /* 0x00000033023e7223 */ /* 0x000fc20000010832 */
[----:B------:R-:W2:Y:S01]  /*e0a0*/  MUFU.EX2 R5, R5 ;  /* 0x0000000500057308 */ /* 0x000ea20000000800 */
[----:B------:R-:W-:-:S01]  /*e0b0*/  FADD.FTZ R85, R33, R72 ;  /* 0x0000004821557221 */ /* 0x000fc20000010000 */
[C-C-:B------:R-:W-:Y:S01]  /*e0c0*/  FFMA.FTZ R47, R2.reuse, R129, -R50.reuse ;  /* 0x00000081022f7223 */ /* 0x140fe20000010832 */
[----:B0-----:R-:W-:Y:S01]  /*e0d0*/  F2FP.SATFINITE.E4M3.F32.PACK_AB_MERGE_C R144, R45, R30, RZ ;  /* 0x0000001e2d90723e */ /* 0x001fe200048070ff */
[----:B------:R-:W-:Y:S01]  /*e0e0*/  FFMA.FTZ R64, R2, R55, -R50 ;  /* 0x0000003702407223 */ /* 0x000fe20000010832 */
[----:B------:R-:W-:-:S01]  /*e0f0*/  FADD.FTZ R72, R24, R85 ;  /* 0x0000005518487221 */ /* 0x000fc20000010000 */
[C-C-:B------:R-:W-:Y:S01]  /*e100*/  FFMA.FTZ R51, R2.reuse, R131, -R50.reuse ;  /* 0x0000008302337223 */ /* 0x140fe20000010832 */
[----:B------:R-:W-:-:S01]  /*e110*/  FFMA.FTZ R55, R2, R133, -R50 ;  /* 0x0000008502377223 */ /* 0x000fc20000010832 */
[----:B------:R-:W0:Y:S01]  /*e120*/  MUFU.EX2 R52, R52 ;  /* 0x0000003400347308 */ /* 0x000e220000000800 */
[----:B-1----:R-:W-:-:S01]  /*e130*/  FADD.FTZ R70, R26, R27 ;  /* 0x0000001b1a467221 */ /* 0x002fc20000010000 */
[----:B------:R-:W-:Y:S01]  /*e140*/  F2FP.SATFINITE.E4M3.F32.PACK_AB_MERGE_C R144, R41, R28, R144 ;  /* 0x0000001c2990723e */ /* 0x000fe20004807090 */
[----:B------:R-:W-:-:S01]  /*e150*/  FFMA.FTZ R59, R2, R135, -R50 ;  /* 0x00000087023b7223 */ /* 0x000fc20000010832 */
[C-C-:B------:R-:W-:Y:S01]  /*e160*/  FFMA.FTZ R6, R2.reuse, R67, -R50.reuse ;  /* 0x0000004302067223 */ /* 0x140fe20000010832 */
[----:B------:R-:W-:-:S01]  /*e170*/  FFMA.FTZ R4, R2, R137, -R50 ;  /* 0x0000008902047223 */ /* 0x000fc20000010832 */
[C-C-:B------:R-:W-:Y:S01]  /*e180*/  FFMA.FTZ R75, R2.reuse, R75, -R50.reuse ;  /* 0x0000004b024b7223 */ /* 0x140fe20000010832 */
[----:B------:R-:W-:-:S01]  /*e190*/  FFMA.FTZ R79, R2, R79, -R50 ;  /* 0x0000004f024f7223 */ /* 0x000fc20000010832 */
[----:B------:R-:W1:Y:S01]  /*e1a0*/  MUFU.EX2 R21, R21 ;  /* 0x0000001500157308 */ /* 0x000e620000000800 */
[----:B--2---:R-:W-:-:S01]  /*e1b0*/  FADD.FTZ R63, R5, R70 ;  /* 0x00000046053f7221 */ /* 0x004fc20000010000 */
[C-C-:B------:R-:W-:Y:S01]  /*e1c0*/  FFMA.FTZ R145, R2.reuse, R145, -R50.reuse ;  /* 0x0000009102917223 */ /* 0x140fe20000010832 */
[----:B------:R-:W-:-:S01]  /*e1d0*/  FFMA.FTZ R83, R2, R83, -R50 ;  /* 0x0000005302537223 */ /* 0x000fc20000010832 */
[----:B------:R-:W-:-:S04]  /*e1e0*/  FFMA.FTZ R57, R2, R57, -R50 ;  /* 0x0000003902397223 */ /* 0x000fc80000010832 */
[----:B------:R-:W2:Y:S01]  /*e1f0*/  MUFU.EX2 R54, R54 ;  /* 0x0000003600367308 */ /* 0x000ea20000000800 */
[----:B0-----:R-:W-:-:S01]  /*e200*/  FADD.FTZ R70, R52, R63 ;  /* 0x0000003f34467221 */ /* 0x001fc20000010000 */
[----:B------:R-:W-:Y:S01]  /*e210*/  FADD.FTZ R63, R37, R72 ;  /* 0x00000048253f7221 */ /* 0x000fe20000010000 */
[----:B------:R-:W-:-:S04]  /*e220*/  F2FP.SATFINITE.E4M3.F32.PACK_AB_MERGE_C R149, R52, R5, RZ ;  /* 0x000000053495723e */ /* 0x000fc800048070ff */
[----:B------:R-:W-:Y:S01]  /*e230*/  F2FP.SATFINITE.E4M3.F32.PACK_AB_MERGE_C R149, R27, R26, R149 ;  /* 0x0000001a1b95723e */ /* 0x000fe20004807095 */
[----:B------:R-:W0:Y:S01]  /*e240*/  MUFU.EX2 R35, R35 ;  /* 0x0000002300237308 */ /* 0x000e220000000800 */
[----:B-1----:R-:W-:-:S01]  /*e250*/  FADD.FTZ R29, R21, R70 ;  /* 0x00000046151d7221 */ /* 0x002fc20000010000 */
[----:B------:R-:W-:-:S06]  /*e260*/  FADD.FTZ R70, R28, R63 ;  /* 0x0000003f1c467221 */ /* 0x000fcc0000010000 */
[----:B------:R-:W1:Y:S01]  /*e270*/  MUFU.EX2 R58, R58 ;  /* 0x0000003a003a7308 */ /* 0x000e620000000800 */
[----:B--2---:R-:W-:-:S01]  /*e280*/  FADD.FTZ R24, R54, R29 ;  /* 0x0000001d36187221 */ /* 0x004fc20000010000 */
[----:B------:R-:W-:-:S06]  /*e290*/  FADD.FTZ R29, R41, R70 ;  /* 0x00000046291d7221 */ /* 0x000fcc0000010000 */
[----:B------:R-:W2:Y:S01]  /*e2a0*/  MUFU.EX2 R31, R31 ;  /* 0x0000001f001f7308 */ /* 0x000ea20000000800 */
[----:B0-----:R-:W-:-:S01]  /*e2b0*/  FADD.FTZ R25, R35, R24 ;  /* 0x0000001823197221 */ /* 0x001fc20000010000 */
[----:B------:R-:W-:-:S04]  /*e2c0*/  FADD.FTZ R24, R30, R29 ;  /* 0x0000001d1e187221 */ /* 0x000fc80000010000 */
[----:B------:R-:W-:Y:S02]  /*e2d0*/  FADD.FTZ R45, R45, R24 ;  /* 0x000000182d2d7221 */ /* 0x000fe40000010000 */
[----:B------:R-:W0:Y:S01]  /*e2e0*/  MUFU.EX2 R56, R56 ;  /* 0x0000003800387308 */ /* 0x000e220000000800 */
[----:B-1----:R-:W-:-:S01]  /*e2f0*/  FADD.FTZ R20, R58, R25 ;  /* 0x000000193a147221 */ /* 0x002fc20000010000 */
[----:B------:R-:W-:Y:S01]  /*e300*/  FFMA.FTZ R25, R2, R71, -R50 ;  /* 0x0000004702197223 */ /* 0x000fe20000010832 */
[----:B------:R-:W-:-:S04]  /*e310*/  F2FP.SATFINITE.E4M3.F32.PACK_AB_MERGE_C R35, R58, R35, RZ ;  /* 0x000000233a23723e */ /* 0x000fc800048070ff */
[----:B------:R-:W-:Y:S01]  /*e320*/  F2FP.SATFINITE.E4M3.F32.PACK_AB_MERGE_C R151, R54, R21, R35 ;  /* 0x000000153697723e */ /* 0x000fe20004807023 */
        /* <DEDUP_REMOVED lines=8> */
[----:B------:R-:W-:-:S06]  /*e3b0*/  FFMA.FTZ R20, R2, R139, -R50 ;  /* 0x0000008b02147223 */ /* 0x000fcc0000010832 */
[----:B------:R-:W2:Y:S01]  /*e3c0*/  MUFU.EX2 R43, R43 ;  /* 0x0000002b002b7308 */ /* 0x000ea20000000800 */
[----:B0-----:R-:W-:-:S07]  /*e3d0*/  FADD.FTZ R33, R49, R24 ;  /* 0x0000001831217221 */ /* 0x001fce0000010000 */
[----:B------:R-:W0:Y:S01]  /*e3e0*/  MUFU.EX2 R62, R62 ;  /* 0x0000003e003e7308 */ /* 0x000e220000000800 */
[----:B-1----:R-:W-:-:S01]  /*e3f0*/  FADD.FTZ R24, R60, R29 ;  /* 0x0000001d3c187221 */ /* 0x002fc20000010000 */
[----:B------:R-:W-:-:S06]  /*e400*/  F2FP.SATFINITE.E4M3.F32.PACK_AB_MERGE_C R39, R60, R39, RZ ;  /* 0x000000273c27723e */ /* 0x000fcc00048070ff */
[----:B------:R-:W-:Y:S01]  /*e410*/  MUFU.EX2 R34, R34 ;  /* 0x0000002200227308 */ /* 0x000fe20000000800 */
[----:B--2---:R-:W-:-:S01]  /*e420*/  FADD.FTZ R29, R43, R24 ;  /* 0x000000182b1d7221 */ /* 0x004fc20000010000 */
[C-C-:B------:R-:W-:Y:S01]  /*e430*/  FFMA.FTZ R24, R2.reuse, R141, -R50.reuse ;  /* 0x0000008d02187223 */ /* 0x140fe20000010832 */
[----:B------:R-:W-:-:S05]  /*e440*/  FFMA.FTZ R50, R2, R87, -R50 ;  /* 0x0000005702327223 */ /* 0x000fca0000010832 */
        /* <DEDUP_REMOVED lines=8> */
[----:B------:R-:W1:Y:S01]  /*e4d0*/  MUFU.EX2 R15, R105 ;  /* 0x00000069000f7308 */ /* 0x000e620000000800 */
[----:B0-----:R-:W-:-:S07]  /*e4e0*/  FADD.FTZ R29, R47, R28 ;  /* 0x0000001c2f1d7221 */ /* 0x001fce0000010000 */
[----:B------:R-:W-:Y:S01]  /*e4f0*/  MUFU.EX2 R36, R36 ;  /* 0x0000002400247308 */ /* 0x000fe20000000800 */
[----:B--2---:R-:W-:-:S01]  /*e500*/  FADD.FTZ R28, R64, R29 ;  /* 0x0000001d401c7221 */ /* 0x004fc20000010000 */
[----:B------:R-:W-:-:S04]  /*e510*/  F2FP.SATFINITE.E4M3.F32.PACK_AB_MERGE_C R47, R64, R47, RZ ;  /* 0x0000002f402f723e */ /* 0x000fc800048070ff */
[----:B------:R-:W-:Y:S02]  /*e520*/  F2FP.SATFINITE.E4M3.F32.PACK_AB_MERGE_C R147, R62, R43, R47 ;  /* 0x0000002b3e93723e */ /* 0x000fe4000480702f */
[----:B------:R-:W0:Y:S01]  /*e530*/  MUFU.EX2 R61, R61 ;  /* 0x0000003d003d7308 */ /* 0x000e220000000800 */
[----:B-1----:R-:W-:-:S07]  /*e540*/  FADD.FTZ R33, R15, R34 ;  /* 0x000000220f217221 */ /* 0x002fce0000010000 */
[----:B------:R-:W1:Y:S08]  /*e550*/  MUFU.EX2 R51, R51 ;  /* 0x0000003300337308 */ /* 0x000e700000000800 */
[----:B------:R-:W2:Y:S01]  /*e560*/  MUFU.EX2 R14, R38 ;  /* 0x00000026000e7308 */ /* 0x000ea20000000800 */
[----:B0-----:R-:W-:-:S07]  /*e570*/  F2FP.SATFINITE.E4M3.F32.PACK_AB_MERGE_C R140, R61, R36, RZ ;  /* 0x000000243d8c723e */ /* 0x001fce00048070ff */
[----:B------:R-:W0:Y:S01]  /*e580*/  MUFU.EX2 R66, R66 ;  /* 0x0000004200427308 */ /* 0x000e220000000800 */
[----:B-1----:R-:W-:-:S02]  /*e590*/  FADD.FTZ R29, R51, R28 ;  /* 0x0000001c331d7221 */ /* 0x002fc40000010000 */
[----:B------:R-:W1:Y:S05]  /*e5a0*/  @P5 LDC R28, c[0x0][0x44c] ;  /* 0x00011300ff1c5b82 */ /* 0x000e6a0000000800 */
[----:B------:R-:W3:Y:S01]  /*e5b0*/  MUFU.EX2 R55, R55 ;  /* 0x0000003700377308 */ /* 0x000ee20000000800 */
[C---:B--2---:R-:W-:Y:S01]  /*e5c0*/  F2FP.SATFINITE.E4M3.F32.PACK_AB_MERGE_C R140, R14.reuse, R15, R140 ;  /* 0x0000000f0e8c723e */ /* 0x044fe2000480708c */
[----:B------:R-:W-:-:S04]  /*e5d0*/  FADD.FTZ R33, R14, R33 ;  /* 0x000000210e217221 */ /* 0x000fc80000010000 */
[----:B------:R-:W-:Y:S02]  /*e5e0*/  FADD.FTZ R36, R36, R33 ;  /* 0x0000002124247221 */ /* 0x000fe40000010000 */
[----:B------:R-:W2:Y:S01]  /*e5f0*/  MUFU.EX2 R68, R68 ;  /* 0x0000004400447308 */ /* 0x000ea20000000800 */
[----:B0-----:R-:W-:-:S01]  /*e600*/  FADD.FTZ R14, R66, R29 ;  /* 0x0000001d420e7221 */ /* 0x001fc20000010000 */
[----:B------:R-:W-:-:S06]  /*e610*/  FADD.FTZ R61, R61, R36 ;  /* 0x000000243d3d7221 */ /* 0x000fcc0000010000 */
[----:B------:R-:W0:Y:S01]  /*e620*/  MUFU.EX2 R59, R59 ;  /* 0x0000003b003b7308 */ /* 0x000e220000000800 */
[----:B---3--:R-:W-:-:S01]  /*e630*/  FADD.FTZ R5, R55, R14 ;  /* 0x0000000e37057221 */ /* 0x008fc20000010000 */
[----:B-1----:R-:W-:-:S06]  /*e640*/  @P5 IMAD.HI.U32 R28, R94, R28, RZ ;  /* 0x0000001c5e1c5227 */ /* 0x002fcc00078e00ff */
[----:B------:R-:W-:Y:S01]  /*e650*/  MUFU.EX2 R40, R40 ;  /* 0x0000002800287308 */ /* 0x000fe20000000800 */
[----:B--2---:R-:W-:-:S01]  /*e660*/  FADD.FTZ R14, R68, R5 ;  /* 0x00000005440e7221 */ /* 0x004fc20000010000 */
[----:B------:R-:W-:-:S04]  /*e670*/  F2FP.SATFINITE.E4M3.F32.PACK_AB_MERGE_C R55, R68, R55, RZ ;  /* 0x000000374437723e */ /* 0x000fc800048070ff */
[----:B------:R-:W-:Y:S02]  /*e680*/  F2FP.SATFINITE.E4M3.F32.PACK_AB_MERGE_C R141, R66, R51, R55 ;  /* 0x00000033428d723e */ /* 0x000fe40004807037 */
[----:B------:R-:W1:Y:S01]  /*e690*/  MUFU.EX2 R69, R69 ;  /* 0x0000004500457308 */ /* 0x000e620000000800 */
[----:B0-----:R-:W-:-:S07]  /*e6a0*/  FADD.FTZ R29, R59, R14 ;  /* 0x0000000e3b1d7221 */ /* 0x001fce0000010000 */
[----:B------:R-:W0:Y:S08]  /*e6b0*/  MUFU.EX2 R6, R6 ;  /* 0x0000000600067308 */ /* 0x000e300000000800 */
[----:B------:R-:W-:Y:S01]  /*e6c0*/  MUFU.EX2 R38, R109 ;  /* 0x0000006d00267308 */ /* 0x000fe20000000800 */
[----:B-1----:R-:W-:-:S07]  /*e6d0*/  F2FP.SATFINITE.E4M3.F32.PACK_AB_MERGE_C R142, R69, R40, RZ ;  /* 0x00000028458e723e */ /* 0x002fce00048070ff */
[----:B------:R-:W1:Y:S01]  /*e6e0*/  MUFU.EX2 R65, R65 ;  /* 0x0000004100417308 */ /* 0x000e620000000800 */
[----:B0-----:R-:W-:-:S07]  /*e6f0*/  FADD.FTZ R29, R6, R29 ;  /* 0x0000001d061d7221 */ /* 0x001fce0000010000 */
[----:B------:R-:W0:Y:S08]  /*e700*/  MUFU.EX2 R4, R4 ;  /* 0x0000000400047308 */ /* 0x000e300000000800 */
[----:B------:R-:W2:Y:S01]  /*e710*/  MUFU.EX2 R25, R25 ;  /* 0x0000001900197308 */ /* 0x000ea20000000800 */
[----:B-1----:R-:W-:Y:S01]  /*e720*/  F2FP.SATFINITE.E4M3.F32.PACK_AB_MERGE_C R142, R65, R38, R142 ;  /* 0x00000026418e723e */ /* 0x002fe2000480708e */
[----:B------:R-:W-:-:S04]  /*e730*/  FADD.FTZ R38, R38, R61 ;  /* 0x0000003d26267221 */ /* 0x000fc80000010000 */
[----:B------:R-:W-:Y:S02]  /*e740*/  FADD.FTZ R65, R65, R38 ;  /* 0x0000002641417221 */ /* 0x000fe40000010000 */
[----:B------:R-:W-:Y:S01]  /*e750*/  MUFU.EX2 R44, R44 ;  /* 0x0000002c002c7308 */ /* 0x000fe20000000800 */
[----:B0-----:R-:W-:-:S01]  /*e760*/  FADD.FTZ R26, R4, R29 ;  /* 0x0000001d041a7221 */ /* 0x001fc20000010000 */
[----:B------:R-:W-:Y:S01]  /*e770*/  FADD.FTZ R40, R40, R65 ;  /* 0x0000004128287221 */ /* 0x000fe20000010000 */
[----:B------:R-:W0:Y:S03]  /*e780*/  @P5 LDC R29, c[0x0][0x450] ;  /* 0x00011400ff1d5b82 */ /* 0x000e260000000800 */
[----:B------:R-:W-:-:S02]  /*e790*/  FADD.FTZ R69, R69, R40 ;  /* 0x0000002845457221 */ /* 0x000fc40000010000 */
[----:B------:R-:W1:Y:S01]  /*e7a0*/  MUFU.EX2 R77, R77 ;  /* 0x0000004d004d7308 */ /* 0x000e620000000800 */
[C---:B--2---:R-:W-:Y:S01]  /*e7b0*/  F2FP.SATFINITE.E4M3.F32.PACK_AB_MERGE_C R27, R25.reuse, R4, RZ ;  /* 0x00000004191b723e */ /* 0x044fe200048070ff */
[----:B------:R-:W-:-:S03]  /*e7c0*/  FADD.FTZ R25, R25, R26 ;  /* 0x0000001a19197221 */ /* 0x000fc60000010000 */
[----:B------:R-:W-:-:S03]  /*e7d0*/  F2FP.SATFINITE.E4M3.F32.PACK_AB_MERGE_C R143, R6, R59, R27 ;  /* 0x0000003b068f723e */ /* 0x000fc6000480701b */
[----:B------:R-:W2:Y:S08]  /*e7e0*/  MUFU.EX2 R20, R20 ;  /* 0x0000001400147308 */ /* 0x000eb00000000800 */
[----:B------:R-:W-:Y:S01]  /*e7f0*/  MUFU.EX2 R42, R42 ;  /* 0x0000002a002a7308 */ /* 0x000fe20000000800 */
[----:B-1----:R-:W-:-:S07]  /*e800*/  F2FP.SATFINITE.E4M3.F32.PACK_AB_MERGE_C R21, R77, R44, RZ ;  /* 0x0000002c4d15723e */ /* 0x002fce00048070ff */
[----:B------:R-:W1:Y:S01]  /*e810*/  MUFU.EX2 R73, R73 ;  /* 0x0000004900497308 */ /* 0x000e620000000800 */
[----:B--2---:R-:W-:-:S07]  /*e820*/  FADD.FTZ R4, R20, R25 ;  /* 0x0000001914047221 */ /* 0x004fce0000010000 */
[----:B------:R-:W2:Y:S08]  /*e830*/  MUFU.EX2 R15, R75 ;  /* 0x0000004b000f7308 */ /* 0x000eb00000000800 */
[----:B------:R-:W3:Y:S01]  /*e840*/  MUFU.EX2 R24, R24 ;  /* 0x0000001800187308 */ /* 0x000ee20000000800 */
[----:B-1----:R-:W-:Y:S01]  /*e850*/  F2FP.SATFINITE.E4M3.F32.PACK_AB_MERGE_C R136, R73, R42, R21 ;  /* 0x0000002a4988723e */ /* 0x002fe20004807015 */
[----:B------:R-:W-:-:S04]  /*e860*/  FADD.FTZ R42, R42, R69 ;  /* 0x000000452a2a7221 */ /* 0x000fc80000010000 */
[----:B------:R-:W-:Y:S02]  /*e870*/  FADD.FTZ R73, R73, R42 ;  /* 0x0000002a49497221 */ /* 0x000fe40000010000 */
[----:B------:R-:W1:Y:S01]  /*e880*/  MUFU.EX2 R79, R79 ;  /* 0x0000004f004f7308 */ /* 0x000e620000000800 */
[----:B--2---:R-:W-:-:S01]  /*e890*/  FADD.FTZ R21, R15, R4 ;  /* 0x000000040f157221 */ /* 0x004fc20000010000 */
[----:B------:R-:W-:-:S04]  /*e8a0*/  FADD.FTZ R44, R44, R73 ;  /* 0x000000492c2c7221 */ /* 0x000fc80000010000 */
[----:B------:R-:W-:Y:S02]  /*e8b0*/  FADD.FTZ R77, R77, R44 ;  /* 0x0000002c4d4d7221 */ /* 0x000fe40000010000 */
[----:B------:R-:W-:Y:S01]  /*e8c0*/  MUFU.EX2 R48, R48 ;  /* 0x0000003000307308 */ /* 0x000fe20000000800 */
[----:B---3--:R-:W-:-:S07]  /*e8d0*/  FADD.FTZ R4, R24, R21 ;  /* 0x0000001518047221 */ /* 0x008fce0000010000 */
[----:B------:R-:W2:Y:S01]  /*e8e0*/  MUFU.EX2 R81, R81 ;  /* 0x0000005100517308 */ /* 0x000ea20000000800 */
[C---:B-1----:R-:W-:Y:S01]  /*e8f0*/  F2FP.SATFINITE.E4M3.F32.PACK_AB_MERGE_C R24, R79.reuse, R24, RZ ;  /* 0x000000184f18723e */ /* 0x042fe200048070ff */
[----:B------:R-:W-:-:S03]  /*e900*/  FADD.FTZ R4, R79, R4 ;  /* 0x000000044f047221 */ /* 0x000fc60000010000 */
[----:B------:R-:W-:Y:S01]  /*e910*/  F2FP.SATFINITE.E4M3.F32.PACK_AB_MERGE_C R137, R15, R20, R24 ;  /* 0x000000140f89723e */ /* 0x000fe20004807018 */
[----:B------:R-:W-:Y:S01]  /*e920*/  IMAD.MOV.U32 R20, RZ, RZ, R94 ;  /* 0x000000ffff147224 */ /* 0x000fe200078e005e */
[----:B0-----:R-:W-:Y:S01]  /*e930*/  @P5 SHF.R.U32.HI R20, RZ, R29, R28 ;  /* 0x0000001dff145219 */ /* 0x001fe2000001161c */
[----:B------:R0:W1:Y:S01]  /*e940*/  MUFU.EX2 R5, R145 ;  /* 0x0000009100057308 */ /* 0x0000620000000800 */
[----:B------:R-:W-:-:S07]  /*e950*/  ISETP.GE.AND P5, PT, R13, 0x1, PT ;  /* 0x000000010d00780c */ /* 0x000fce0003fa6270 */
[----:B------:R-:W-:Y:S01]  /*e960*/  MUFU.EX2 R46, R46 ;  /* 0x0000002e002e7308 */ /* 0x000fe20000000800 */
[----:B--2---:R-:W-:Y:S02]  /*e970*/  F2FP.SATFINITE.E4M3.F32.PACK_AB_MERGE_C R6, R81, R48, RZ ;  /* 0x000000305106723e */ /* 0x004fe400048070ff */
[----:B0-----:R-:W-:-:S05]  /*e980*/  F2FP.SATFINITE.E4M3.F32.PACK_AB_MERGE_C R145, R56, R31, R39 ;  /* 0x0000001f3891723e */ /* 0x001fca0004807027 */
[----:B------:R-:W0:Y:S01]  /*e990*/  MUFU.EX2 R91, R91 ;  /* 0x0000005b005b7308 */ /* 0x000e220000000800 */
[----:B-1----:R-:W-:-:S07]  /*e9a0*/  FADD.FTZ R15, R5, R4 ;  /* 0x00000004050f7221 */ /* 0x002fce0000010000 */
[----:B------:R-:W1:Y:S08]  /*e9b0*/  MUFU.EX2 R14, R83 ;  /* 0x00000053000e7308 */ /* 0x000e700000000800 */
[----:B------:R-:W-:Y:S01]  /*e9c0*/  MUFU.EX2 R57, R57 ;  /* 0x0000003900397308 */ /* 0x000fe20000000800 */
[----:B0-----:R-:W-:Y:S01]  /*e9d0*/  F2FP.SATFINITE.E4M3.F32.PACK_AB_MERGE_C R138, R91, R46, R6 ;  /* 0x0000002e5b8a723e */ /* 0x001fe20004807006 */
[----:B------:R-:W-:-:S04]  /*e9e0*/  FADD.FTZ R46, R46, R77 ;  /* 0x0000004d2e2e7221 */ /* 0x000fc80000010000 */
[----:B------:R-:W-:Y:S02]  /*e9f0*/  FADD.FTZ R91, R91, R46 ;  /* 0x0000002e5b5b7221 */ /* 0x000fe40000010000 */
[----:B------:R-:W0:Y:S01]  /*ea00*/  MUFU.EX2 R50, R50 ;  /* 0x0000003200327308 */ /* 0x000e220000000800 */
[----:B-1----:R-:W-:-:S01]  /*ea10*/  FADD.FTZ R4, R14, R15 ;  /* 0x0000000f0e047221 */ /* 0x002fc20000010000 */
[----:B------:R-:W-:-:S04]  /*ea20*/  FADD.FTZ R6, R48, R91 ;  /* 0x0000005b30067221 */ /* 0x000fc80000010000 */
[----:B------:R-:W-:Y:S01]  /*ea30*/  FADD.FTZ R6, R81, R6 ;  /* 0x0000000651067221 */ /* 0x000fe20000010000 */
[----:B0-----:R-:W-:Y:S01]  /*ea40*/  F2FP.SATFINITE.E4M3.F32.PACK_AB_MERGE_C R15, R50, R57, RZ ;  /* 0x00000039320f723e */ /* 0x001fe200048070ff */
[----:B------:R-:W-:Y:S01]  /*ea50*/  FADD.FTZ R57, R57, R4 ;  /* 0x0000000439397221 */ /* 0x000fe20000010000 */
[----:B------:R-:W-:Y:S02]  /*ea60*/  VIADD R4, R88, 0xfffffffe ;  /* 0xfffffffe58047836 */ /* 0x000fe40000000000 */
[----:B------:R-:W-:Y:S01]  /*ea70*/  F2FP.SATFINITE.E4M3.F32.PACK_AB_MERGE_C R139, R14, R5, R15 ;  /* 0x000000050e8b723e */ /* 0x000fe2000480700f */
[----:B------:R-:W-:Y:S02]  /*ea80*/  IMAD.IADD R15, R89, 0x1, R20 ;  /* 0x00000001590f7824 */ /* 0x000fe400078e0214 */
[----:B------:R-:W-:Y:S02]  /*ea90*/  FADD.FTZ R5, R50, R57 ;  /* 0x0000003932057221 */ /* 0x000fe40000010000 */
[----:B------:R-:W-:Y:S01]  /*eaa0*/  IMAD.IADD R12, R15, 0x1, R12 ;  /* 0x000000010f0c7824 */ /* 0x000fe200078e020c */
        /* <DEDUP_REMOVED lines=12> */
.L_x_1245:
[----:B------:R-:W-:-:S13]  /*eb70*/  ISETP.NE.AND P1, PT, R13, 0x1, PT ;  /* 0x000000010d00780c */ /* 0x000fda0003f25270 */
[----:B------:R-:W0:Y:S02]  /*eb80*/  @P1 LDC.64 R20, c[0x0][0x9e8] ;  /* 0x00027a00ff141b82 */ /* 0x000e240000000a00 */
[----:B0-----:R-:W-:-:S05]  /*eb90*/  @P1 IMAD.HI.U32 R20, R14, R20, RZ ;  /* 0x000000140e141227 */ /* 0x001fca00078e00ff */
[----:B------:R-:W-:-:S07]  /*eba0*/  @P1 SHF.R.U32.HI R14, RZ, R21, R20 ;  /* 0x00000015ff0e1219 */ /* 0x000fce0000011614 */
.L_x_1246:
[----:B------:R-:W-:Y:S05]  /*ebb0*/  BSYNC B0 ;  /* 0x0000000000007941 */ /* 0x000fea0003800000 */
.L_x_1244:
[----:B------:R-:W-:-:S05]  /*ebc0*/  IMAD R13, R14, R13, R13 ;  /* 0x0000000d0e0d7224 */ /* 0x000fca00078e020d */
[----:B------:R-:W-:-:S07]  /*ebd0*/  VIMNMX R12, R12, R13, PT ;  /* 0x0000000d0c0c7248 */ /* 0x000fce0003fe0100 */
.L_x_1243:
[----:B------:R-:W2:Y:S01]  /*ebe0*/  LDL R14, [R1+0x44] ;  /* 0x00004400010e7983 */ /* 0x000ea20000100800 */
[----:B------:R-:W-:Y:S01]  /*ebf0*/  SHF.R.S32.HI R13, RZ, 0x1f, R12 ;  /* 0x0000001fff0d7819 */ /* 0x000fe2000001140c */
[----:B------:R-:W-:Y:S01]  /*ec00*/  ULDC UR39, c[0x0][0x9e4] ;  /* 0x0002790000277ab9 */ /* 0x000fe20000000800 */
[----:B------:R-:W-:Y:S01]  /*ec10*/  ULDC UR38, c[0x0][0x9e4] ;  /* 0x0002790000267ab9 */ /* 0x000fe20000000800 */
[----:B------:R-:W-:Y:S01]  /*ec20*/  ULDC UR40, c[0x0][0x9dc] ;  /* 0x0002770000287ab9 */ /* 0x000fe20000000800 */
[----:B------:R-:W-:Y:S01]  /*ec30*/  LEA.HI R13, R13, R12, RZ, 0x7 ;  /* 0x0000000c0d0d7211 */ /* 0x000fe200078f38ff */
[----:B------:R-:W-:Y:S01]  /*ec40*/  ULDC UR44, c[0x0][0x9dc] ;  /* 0x00027700002c7ab9 */ /* 0x000fe20000000800 */
[----:B------:R-:W-:Y:S01]  /*ec50*/  ULDC UR45, c[0x0][0x9e0] ;  /* 0x00027800002d7ab9 */ /* 0x000fe20000000800 */
[----:B------:R-:W-:Y:S01]  /*ec60*/  ULDC UR41, c[0x0][0x9e0] ;  /* 0x0002780000297ab9 */ /* 0x000fe20000000800 */
[----:B------:R-:W-:Y:S01]  /*ec70*/  SHF.R.S32.HI R13, RZ, 0x7, R13 ;  /* 0x00000007ff0d7819 */ /* 0x000fe2000001140d */
[----:B------:R-:W-:Y:S01]  /*ec80*/  BSSY B1, `(.L_x_1247) ;  /* 0x0000317000017945 */ /* 0x000fe20003800000 */
        /* <DEDUP_REMOVED lines=24> */
[----:B--2---:R-:W-:-:S04]  /*ee10*/  VIMNMX R154, R14, R13, !PT ;  /* 0x0000000d0e9a7248 */ /* 0x004fc80007fe0100 */
[----:B------:R-:W-:-:S13]  /*ee20*/  ISETP.GE.AND P1, PT, R4, R154, PT ;  /* 0x0000009a0400720c */ /* 0x000fda0003f26270 */
[----:B------:R-:W-:Y:S05]  /*ee30*/  @!P1 BRA `(.L_x_1248) ;  /* 0x0000002c00ec9947 */ /* 0x000fea0003800000 */
[----:B------:R-:W-:Y:S01]  /*ee40*/  BSSY B0, `(.L_x_1249) ;  /* 0x00002f6000007945 */ /* 0x000fe20003800000 */
[----:B------:R-:W-:-:S07]  /*ee50*/  IMAD.MOV.U32 R135, RZ, RZ, RZ ;  /* 0x000000ffff877224 */ /* 0x000fce00078e00ff */
.L_x_1269:
[----:B------:R-:W-:Y:S02]  /*ee60*/  IMAD.U32 R7, RZ, RZ, UR36 ;  /* 0x00000024ff077e24 */ /* 0x000fe4000f8e00ff */
[----:B------:R-:W-:-:S03]  /*ee70*/  VIADD R21, R17, 0x1 ;  /* 0x0000000111157836 */ /* 0x000fc60000000000 */
[----:B------:R-:W-:Y:S02]  /*ee80*/  ISETP.NE.AND P2, PT, R7, 0x3, PT ;  /* 0x000000030700780c */ /* 0x000fe40003f45270 */
[----:B------:R-:W-:-:S04]  /*ee90*/  ISETP.NE.AND P1, PT, R21, 0x2, PT ;  /* 0x000000021500780c */ /* 0x000fc80003f25270 */
[----:B------:R-:W-:Y:S02]  /*eea0*/  SEL R20, RZ, 0x1, P1 ;  /* 0x00000001ff147807 */ /* 0x000fe40000800000 */
[----:B------:R-:W-:Y:S02]  /*eeb0*/  SEL R21, R21, RZ, P1 ;  /* 0x000000ff15157207 */ /* 0x000fe40000800000 */
[----:B------:R-:W-:-:S03]  /*eec0*/  LOP3.LUT R20, R19, R20, RZ, 0x3c, !PT ;  /* 0x0000001413147212 */ /* 0x000fc600078e3cff */
[----:B------:R-:W-:Y:S05]  /*eed0*/  @!P2 BRA `(.L_x_1250) ;  /* 0x000000000004a947 */ /* 0x000fea0003800000 */
[----:B------:R-:W-:Y:S01]  /*eee0*/  BPT.TRAP 0x1 ;  /* 0x000000040000795c */ /* 0x000fe20000300000 */
.L_x_1250:
[----:B------:R-:W-:Y:S01]  /*eef0*/  IMAD R7, R21, 0x8, R16 ;  /* 0x0000000815077824 */ /* 0x000fe200078e0210 */
[----:B------:R-:W-:-:S04]  /*ef00*/  SHF.L.U32 R12, R20, 0x1f, RZ ;  /* 0x0000001f140c7819 */ /* 0x000fc800000006ff */
[----:B------:R0:W1:Y:S01]  /*ef10*/  SYNCS.PHASECHK.TRANS64.TRYWAIT P1, [R7+URZ+0x19c30], R12 ;  /* 0x019c300c070075a7 */ /* 0x000062000802017f */
[----:B------:R-:W-:Y:S05]  /*ef20*/  @!P2 BRA `(.L_x_1251) ;  /* 0x000000000004a947 */ /* 0x000fea0003800000 */
[----:B------:R-:W-:Y:S01]  /*ef30*/  BPT.TRAP 0x1 ;  /* 0x000000040000795c */ /* 0x000fe20000300000 */
.L_x_1251:
[----:B------:R-:W2:Y:S01]  /*ef40*/  LDL R13, [R1+0x18] ;  /* 0x00001800010d7983 */ /* 0x000ea20000100800 */
[----:B------:R-:W-:Y:S01]  /*ef50*/  BSSY B2, `(.L_x_1252) ;  /* 0x0000006000027945 */ /* 0x000fe20003800000 */
[----:B------:R-:W-:Y:S02]  /*ef60*/  IMAD.MOV.U32 R15, RZ, RZ, -0x3ffffff0 ;  /* 0xc0000010ff0f7424 */ /* 0x000fe400078e00ff */
[----:B--2---:R-:W-:Y:S01]  /*ef70*/  IMAD R14, R21, 0x300, R13 ;  /* 0x00000300150e7824 */ /* 0x004fe200078e020d */
[----:B-1----:R-:W-:Y:S06]  /*ef80*/  @P1 BRA `(.L_x_1253) ;  /* 0x0000000000081947 */ /* 0x002fec0003800000 */
[----:B------:R-:W1:Y:S02]  /*ef90*/  SYNCS.PHASECHK.TRANS64.TRYWAIT P1, [R7+URZ+0x19c30], R12 ;  /* 0x019c300c070075a7 */ /* 0x000e64000802017f */
[----:B-1----:R-:W-:Y:S05]  /*efa0*/  @!P1 BRA `(.L_x_1254) ;  /* 0x0000012000e89947 */ /* 0x002fea0003800000 */
.L_x_1253:
[----:B------:R-:W-:Y:S05]  /*efb0*/  BSYNC B2 ;  /* 0x0000000000027941 */ /* 0x000fea0003800000 */
.L_x_1252:
[C---:B------:R-:W-:Y:S01]  /*efc0*/  R2UR UR6, R14.reuse ;  /* 0x000000000e0672ca */ /* 0x040fe200000e0000 */
[----:B------:R-:W-:Y:S01]  /*efd0*/  WARPGROUP.ARRIVE ;  /* 0x00000000000079c5 */ /* 0x000fe20000000000 */
[----:B------:R-:W-:Y:S01]  /*efe0*/  R2UR UR7, R15 ;  /* 0x000000000f0772ca */ /* 0x000fe200000e0000 */
[----:B01----:R-:W-:Y:S01]  /*eff0*/  VIADD R12, R14, 0x100 ;  /* 0x000001000e0c7836 */ /* 0x003fe20000000000 */
[----:B------:R-:W-:Y:S01]  /*f000*/  R2UR UR4, R8 ;  /* 0x00000000080472ca */ /* 0x000fe200000e0000 */
[----:B------:R-:W-:Y:S01]  /*f010*/  IMAD.MOV.U32 R13, RZ, RZ, -0x3ffffff0 ;  /* 0xc0000010ff0d7424 */ /* 0x000fe200078e00ff */
[----:B------:R-:W-:Y:S01]  /*f020*/  R2UR UR5, R9 ;  /* 0x00000000090572ca */ /* 0x000fe200000e0000 */
[----:B------:R-:W-:Y:S01]  /*f030*/  VIADD R14, R14, 0x200 ;  /* 0x000002000e0e7836 */ /* 0x000fe20000000000 */
[----:B------:R-:W-:Y:S01]  /*f040*/  R2UR UR10, R12 ;  /* 0x000000000c0a72ca */ /* 0x000fe200000e0000 */
[----:B------:R-:W-:Y:S01]  /*f050*/  IMAD.MOV.U32 R15, RZ, RZ, -0x3ffffff0 ;  /* 0xc0000010ff0f7424 */ /* 0x000fe200078e00ff */
[----:B------:R-:W-:Y:S01]  /*f060*/  R2UR UR11, R13 ;  /* 0x000000000d0b72ca */ /* 0x000fe200000e0000 */
[----:B------:R-:W-:Y:S01]  /*f070*/  IMAD.U32 R13, RZ, RZ, UR36 ;  /* 0x00000024ff0d7e24 */ /* 0x000fe2000f8e00ff */
[----:B------:R-:W-:-:S02]  /*f080*/  R2UR UR8, R156 ;  /* 0x000000009c0872ca */ /* 0x000fc400000e0000 */
[----:B------:R-:W-:Y:S02]  /*f090*/  R2UR UR9, R157 ;  /* 0x000000009d0972ca */ /* 0x000fe400000e0000 */
[----:B------:R-:W-:Y:S02]  /*f0a0*/  R2UR UR14, R14 ;  /* 0x000000000e0e72ca */ /* 0x000fe400000e0000 */
[----:B------:R-:W-:Y:S01]  /*f0b0*/  R2UR UR15, R15 ;  /* 0x000000000f0f72ca */ /* 0x000fe200000e0000 */
[----:B------:R-:W-:Y:S01]  /*f0c0*/  QGMMA.64x128x32.F32.E4M3.E4M3 R24, gdesc[UR4], RZ, !UPT, gsb0 ;  /* 0x01e00000041879f3 */ /* 0x000fe2000c0008ff */
[----:B------:R-:W-:Y:S02]  /*f0d0*/  R2UR UR12, R10 ;  /* 0x000000000a0c72ca */ /* 0x000fe400000e0000 */
[----:B------:R-:W-:Y:S02]  /*f0e0*/  R2UR UR13, R11 ;  /* 0x000000000b0d72ca */ /* 0x000fe400000e0000 */
[----:B------:R-:W-:Y:S01]  /*f0f0*/  ISETP.NE.AND P2, PT, R13, 0x3, PT ;  /* 0x000000030d00780c */ /* 0x000fe20003f45270 */
[----:B------:R-:W-:-:S02]  /*f100*/  WARPGROUP.DEPBAR.LE gsb0, 0x0 ;  /* 0x00008000000079c5 */ /* 0x000fc40000010000 */
[----:B------:R-:W-:-:S06]  /*f110*/  WARPGROUP.ARRIVE ;  /* 0x00000000000079c5 */ /* 0x000fcc0000000000 */
[----:B------:R-:W-:Y:S03]  /*f120*/  QGMMA.64x128x32.F32.E4M3.E4M3 R24, gdesc[UR8], R24, gsb0 ;  /* 0x01e00000081879f3 */ /* 0x000fe60008000818 */
[----:B------:R-:W-:Y:S02]  /*f130*/  WARPGROUP.DEPBAR.LE gsb0, 0x0 ;  /* 0x00008000000079c5 */ /* 0x000fe40000010000 */
[----:B------:R-:W-:-:S07]  /*f140*/  WARPGROUP.ARRIVE ;  /* 0x00000000000079c5 */ /* 0x000fce0000000000 */
[----:B------:R-:W-:Y:S03]  /*f150*/  QGMMA.64x128x32.F32.E4M3.E4M3 R24, gdesc[UR12], R24, gsb0 ;  /* 0x01e000000c1879f3 */ /* 0x000fe60008000818 */
[----:B------:R-:W-:Y:S02]  /*f160*/  WARPGROUP.DEPBAR.LE gsb0, 0x0 ;  /* 0x00008000000079c5 */ /* 0x000fe40000010000 */
[----:B------:R-:W-:Y:S05]  /*f170*/  @!P2 BRA `(.L_x_1255) ;  /* 0x000000000004a947 */ /* 0x000fea0003800000 */
[----:B------:R-:W-:Y:S01]  /*f180*/  BPT.TRAP 0x1 ;  /* 0x000000040000795c */ /* 0x000fe20000300000 */
.L_x_1255:
[----:B------:R-:W-:Y:S01]  /*f190*/  SHF.L.U32 R12, R19, 0x1f, RZ ;  /* 0x0000001f130c7819 */ /* 0x000fe200000006ff */
[----:B------:R-:W-:-:S04]  /*f1a0*/  IMAD R19, R17, 0x8, R16 ;  /* 0x0000000811137824 */ /* 0x000fc800078e0210 */
[----:B------:R0:W1:Y:S01]  /*f1b0*/  SYNCS.PHASECHK.TRANS64.TRYWAIT P1, [R19+URZ+0x19c50], R12 ;  /* 0x019c500c130075a7 */ /* 0x000062000802017f */
[----:B------:R-:W-:Y:S05]  /*f1c0*/  @!P2 BRA `(.L_x_1256) ;  /* 0x000000000004a947 */ /* 0x000fea0003800000 */
[----:B------:R-:W-:Y:S01]  /*f1d0*/  BPT.TRAP 0x1 ;  /* 0x000000040000795c */ /* 0x000fe20000300000 */
.L_x_1256:
[----:B------:R-:W-:Y:S04]  /*f1e0*/  BSSY B2, `(.L_x_1257) ;  /* 0x0000004000027945 */ /* 0x000fe80003800000 */
[----:B-1----:R-:W-:Y:S05]  /*f1f0*/  @P1 BRA `(.L_x_1258) ;  /* 0x0000000000081947 */ /* 0x002fea0003800000 */
[----:B------:R-:W1:Y:S02]  /*f200*/  SYNCS.PHASECHK.TRANS64.TRYWAIT P1, [R19+URZ+0x19c50], R12 ;  /* 0x019c500c130075a7 */ /* 0x000e64000802017f */
[----:B-1----:R-:W-:Y:S05]  /*f210*/  @!P1 BRA `(.L_x_1259) ;  /* 0x0000012000609947 */ /* 0x002fea0003800000 */
.L_x_1258:
[----:B------:R-:W-:Y:S05]  /*f220*/  BSYNC B2 ;  /* 0x0000000000027941 */ /* 0x000fea0003800000 */
.L_x_1257:
[----:B01----:R-:W-:Y:S01]  /*f230*/  VIADD R12, R16, 0x3000 ;  /* 0x00003000100c7836 */ /* 0x003fe20000000000 */
[----:B------:R-:W-:-:S04]  /*f240*/  LOP3.LUT P4, RZ, R22, 0x20, RZ, 0xc0, !PT ;  /* 0x0000002016ff7812 */ /* 0x000fc8000788c0ff */
[----:B------:R-:W-:-:S04]  /*f250*/  SHF.R.U32.HI R12, RZ, 0x4, R12 ;  /* 0x00000004ff0c7819 */ /* 0x000fc8000001160c */
[----:B------:R-:W-:-:S04]  /*f260*/  LOP3.LUT R12, R12, 0x3fff, RZ, 0xc0, !PT ;  /* 0x00003fff0c0c7812 */ /* 0x000fc800078ec0ff */
[----:B------:R-:W-:Y:S01]  /*f270*/  LOP3.LUT R12, R12, 0x10000, RZ, 0xfc, !PT ;  /* 0x000100000c0c7812 */ /* 0x000fe200078efcff */
[----:B------:R-:W-:-:S04]  /*f280*/  IMAD.MOV.U32 R13, RZ, RZ, 0x40000040 ;  /* 0x40000040ff0d7424 */ /* 0x000fc800078e00ff */
[----:B------:R-:W-:Y:S01]  /*f290*/  IMAD R12, R17, 0x300, R12 ;  /* 0x00000300110c7824 */ /* 0x000fe200078e020c */
[----:B------:R-:W-:Y:S01]  /*f2a0*/  R2UR UR7, R13 ;  /* 0x000000000d0772ca */ /* 0x000fe200000e0000 */
[----:B------:R-:W-:Y:S01]  /*f2b0*/  WARPGROUP.ARRIVE ;  /* 0x00000000000079c5 */ /* 0x000fe20000000000 */
[----:B------:R-:W2:Y:S02]  /*f2c0*/  LDL R17, [R1+0x40] ;  /* 0x0000400001117983 */ /* 0x000ea40000100800 */
[----:B------:R-:W-:-:S13]  /*f2d0*/  R2UR UR6, R12 ;  /* 0x000000000c0672ca */ /* 0x000fda00000e0000 */
[----:B------:R-:W-:Y:S01]  /*f2e0*/  QGMMA.64x96x32.F32.E4M3.E4M3 R88, R148, gdesc[UR4], R88, gsb0 ;  /* 0x0160000494587df3 */ /* 0x000fe20008000858 */
[----:B------:R-:W-:Y:S02]  /*f2f0*/  VIADD R14, R12, 0x2 ;  /* 0x000000020c0e7836 */ /* 0x000fe40000000000 */
[----:B------:R-:W-:-:S03]  /*f300*/  IMAD.MOV.U32 R15, RZ, RZ, 0x40000040 ;  /* 0x40000040ff0f7424 */ /* 0x000fc600078e00ff */
[----:B------:R-:W-:Y:S02]  /*f310*/  R2UR UR6, R14 ;  /* 0x000000000e0672ca */ /* 0x000fe400000e0000 */
[----:B------:R-:W-:Y:S01]  /*f320*/  R2UR UR7, R15 ;  /* 0x000000000f0772ca */ /* 0x000fe200000e0000 */
[----:B------:R-:W-:Y:S02]  /*f330*/  WARPGROUP.DEPBAR.LE gsb0, 0x0 ;  /* 0x00008000000079c5 */ /* 0x000fe40000010000 */
[----:B------:R-:W2:Y:S01]  /*f340*/  LDL R149, [R1+0xc] ;  /* 0x00000c0001957983 */ /* 0x000ea20000100800 */
[----:B------:R-:W-:Y:S01]  /*f350*/  VIADD R14, R12, 0x4 ;  /* 0x000000040c0e7836 */ /* 0x000fe20000000000 */
[----:B------:R-:W0:Y:S02]  /*f360*/  LDC R148, c[0x0][0x448] ;  /* 0x00011200ff947b82 */ /* 0x000e240000000800 */
[----:B------:R-:W3:Y:S04]  /*f370*/  LDL R151, [R1+0x4] ;  /* 0x0000040001977983 */ /* 0x000ee80000100800 */
[----:B------:R-:W4:Y:S01]  /*f380*/  LDL R150, [R1] ;  /* 0x0000000001967983 */ /* 0x000f220000100800 */
[----:B------:R-:W-:-:S06]  /*f390*/  WARPGROUP.ARRIVE ;  /* 0x00000000000079c5 */ /* 0x000fcc0000000000 */
[----:B------:R-:W-:Y:S01]  /*f3a0*/  QGMMA.64x96x32.F32.E4M3.E4M3 R88, R144, gdesc[UR4], R88, gsb0 ;  /* 0x0160000490587df3 */ /* 0x000fe20008000858 */
[----:B------:R-:W-:Y:S01]  /*f3b0*/  IMAD.MOV.U32 R15, RZ, RZ, 0x40000040 ;  /* 0x40000040ff0f7424 */ /* 0x000fe200078e00ff */
[----:B------:R-:W-:-:S04]  /*f3c0*/  R2UR UR6, R14 ;  /* 0x000000000e0672ca */ /* 0x000fc800000e0000 */
[----:B------:R-:W-:Y:S01]  /*f3d0*/  R2UR UR7, R15 ;  /* 0x000000000f0772ca */ /* 0x000fe200000e0000 */
[----:B------:R-:W-:Y:S02]  /*f3e0*/  VIADD R12, R12, 0x6 ;  /* 0x000000060c0c7836 */ /* 0x000fe40000000000 */
[----:B------:R-:W-:Y:S01]  /*f3f0*/  IMAD.MOV.U32 R13, RZ, RZ, 0x40000040 ;  /* 0x40000040ff0d7424 */ /* 0x000fe200078e00ff */
[----:B------:R-:W-:Y:S02]  /*f400*/  WARPGROUP.DEPBAR.LE gsb0, 0x0 ;  /* 0x00008000000079c5 */ /* 0x000fe40000010000 */
[----:B------:R-:W-:-:S07]  /*f410*/  WARPGROUP.ARRIVE ;  /* 0x00000000000079c5 */ /* 0x000fce0000000000 */
[----:B------:R-:W-:Y:S01]  /*f420*/  QGMMA.64x96x32.F32.E4M3.E4M3 R88, R140, gdesc[UR4], R88, gsb0 ;  /* 0x016000048c587df3 */ /* 0x000fe20008000858 */
[----:B------:R-:W-:Y:S02]  /*f430*/  R2UR UR6, R12 ;  /* 0x000000000c0672ca */ /* 0x000fe400000e0000 */
[----:B------:R-:W-:Y:S02]  /*f440*/  R2UR UR7, R13 ;  /* 0x000000000d0772ca */ /* 0x000fe400000e0000 */
[----:B0-----:R-:W-:-:S13]  /*f450*/  ISETP.NE.AND P1, PT, R148, 0x1, PT ;  /* 0x000000019400780c */ /* 0x001fda0003f25270 */
[----:B------:R-:W0:Y:S08]  /*f460*/  @P1 LDC R13, c[0x0][0x44c] ;  /* 0x00011300ff0d1b82 */ /* 0x000e300000000800 */
[----:B------:R-:W1:Y:S01]  /*f470*/  @P1 LDC R12, c[0x0][0x450] ;  /* 0x00011400ff0c1b82 */ /* 0x000e620000000800 */
[----:B------:R-:W-:Y:S02]  /*f480*/  WARPGROUP.DEPBAR.LE gsb0, 0x0 ;  /* 0x00008000000079c5 */ /* 0x000fe40000010000 */
[----:B------:R-:W-:-:S06]  /*f490*/  WARPGROUP.ARRIVE ;  /* 0x00000000000079c5 */ /* 0x000fcc0000000000 */
[----:B------:R-:W-:Y:S01]  /*f4a0*/  QGMMA.64x96x32.F32.E4M3.E4M3 R88, R136, gdesc[UR4], R88, gsb0 ;  /* 0x0160000488587df3 */ /* 0x000fe20008000858 */
[----:B------:R-:W-:Y:S02]  /*f4b0*/  @!P0 VIADD R7, R7, 0x19c40 ;  /* 0x00019c4007078836 */ /* 0x000fe40000000000 */
[----:B------:R-:W-:-:S03]  /*f4c0*/  IMAD.SHL.U32 R15, R4, 0x80, RZ ;  /* 0x00000080040f7824 */ /* 0x000fc600078e00ff */
[----:B------:R-:W-:Y:S01]  /*f4d0*/  @!P0 PRMT R7, RZ, 0x654, R7 ;  /* 0x00000654ff078816 */ /* 0x000fe20000000007 */
[----:B--2---:R-:W-:-:S04]  /*f4e0*/  IMAD.IADD R14, R17, 0x1, R149 ;  /* 0x00000001110e7824 */ /* 0x004fc800078e0295 */
[----:B0-----:R-:W-:-:S05]  /*f4f0*/  @P1 IMAD.HI.U32 R13, R14, R13, RZ ;  /* 0x0000000d0e0d1227 */ /* 0x001fca00078e00ff */
[----:B-1----:R-:W-:Y:S02]  /*f500*/  @P1 SHF.R.U32.HI R14, RZ, R12, R13 ;  /* 0x0000000cff0e1219 */ /* 0x002fe4000001160d */
[----:B------:R-:W-:-:S05]  /*f510*/  IADD3 R12, -R15, 0x1, RZ ;  /* 0x000000010f0c7810 */ /* 0x000fca0007ffe1ff */
[----:B---3--:R-:W-:Y:S01]  /*f520*/  IMAD R12, R151, -0x2, R12 ;  /* 0xfffffffe970c7824 */ /* 0x008fe200078e020c */
[----:B------:R-:W-:Y:S02]  /*f530*/  WARPGROUP.DEPBAR.LE gsb0, 0x0 ;  /* 0x00008000000079c5 */ /* 0x000fe40000010000 */
[----:B------:R-:W0:Y:S01]  /*f540*/  SHFL.IDX PT, R139, R14, RZ, 0x1c1f ;  /* 0x001c1fff0e8b7589 */ /* 0x000e2200000e0000 */
[----:B------:R1:W-:Y:S01]  /*f550*/  @!P0 SYNCS.ARRIVE.TRANS64.RED.A1T0 RZ, [R7+URZ], RZ ;  /* 0x000000ff07ff89a7 */ /* 0x0003e2000810043f */
[----:B----4-:R-:W-:Y:S01]  /*f560*/  IADD3 R136, -R155, R12, R150 ;  /* 0x0000000c9b887210 */ /* 0x010fe20007ffe196 */
[----:B-1----:R-:W-:-:S05]  /*f570*/  IMAD.U32 R7, RZ, RZ, UR40 ;  /* 0x00000028ff077e24 */ /* 0x002fca000f8e00ff */
[----:B------:R-:W-:-:S05]  /*f580*/  LOP3.LUT R17, RZ, R7, RZ, 0x33, !PT ;  /* 0x00000007ff117212 */ /* 0x000fca00078e33ff */
[----:B------:R-:W-:Y:S02]  /*f590*/  IMAD.IADD R17, R17, 0x1, R136 ;  /* 0x0000000111117824 */ /* 0x000fe400078e0288 */
[----:B------:R-:W-:Y:S02]  /*f5a0*/  VIADD R136, R136, UR45 ;  /* 0x0000002d88887c36 */ /* 0x000fe40008000000 */
[--C-:B0-----:R-:W-:Y:S02]  /*f5b0*/  IMAD.IADD R138, R17, 0x1, R139.reuse ;  /* 0x00000001118a7824 */ /* 0x101fe400078e028b */
[----:B------:R-:W-:Y:S01]  /*f5c0*/  IMAD.IADD R137, R136, 0x1, R139 ;  /* 0x0000000188897824 */ /* 0x000fe200078e028b */
[----:B------:R-:W-:Y:S06]  /*f5d0*/  @!P4 BRA `(.L_x_1260) ;  /* 0x000000000058c947 */ /* 0x000fec0003800000 */
[----:B------:R-:W-:Y:S01]  /*f5e0*/  IADD3 R139, -R155, R150, R139 ;  /* 0x000000969b8b7210 */ /* 0x000fe20007ffe18b */
[----:B------:R-:W-:Y:S03]  /*f5f0*/  BSSY B2, `(.L_x_1261) ;  /* 0x0000010000027945 */ /* 0x000fe60003800000 */
        /* <DEDUP_REMOVED lines=10> */
.L_x_1262:
[----:B------:R-:W-:-:S05]  /*f6a0*/  IMAD.U32 R140, RZ, RZ, UR39 ;  /* 0x00000027ff8c7e24 */ /* 0x000fca000f8e00ff */
[----:B------:R-:W-:-:S13]  /*f6b0*/  ISETP.NE.AND P1, PT, R140, 0x1, PT ;  /* 0x000000018c00780c */ /* 0x000fda0003f25270 */
[----:B------:R-:W0:Y:S02]  /*f6c0*/  @P1 LDC.64 R12, c[0x0][0x9e8] ;  /* 0x00027a00ff0c1b82 */ /* 0x000e240000000a00 */
[----:B0-----:R-:W-:-:S05]  /*f6d0*/  @P1 IMAD.HI.U32 R12, R139, R12, RZ ;  /* 0x0000000c8b0c1227 */ /* 0x001fca00078e00ff */
[----:B------:R-:W-:-:S07]  /*f6e0*/  @P1 SHF.R.U32.HI R139, RZ, R13, R12 ;  /* 0x0000000dff8b1219 */ /* 0x000fce000001160c */
.L_x_1263:
[----:B------:R-:W-:Y:S05]  /*f6f0*/  BSYNC B2 ;  /* 0x0000000000027941 */ /* 0x000fea0003800000 */
.L_x_1261:
[----:B------:R-:W-:-:S04]  /*f700*/  IMAD R139, R139, R140, -R15 ;  /* 0x0000008c8b8b7224 */ /* 0x000fc800078e0a0f */
[----:B------:R-:W-:-:S05]  /*f710*/  IMAD R139, R151, -0x2, R139 ;  /* 0xfffffffe978b7824 */ /* 0x000fca00078e028b */
[----:B------:R-:W-:Y:S02]  /*f720*/  VIMNMX R138, R138, R139, !PT ;  /* 0x0000008b8a8a7248 */ /* 0x000fe40007fe0100 */
[----:B------:R-:W-:-:S07]  /*f730*/  VIADDMNMX R137, R139, R140, R137, PT ;  /* 0x0000008c8b897246 */ /* 0x000fce0003800189 */
.L_x_1260:
        /* <DEDUP_REMOVED lines=113> */
.L_x_1266:
[----:B------:R-:W-:-:S05]  /*fe50*/  IMAD.U32 R137, RZ, RZ, UR39 ;  /* 0x00000027ff897e24 */ /* 0x000fca000f8e00ff */
[----:B------:R-:W-:-:S13]  /*fe60*/  ISETP.NE.AND P1, PT, R137, 0x1, PT ;  /* 0x000000018900780c */ /* 0x000fda0003f25270 */
[----:B------:R-:W0:Y:S02]  /*fe70*/  @P1 LDC.64 R12, c[0x0][0x9e8] ;  /* 0x00027a00ff0c1b82 */ /* 0x000e240000000a00 */
[----:B0-----:R-:W-:-:S05]  /*fe80*/  @P1 IMAD.HI.U32 R12, R14, R12, RZ ;  /* 0x0000000c0e0c1227 */ /* 0x001fca00078e00ff */
[----:B------:R-:W-:-:S07]  /*fe90*/  @P1 SHF.R.U32.HI R14, RZ, R13, R12 ;  /* 0x0000000dff0e1219 */ /* 0x000fce000001160c */
.L_x_1267:
[----:B------:R-:W-:Y:S05]  /*fea0*/  BSYNC B2 ;  /* 0x0000000000027941 */ /* 0x000fea0003800000 */
.L_x_1265:
[----:B------:R-:W-:-:S04]  /*feb0*/  IMAD R14, R14, R137, -R15 ;  /* 0x000000890e0e7224 */ /* 0x000fc800078e0a0f */
[----:B------:R-:W-:-:S05]  /*fec0*/  IMAD R14, R151, -0x2, R14 ;  /* 0xfffffffe970e7824 */ /* 0x000fca00078e020e */
[----:B------:R-:W-:Y:S02]  /*fed0*/  VIMNMX R17, R17, R14, !PT ;  /* 0x0000000e11117248 */ /* 0x000fe40007fe0100 */
[----:B------:R-:W-:-:S07]  /*fee0*/  VIADDMNMX R136, R14, R137, R136, PT ;  /* 0x000000890e887246 */ /* 0x000fce0003800188 */
.L_x_1264:
[C---:B------:R-:W-:Y:S01]  /*fef0*/  ISETP.GT.AND P1, PT, R17.reuse, 0x1, P3 ;  /* 0x000000011100780c */ /* 0x040fe20001f24270 */
[----:B------:R-:W-:Y:S01]  /*ff00*/  IMAD.U32 R137, RZ, RZ, UR36 ;  /* 0x00000024ff897e24 */ /* 0x000fe2000f8e00ff */
[----:B------:R-:W-:Y:S02]  /*ff10*/  ISETP.GT.AND P2, PT, R17, 0x8, P3 ;  /* 0x000000081100780c */ /* 0x000fe40001f44270 */
[C---:B------:R-:W-:Y:S02]  /*ff20*/  ISETP.LT.OR P1, PT, R136.reuse, 0x2, P1 ;  /* 0x000000028800780c */ /* 0x040fe40000f21670 */
[----:B------:R-:W-:Y:S02]  /*ff30*/  ISETP.LT.OR P2, PT, R136, 0x9, P2 ;  /* 0x000000098800780c */ /* 0x000fe40001741670 */
[----:B------:R-:W-:Y:S02]  /*ff40*/  FSEL R27, R27, -INF , !P1 ;  /* 0xff8000001b1b7808 */ /* 0x000fe40004800000 */
[----:B------:R-:W-:-:S02]  /*ff50*/  ISETP.GT.AND P1, PT, R17, 0x9, P3 ;  /* 0x000000091100780c */ /* 0x000fc40001f24270 */
[----:B------:R-:W-:Y:S02]  /*ff60*/  FSEL R30, R30, -INF , !P2 ;  /* 0xff8000001e1e7808 */ /* 0x000fe40005000000 */
[C---:B------:R-:W-:Y:S02]  /*ff70*/  ISETP.LT.OR P1, PT, R136.reuse, 0xa, P1 ;  /* 0x0000000a8800780c */ /* 0x040fe40000f21670 */
[----:B------:R-:W-:Y:S02]  /*ff80*/  ISETP.GT.AND P2, PT, R17, 0x10, P3 ;  /* 0x000000101100780c */ /* 0x000fe40001f44270 */
[----:B------:R-:W-:Y:S02]  /*ff90*/  FSEL R31, R31, -INF , !P1 ;  /* 0xff8000001f1f7808 */ /* 0x000fe40004800000 */
[----:B------:R-:W-:Y:S02]  /*ffa0*/  ISETP.GT.AND P1, PT, R17, 0x11, P3 ;  /* 0x000000111100780c */ /* 0x000fe40001f24270 */
[----:B------:R-:W-:-:S02]  /*ffb0*/  ISETP.LT.OR P2, PT, R136, 0x11, P2 ;  /* 0x000000118800780c */ /* 0x000fc40001741670 */
[----:B------:R-:W-:Y:S02]  /*ffc0*/  ISETP.LT.OR P1, PT, R136, 0x12, P1 ;  /* 0x000000128800780c */ /* 0x000fe40000f21670 */
[----:B------:R-:W-:Y:S02]  /*ffd0*/  FMNMX.FTZ R12, R24, R3, !PT ;  /* 0x00000003180c7209 */ /* 0x000fe40007810000 */
[----:B------:R-:W-:Y:S02]  /*ffe0*/  FSEL R34, R34, -INF , !P2 ;  /* 0xff80000022227808 */ /* 0x000fe40005000000 */
[----:B------:R-:W-:Y:S02]  /*fff0*/  FSEL R35, R35, -INF , !P1 ;  /* 0xff80000023237808 */ /* 0x000fe40004800000 */
[C---:B------:R-:W-:Y:S02]  /*10000*/  ISETP.GT.AND P2, PT, R17.reuse, 0x18, P3 ;  /* 0x000000181100780c */ /* 0x040fe40001f44270 */
[----:B------:R-:W-:-:S02]  /*10010*/  ISETP.GT.AND P1, PT, R17, 0x19, P3 ;  /* 0x000000191100780c */ /* 0x000fc40001f24270 */
[----:B------:R-:W-:Y:S02]  /*10020*/  FMNMX.FTZ R12, R25, R12, !PT ;  /* 0x0000000c190c7209 */ /* 0x000fe40007810000 */
[C---:B------:R-:W-:Y:S02]  /*10030*/  ISETP.LT.OR P2, PT, R136.reuse, 0x19, P2 ;  /* 0x000000198800780c */ /* 0x040fe40001741670 */
[----:B------:R-:W-:Y:S02]  /*10040*/  ISETP.LT.OR P1, PT, R136, 0x1a, P1 ;  /* 0x0000001a8800780c */ /* 0x000fe40000f21670 */
[----:B------:R-:W-:Y:S02]  /*10050*/  FMNMX.FTZ R12, R28, R12, !PT ;  /* 0x0000000c1c0c7209 */ /* 0x000fe40007810000 */
[----:B------:R-:W-:Y:S02]  /*10060*/  FSEL R38, R38, -INF , !P2 ;  /* 0xff80000026267808 */ /* 0x000fe40005000000 */
[----:B------:R-:W-:-:S02]  /*10070*/  FSEL R39, R39, -INF , !P1 ;  /* 0xff80000027277808 */ /* 0x000fc40004800000 */
[C---:B------:R-:W-:Y:S02]  /*10080*/  ISETP.GT.AND P2, PT, R17.reuse, 0x20, P3 ;  /* 0x000000201100780c */ /* 0x040fe40001f44270 */
[----:B------:R-:W-:Y:S02]  /*10090*/  ISETP.GT.AND P1, PT, R17, 0x21, P3 ;  /* 0x000000211100780c */ /* 0x000fe40001f24270 */
[----:B------:R-:W-:Y:S02]  /*100a0*/  FMNMX.FTZ R12, R29, R12, !PT ;  /* 0x0000000c1d0c7209 */ /* 0x000fe40007810000 */
[C---:B------:R-:W-:Y:S02]  /*100b0*/  ISETP.LT.OR P2, PT, R136.reuse, 0x21, P2 ;  /* 0x000000218800780c */ /* 0x040fe40001741670 */
[----:B------:R-:W-:Y:S02]  /*100c0*/  ISETP.LT.OR P1, PT, R136, 0x22, P1 ;  /* 0x000000228800780c */ /* 0x000fe40000f21670 */
[----:B------:R-:W-:-:S02]  /*100d0*/  FMNMX.FTZ R12, R32, R12, !PT ;  /* 0x0000000c200c7209 */ /* 0x000fc40007810000 */
[----:B------:R-:W-:Y:S02]  /*100e0*/  FSEL R42, R42, -INF , !P2 ;  /* 0xff8000002a2a7808 */ /* 0x000fe40005000000 */
[----:B------:R-:W-:Y:S02]  /*100f0*/  FSEL R43, R43, -INF , !P1 ;  /* 0xff8000002b2b7808 */ /* 0x000fe40004800000 */
[----:B------:R-:W-:Y:S02]  /*10100*/  FMNMX.FTZ R12, R33, R12, !PT ;  /* 0x0000000c210c7209 */ /* 0x000fe40007810000 */
[C---:B------:R-:W-:Y:S02]  /*10110*/  ISETP.GT.AND P2, PT, R17.reuse, 0x28, P3 ;  /* 0x000000281100780c */ /* 0x040fe40001f44270 */
[----:B------:R-:W-:Y:S02]  /*10120*/  ISETP.GT.AND P1, PT, R17, 0x29, P3 ;  /* 0x000000291100780c */ /* 0x000fe40001f24270 */
[----:B------:R-:W-:-:S02]  /*10130*/  FMNMX.FTZ R12, R36, R12, !PT ;  /* 0x0000000c240c7209 */ /* 0x000fc40007810000 */
[C---:B------:R-:W-:Y:S02]  /*10140*/  ISETP.LT.OR P2, PT, R136.reuse, 0x29, P2 ;  /* 0x000000298800780c */ /* 0x040fe40001741670 */
[----:B------:R-:W-:Y:S02]  /*10150*/  ISETP.LT.OR P1, PT, R136, 0x2a, P1 ;  /* 0x0000002a8800780c */ /* 0x000fe40000f21670 */
[----:B------:R-:W-:Y:S02]  /*10160*/  FMNMX.FTZ R12, R37, R12, !PT ;  /* 0x0000000c250c7209 */ /* 0x000fe40007810000 */
[----:B------:R-:W-:Y:S02]  /*10170*/  FSEL R46, R46, -INF , !P2 ;  /* 0xff8000002e2e7808 */ /* 0x000fe40005000000 */
[----:B------:R-:W-:Y:S02]  /*10180*/  FSEL R47, R47, -INF , !P1 ;  /* 0xff8000002f2f7808 */ /* 0x000fe40004800000 */
[----:B------:R-:W-:-:S02]  /*10190*/  ISETP.GT.AND P2, PT, R17, 0x30, P3 ;  /* 0x000000301100780c */ /* 0x000fc40001f44270 */
[----:B------:R-:W-:Y:S02]  /*101a0*/  ISETP.GT.AND P1, PT, R17, 0x31, P3 ;  /* 0x000000311100780c */ /* 0x000fe40001f24270 */
[----:B------:R-:W-:Y:S02]  /*101b0*/  FMNMX.FTZ R12, R40, R12, !PT ;  /* 0x0000000c280c7209 */ /* 0x000fe40007810000 */
[C---:B------:R-:W-:Y:S02]  /*101c0*/  ISETP.LT.OR P2, PT, R136.reuse, 0x31, P2 ;  /* 0x000000318800780c */ /* 0x040fe40001741670 */
[----:B------:R-:W-:Y:S02]  /*101d0*/  ISETP.LT.OR P1, PT, R136, 0x32, P1 ;  /* 0x000000328800780c */ /* 0x000fe40000f21670 */
[----:B------:R-:W-:Y:S02]  /*101e0*/  FMNMX.FTZ R12, R41, R12, !PT ;  /* 0x0000000c290c7209 */ /* 0x000fe40007810000 */
[----:B------:R-:W-:-:S02]  /*101f0*/  FSEL R50, R50, -INF , !P2 ;  /* 0xff80000032327808 */ /* 0x000fc40005000000 */
[----:B------:R-:W-:Y:S02]  /*10200*/  FSEL R51, R51, -INF , !P1 ;  /* 0xff80000033337808 */ /* 0x000fe40004800000 */
[C---:B------:R-:W-:Y:S02]  /*10210*/  ISETP.GT.AND P2, PT, R17.reuse, 0x38, P3 ;  /* 0x000000381100780c */ /* 0x040fe40001f44270 */
[----:B------:R-:W-:Y:S02]  /*10220*/  ISETP.GT.AND P1, PT, R17, 0x39, P3 ;  /* 0x000000391100780c */ /* 0x000fe40001f24270 */
[----:B------:R-:W-:Y:S02]  /*10230*/  FMNMX.FTZ R12, R44, R12, !PT ;  /* 0x0000000c2c0c7209 */ /* 0x000fe40007810000 */
[C---:B------:R-:W-:Y:S02]  /*10240*/  ISETP.LT.OR P2, PT, R136.reuse, 0x39, P2 ;  /* 0x000000398800780c */ /* 0x040fe40001741670 */
[----:B------:R-:W-:-:S02]  /*10250*/  ISETP.LT.OR P1, PT, R136, 0x3a, P1 ;  /* 0x0000003a8800780c */ /* 0x000fc40000f21670 */
[----:B------:R-:W-:Y:S02]  /*10260*/  FMNMX.FTZ R12, R45, R12, !PT ;  /* 0x0000000c2d0c7209 */ /* 0x000fe40007810000 */
[----:B------:R-:W-:Y:S02]  /*10270*/  FSEL R54, R54, -INF , !P2 ;  /* 0xff80000036367808 */ /* 0x000fe40005000000 */
[----:B------:R-:W-:Y:S02]  /*10280*/  FSEL R55, R55, -INF , !P1 ;  /* 0xff80000037377808 */ /* 0x000fe40004800000 */
        /* <DEDUP_REMOVED lines=8> */
[----:B------:R-:W-:-:S02]  /*10310*/  FMNMX.FTZ R12, R52, R12, !PT ;  /* 0x0000000c340c7209 */ /* 0x000fc40007810000 */
        /* <DEDUP_REMOVED lines=8> */
[C---:B------:R-:W-:Y:S02]  /*103a0*/  ISETP.GT.AND P2, PT, R17.reuse, 0x50, P3 ;  /* 0x000000501100780c */ /* 0x040fe40001f44270 */
[----:B------:R-:W-:Y:S02]  /*103b0*/  ISETP.GT.AND P1, PT, R17, 0x51, P3 ;  /* 0x000000511100780c */ /* 0x000fe40001f24270 */
[----:B------:R-:W-:Y:S02]  /*103c0*/  FMNMX.FTZ R12, R57, R12, !PT ;  /* 0x0000000c390c7209 */ /* 0x000fe40007810000 */
[----:B------:R-:W-:-:S02]  /*103d0*/  ISETP.LT.OR P2, PT, R136, 0x51, P2 ;  /* 0x000000518800780c */ /* 0x000fc40001741670 */
[----:B------:R-:W-:Y:S02]  /*103e0*/  ISETP.LT.OR P1, PT, R136, 0x52, P1 ;  /* 0x000000528800780c */ /* 0x000fe40000f21670 */
[----:B------:R-:W-:Y:S02]  /*103f0*/  LOP3.LUT R22, R22, 0xbfffffff, RZ, 0xc0, !PT ;  /* 0xbfffffff16167812 */ /* 0x000fe400078ec0ff */
[----:B------:R-:W-:Y:S02]  /*10400*/  FMNMX.FTZ R12, R60, R12, !PT ;  /* 0x0000000c3c0c7209 */ /* 0x000fe40007810000 */
[----:B------:R-:W-:Y:S02]  /*10410*/  FSEL R66, R66, -INF , !P2 ;  /* 0xff80000042427808 */ /* 0x000fe40005000000 */
[----:B------:R-:W-:Y:S02]  /*10420*/  FSEL R67, R67, -INF , !P1 ;  /* 0xff80000043437808 */ /* 0x000fe40004800000 */
[----:B------:R-:W-:-:S02]  /*10430*/  ISETP.GT.AND P2, PT, R17, 0x58, P3 ;  /* 0x000000581100780c */ /* 0x000fc40001f44270 */
[----:B------:R-:W-:Y:S02]  /*10440*/  ISETP.GT.AND P1, PT, R17, 0x59, P3 ;  /* 0x000000591100780c */ /* 0x000fe40001f24270 */
[----:B------:R-:W-:Y:S02]  /*10450*/  @P0 LOP3.LUT R22, R22, 0x40000000, RZ, 0xfc, !PT ;  /* 0x4000000016160812 */ /* 0x000fe400078efcff */
[----:B------:R-:W-:Y:S02]  /*10460*/  FMNMX.FTZ R12, R61, R12, !PT ;  /* 0x0000000c3d0c7209 */ /* 0x000fe40007810000 */
[----:B------:R-:W-:Y:S02]  /*10470*/  ISETP.GT.AND P0, PT, R17, RZ, P3 ;  /* 0x000000ff1100720c */ /* 0x000fe40001f04270 */
        /* <DEDUP_REMOVED lines=8> */
[----:B------:R-:W-:Y:S02]  /*10500*/  LOP3.LUT R22, R22, 0xfffffff7, RZ, 0xc0, !PT ;  /* 0xfffffff716167812 */ /* 0x000fe400078ec0ff */
[C---:B------:R-:W-:Y:S02]  /*10510*/  ISETP.LT.OR P2, PT, R136.reuse, 0x61, P2 ;  /* 0x000000618800780c */ /* 0x040fe40001741670 */
[----:B------:R-:W-:Y:S02]  /*10520*/  ISETP.LT.OR P1, PT, R136, 0x62, P1 ;  /* 0x000000628800780c */ /* 0x000fe40000f21670 */
[----:B------:R-:W-:Y:S02]  /*10530*/  FMNMX.FTZ R12, R68, R12, !PT ;  /* 0x0000000c440c7209 */ /* 0x000fe40007810000 */
[----:B------:R-:W-:Y:S02]  /*10540*/  @P0 LOP3.LUT R22, R22, 0x8, RZ, 0xfc, !PT ;  /* 0x0000000816160812 */ /* 0x000fe400078efcff */
[----:B------:R-:W-:-:S02]  /*10550*/  FSEL R74, R74, -INF , !P2 ;  /* 0xff8000004a4a7808 */ /* 0x000fc40005000000 */
[----:B------:R-:W-:Y:S02]  /*10560*/  FSEL R75, R75, -INF , !P1 ;  /* 0xff8000004b4b7808 */ /* 0x000fe40004800000 */
[----:B------:R-:W-:Y:S02]  /*10570*/  FMNMX.FTZ R12, R69, R12, !PT ;  /* 0x0000000c450c7209 */ /* 0x000fe40007810000 */
[C---:B------:R-:W-:Y:S02]  /*10580*/  ISETP.GT.AND P4, PT, R17.reuse, 0x68, P3 ;  /* 0x000000681100780c */ /* 0x040fe40001f84270 */
[C---:B------:R-:W-:Y:S02]  /*10590*/  ISETP.GT.AND P5, PT, R17.reuse, 0x69, P3 ;  /* 0x000000691100780c */ /* 0x040fe40001fa4270 */
[C---:B------:R-:W-:Y:S02]  /*105a0*/  ISETP.GT.AND P6, PT, R17.reuse, 0x70, P3 ;  /* 0x000000701100780c */ /* 0x040fe40001fc4270 */
[----:B------:R-:W-:-:S02]  /*105b0*/  ISETP.GT.AND P2, PT, R17, 0x71, P3 ;  /* 0x000000711100780c */ /* 0x000fc40001f44270 */
[C---:B------:R-:W-:Y:S02]  /*105c0*/  ISETP.GT.AND P1, PT, R17.reuse, 0x78, P3 ;  /* 0x000000781100780c */ /* 0x040fe40001f24270 */
[----:B------:R-:W-:Y:S02]  /*105d0*/  ISETP.GT.AND P0, PT, R17, 0x79, P3 ;  /* 0x000000791100780c */ /* 0x000fe40001f04270 */
[----:B------:R-:W-:Y:S02]  /*105e0*/  LOP3.LUT P3, RZ, R22, 0x8, RZ, 0xc0, !PT ;  /* 0x0000000816ff7812 */ /* 0x000fe4000786c0ff */
[----:B------:R-:W-:Y:S02]  /*105f0*/  FMNMX.FTZ R12, R72, R12, !PT ;  /* 0x0000000c480c7209 */ /* 0x000fe40007810000 */
[----:B------:R-:W-:Y:S02]  /*10600*/  ISETP.LT.OR P3, PT, R136, 0x1, P3 ;  /* 0x000000018800780c */ /* 0x000fe40001f61670 */
[----:B------:R-:W-:-:S02]  /*10610*/  FMNMX.FTZ R12, R73, R12, !PT ;  /* 0x0000000c490c7209 */ /* 0x000fc40007810000 */
[----:B------:R-:W-:Y:S02]  /*10620*/  FSEL R26, R26, -INF , !P3 ;  /* 0xff8000001a1a7808 */ /* 0x000fe40005800000 */
        /* <DEDUP_REMOVED lines=12> */
[----:B------:R-:W-:Y:S01]  /*106f0*/  LOP3.LUT R22, R22, 0xfffffffd, RZ, 0xc0, !PT ;  /* 0xfffffffd16167812 */ /* 0x000fe200078ec0ff */
[----:B------:R-:W0:Y:S01]  /*10700*/  SHFL.BFLY PT, R13, R12, 0x2, 0x1f ;  /* 0x0c401f000c0d7f89 */ /* 0x000e2200000e0000 */
[----:B------:R-:W-:Y:S02]  /*10710*/  FMNMX.FTZ R14, R38, R14, !PT ;  /* 0x0000000e260e7209 */ /* 0x000fe40007810000 */
[----:B------:R-:W-:Y:S02]  /*10720*/  @P0 LOP3.LUT R22, R22, 0x2, RZ, 0xfc, !PT ;  /* 0x0000000216160812 */ /* 0x000fe400078efcff */
[----:B------:R-:W-:Y:S02]  /*10730*/  FMNMX.FTZ R14, R39, R14, !PT ;  /* 0x0000000e270e7209 */ /* 0x000fe40007810000 */
[----:B------:R-:W-:-:S02]  /*10740*/  ISETP.LT.OR P0, PT, R136, 0x69, P4 ;  /* 0x000000698800780c */ /* 0x000fc40002701670 */
[----:B------:R-:W-:Y:S02]  /*10750*/  FMNMX.FTZ R14, R42, R14, !PT ;  /* 0x0000000e2a0e7209 */ /* 0x000fe40007810000 */
[C---:B------:R-:W-:Y:S02]  /*10760*/  LOP3.LUT P4, RZ, R22.reuse, 0x2, RZ, 0xc0, !PT ;  /* 0x0000000216ff7812 */ /* 0x040fe4000788c0ff */
[----:B------:R-:W-:Y:S02]  /*10770*/  FMNMX.FTZ R14, R43, R14, !PT ;  /* 0x0000000e2b0e7209 */ /* 0x000fe40007810000 */
[----:B------:R-:W-:Y:S02]  /*10780*/  LOP3.LUT R22, R22, 0xffffffef, RZ, 0xc0, !PT ;  /* 0xffffffef16167812 */ /* 0x000fe400078ec0ff */
[----:B------:R-:W-:Y:S02]  /*10790*/  FMNMX.FTZ R14, R46, R14, !PT ;  /* 0x0000000e2e0e7209 */ /* 0x000fe40007810000 */
[----:B------:R-:W-:-:S02]  /*107a0*/  ISETP.LT.OR P6, PT, R136, 0x71, P6 ;  /* 0x000000718800780c */ /* 0x000fc400037c1670 */
[----:B------:R-:W-:Y:S02]  /*107b0*/  FMNMX.FTZ R14, R47, R14, !PT ;  /* 0x0000000e2f0e7209 */ /* 0x000fe40007810000 */
[----:B------:R-:W-:Y:S02]  /*107c0*/  @P0 LOP3.LUT R22, R22, 0x10, RZ, 0xfc, !PT ;  /* 0x0000001016160812 */ /* 0x000fe400078efcff */
[----:B0-----:R-:W-:Y:S02]  /*107d0*/  FMNMX.FTZ R12, R12, R13, !PT ;  /* 0x0000000d0c0c7209 */ /* 0x001fe40007810000 */
[----:B------:R-:W-:Y:S02]  /*107e0*/  FMNMX.FTZ R14, R50, R14, !PT ;  /* 0x0000000e320e7209 */ /* 0x000fe40007810000 */
[----:B------:R-:W-:Y:S01]  /*107f0*/  ISETP.LT.OR P0, PT, R136, 0x6a, P5 ;  /* 0x0000006a8800780c */ /* 0x000fe20002f01670 */
[----:B------:R-:W0:Y:S01]  /*10800*/  SHFL.BFLY PT, R13, R12, 0x1, 0x1f ;  /* 0x0c201f000c0d7f89 */ /* 0x000e2200000e0000 */
[----:B------:R-:W-:-:S02]  /*10810*/  FMNMX.FTZ R14, R51, R14, !PT ;  /* 0x0000000e330e7209 */ /* 0x000fc40007810000 */
[----:B------:R-:W-:Y:S02]  /*10820*/  FSEL R79, R79, -INF , !P0 ;  /* 0xff8000004f4f7808 */ /* 0x000fe40004000000 */
[----:B------:R-:W-:Y:S02]  /*10830*/  FMNMX.FTZ R14, R54, R14, !PT ;  /* 0x0000000e360e7209 */ /* 0x000fe40007810000 */
[----:B------:R-:W-:Y:S02]  /*10840*/  ISETP.LT.OR P2, PT, R136, 0x72, P2 ;  /* 0x000000728800780c */ /* 0x000fe40001741670 */
[----:B------:R-:W-:Y:S02]  /*10850*/  FMNMX.FTZ R14, R55, R14, !PT ;  /* 0x0000000e370e7209 */ /* 0x000fe40007810000 */
[----:B------:R-:W-:Y:S02]  /*10860*/  FSEL R82, R82, -INF , !P6 ;  /* 0xff80000052527808 */ /* 0x000fe40007000000 */
[----:B------:R-:W-:-:S02]  /*10870*/  FMNMX.FTZ R14, R58, R14, !PT ;  /* 0x0000000e3a0e7209 */ /* 0x000fc40007810000 */
[----:B------:R-:W-:Y:S02]  /*10880*/  ISETP.LT.OR P1, PT, R136, 0x79, P1 ;  /* 0x000000798800780c */ /* 0x000fe40000f21670 */
[----:B------:R-:W-:Y:S02]  /*10890*/  FMNMX.FTZ R14, R59, R14, !PT ;  /* 0x0000000e3b0e7209 */ /* 0x000fe40007810000 */
[----:B------:R-:W-:Y:S02]  /*108a0*/  FSEL R83, R83, -INF , !P2 ;  /* 0xff80000053537808 */ /* 0x000fe40005000000 */
[----:B------:R-:W-:Y:S02]  /*108b0*/  FMNMX.FTZ R14, R62, R14, !PT ;  /* 0x0000000e3e0e7209 */ /* 0x000fe40007810000 */
[----:B------:R-:W-:Y:S02]  /*108c0*/  ISETP.LT.OR P4, PT, R136, 0x7a, P4 ;  /* 0x0000007a8800780c */ /* 0x000fe40002781670 */
[----:B0-----:R-:W-:-:S02]  /*108d0*/  FMNMX.FTZ R12, R12, R13, !PT ;  /* 0x0000000d0c0c7209 */ /* 0x001fc40007810000 */
[----:B------:R-:W-:Y:S02]  /*108e0*/  FMNMX.FTZ R14, R63, R14, !PT ;  /* 0x0000000e3f0e7209 */ /* 0x000fe40007810000 */
[----:B------:R-:W-:Y:S02]  /*108f0*/  FSETP.NEU.FTZ.AND P5, PT, R12, -INF , PT ;  /* 0xff8000000c00780b */ /* 0x000fe40003fbd000 */
[----:B------:R-:W-:Y:S02]  /*10900*/  FMNMX.FTZ R14, R66, R14, !PT ;  /* 0x0000000e420e7209 */ /* 0x000fe40007810000 */
[----:B------:R-:W-:Y:S02]  /*10910*/  FSEL R13, R12, RZ, P5 ;  /* 0x000000ff0c0d7208 */ /* 0x000fe40002800000 */
[----:B------:R-:W-:Y:S02]  /*10920*/  FMNMX.FTZ R14, R67, R14, !PT ;  /* 0x0000000e430e7209 */ /* 0x000fe40007810000 */
[----:B------:R-:W-:Y:S01]  /*10930*/  FSEL R86, R86, -INF , !P1 ;  /* 0xff80000056567808 */ /* 0x000fe20004800000 */
[----:B------:R-:W-:-:S01]  /*10940*/  FADD.FTZ R3, -R13, R3 ;  /* 0x000000030d037221 */ /* 0x000fc20000010100 */
[----:B------:R-:W-:Y:S01]  /*10950*/  FMNMX.FTZ R14, R70, R14, !PT ;  /* 0x0000000e460e7209 */ /* 0x000fe20007810000 */
[----:B------:R-:W-:-:S01]  /*10960*/  FFMA.FTZ R13, R2, R12, -8 ;  /* 0xc1000000020d7423 */ /* 0x000fc2000001000c */
[----:B------:R-:W-:Y:S01]  /*10970*/  FSEL R87, R87, -INF , !P4 ;  /* 0xff80000057577808 */ /* 0x000fe20006000000 */
[----:B------:R-:W-:Y:S01]  /*10980*/  FMUL.FTZ R3, R2, R3 ;  /* 0x0000000302037220 */ /* 0x000fe20000410000 */
[----:B------:R-:W-:-:S02]  /*10990*/  FMNMX.FTZ R14, R71, R14, !PT ;  /* 0x0000000e470e7209 */ /* 0x000fc40007810000 */
[----:B------:R-:W-:Y:S02]  /*109a0*/  FSEL R13, R13, RZ, P5 ;  /* 0x000000ff0d0d7208 */ /* 0x000fe40002800000 */
[----:B------:R-:W-:Y:S01]  /*109b0*/  LOP3.LUT P5, RZ, R22, 0x10, RZ, 0xc0, !PT ;  /* 0x0000001016ff7812 */ /* 0x000fe200078ac0ff */
[----:B------:R-:W-:Y:S01]  /*109c0*/  MUFU.EX2 R3, R3 ;  /* 0x0000000300037308 */ /* 0x000fe20000000800 */
[----:B------:R-:W-:Y:S01]  /*109d0*/  FMNMX.FTZ R14, R74, R14, !PT ;  /* 0x0000000e4a0e7209 */ /* 0x000fe20007810000 */
[--C-:B------:R-:W-:Y:S01]  /*109e0*/  FFMA.FTZ R24, R2, R24, -R13.reuse ;  /* 0x0000001802187223 */ /* 0x100fe2000001080d */
[----:B------:R-:W-:Y:S01]  /*109f0*/  FSEL R78, R78, -INF , !P5 ;  /* 0xff8000004e4e7808 */ /* 0x000fe20006800000 */
[C-C-:B------:R-:W-:Y:S01]  /*10a00*/  FFMA.FTZ R25, R2.reuse, R25, -R13.reuse ;  /* 0x0000001902197223 */ /* 0x140fe2000001080d */
[----:B------:R-:W-:Y:S01]  /*10a10*/  FMNMX.FTZ R14, R75, R14, !PT ;  /* 0x0000000e4b0e7209 */ /* 0x000fe20007810000 */
[C-C-:B------:R-:W-:Y:S01]  /*10a20*/  FFMA.FTZ R28, R2.reuse, R28, -R13.reuse ;  /* 0x0000001c021c7223 */ /* 0x140fe2000001080d */
[----:B------:R-:W-:-:S01]  /*10a30*/  FFMA.FTZ R29, R2, R29, -R13 ;  /* 0x0000001d021d7223 */ /* 0x000fc2000001080d */
[----:B------:R-:W0:Y:S01]  /*10a40*/  MUFU.EX2 R24, R24 ;  /* 0x0000001800187308 */ /* 0x000e220000000800 */
[----:B------:R-:W-:Y:S01]  /*10a50*/  FMNMX.FTZ R14, R78, R14, !PT ;  /* 0x0000000e4e0e7209 */ /* 0x000fe20007810000 */
[C-C-:B------:R-:W-:Y:S01]  /*10a60*/  FFMA.FTZ R32, R2.reuse, R32, -R13.reuse ;  /* 0x0000002002207223 */ /* 0x140fe2000001080d */
[----:B------:R-:W-:-:S01]  /*10a70*/  FFMA.FTZ R33, R2, R33, -R13 ;  /* 0x0000002102217223 */ /* 0x000fc2000001080d */
[C-C-:B------:R-:W-:Y:S01]  /*10a80*/  FFMA.FTZ R36, R2.reuse, R36, -R13.reuse ;  /* 0x0000002402247223 */ /* 0x140fe2000001080d */
[----:B------:R-:W-:Y:S01]  /*10a90*/  FMNMX.FTZ R14, R79, R14, !PT ;  /* 0x0000000e4f0e7209 */ /* 0x000fe20007810000 */
[C-C-:B------:R-:W-:Y:S01]  /*10aa0*/  FFMA.FTZ R37, R2.reuse, R37, -R13.reuse ;  /* 0x0000002502257223 */ /* 0x140fe2000001080d */
[----:B------:R-:W-:-:S01]  /*10ab0*/  FFMA.FTZ R40, R2, R40, -R13 ;  /* 0x0000002802287223 */ /* 0x000fc2000001080d */
[----:B------:R-:W1:Y:S01]  /*10ac0*/  MUFU.EX2 R25, R25 ;  /* 0x0000001900197308 */ /* 0x000e620000000800 */
[----:B------:R-:W-:Y:S01]  /*10ad0*/  FMNMX.FTZ R14, R82, R14, !PT ;  /* 0x0000000e520e7209 */ /* 0x000fe20007810000 */
[C-C-:B------:R-:W-:Y:S01]  /*10ae0*/  FFMA.FTZ R41, R2.reuse, R41, -R13.reuse ;  /* 0x0000002902297223 */ /* 0x140fe2000001080d */
[----:B------:R-:W-:-:S01]  /*10af0*/  FFMA.FTZ R44, R2, R44, -R13 ;  /* 0x0000002c022c7223 */ /* 0x000fc2000001080d */
[C-C-:B------:R-:W-:Y:S01]  /*10b00*/  FFMA.FTZ R45, R2.reuse, R45, -R13.reuse ;  /* 0x0000002d022d7223 */ /* 0x140fe2000001080d */
[----:B------:R-:W-:Y:S01]  /*10b10*/  FMNMX.FTZ R14, R83, R14, !PT ;  /* 0x0000000e530e7209 */ /* 0x000fe20007810000 */
[C-C-:B------:R-:W-:Y:S01]  /*10b20*/  FFMA.FTZ R48, R2.reuse, R48, -R13.reuse ;  /* 0x0000003002307223 */ /* 0x140fe2000001080d */
[----:B------:R-:W-:-:S01]  /*10b30*/  FFMA.FTZ R49, R2, R49, -R13 ;  /* 0x0000003102317223 */ /* 0x000fc2000001080d */
[----:B------:R-:W-:Y:S01]  /*10b40*/  MUFU.EX2 R28, R28 ;  /* 0x0000001c001c7308 */ /* 0x000fe20000000800 */
[----:B------:R-:W-:Y:S01]  /*10b50*/  FMNMX.FTZ R14, R86, R14, !PT ;  /* 0x0000000e560e7209 */ /* 0x000fe20007810000 */
[----:B0-----:R-:W-:Y:S01]  /*10b60*/  FFMA.FTZ R6, R3, R6, R24 ;  /* 0x0000000603067223 */ /* 0x001fe20000010018 */
[----:B------:R-:W-:-:S01]  /*10b70*/  FFMA.FTZ R52, R2, R52, -R13 ;  /* 0x0000003402347223 */ /* 0x000fc2000001080d */
[C-C-:B------:R-:W-:Y:S01]  /*10b80*/  FFMA.FTZ R53, R2.reuse, R53, -R13.reuse ;  /* 0x0000003502357223 */ /* 0x140fe2000001080d */
[----:B------:R-:W-:Y:S01]  /*10b90*/  FMNMX.FTZ R14, R87, R14, !PT ;  /* 0x0000000e570e7209 */ /* 0x000fe20007810000 */
[C-C-:B------:R-:W-:Y:S01]  /*10ba0*/  FFMA.FTZ R56, R2.reuse, R56, -R13.reuse ;  /* 0x0000003802387223 */ /* 0x140fe2000001080d */
[----:B------:R-:W-:-:S01]  /*10bb0*/  FFMA.FTZ R57, R2, R57, -R13 ;  /* 0x0000003902397223 */ /* 0x000fc2000001080d */
[----:B------:R-:W-:Y:S01]  /*10bc0*/  MUFU.EX2 R29, R29 ;  /* 0x0000001d001d7308 */ /* 0x000fe20000000800 */
[----:B-1----:R-:W-:-:S01]  /*10bd0*/  FADD.FTZ R6, R25, R6 ;  /* 0x0000000619067221 */ /* 0x002fc20000010000 */
[----:B------:R-:W0:Y:S01]  /*10be0*/  SHFL.BFLY PT, R15, R14, 0x2, 0x1f ;  /* 0x0c401f000e0f7f89 */ /* 0x000e2200000e0000 */
        /* <DEDUP_REMOVED lines=15> */
[----:B------:R-:W-:Y:S01]  /*10ce0*/  FFMA.FTZ R13, R2, R85, -R13 ;  /* 0x00000055020d7223 */ /* 0x000fe2000001080d */
[----:B------:R-:W-:-:S02]  /*10cf0*/  ISETP.NE.AND P5, PT, R137, 0x3, PT ;  /* 0x000000038900780c */ /* 0x000fc40003fa5270 */
[----:B------:R-:W-:-:S03]  /*10d00*/  LOP3.LUT P0, RZ, R22, 0x40000000, RZ, 0xc0, !PT ;  /* 0x4000000016ff7812 */ /* 0x000fc6000780c0ff */
[----:B------:R-:W-:Y:S01]  /*10d10*/  MUFU.EX2 R36, R36 ;  /* 0x0000002400247308 */ /* 0x000fe20000000800 */
[----:B0-----:R-:W-:-:S05]  /*10d20*/  FMNMX.FTZ R14, R14, R15, !PT ;  /* 0x0000000f0e0e7209 */ /* 0x001fca0007810000 */
[----:B------:R-:W0:Y:S02]  /*10d30*/  SHFL.BFLY PT, R15, R14, 0x1, 0x1f ;  /* 0x0c201f000e0f7f89 */ /* 0x000e2400000e0000 */
[----:B------:R-:W-:Y:S08]  /*10d40*/  MUFU.EX2 R37, R37 ;  /* 0x0000002500257308 */ /* 0x000ff00000000800 */
[----:B------:R-:W-:Y:S08]  /*10d50*/  MUFU.EX2 R40, R40 ;  /* 0x0000002800287308 */ /* 0x000ff00000000800 */
[----:B------:R-:W-:Y:S01]  /*10d60*/  MUFU.EX2 R41, R41 ;  /* 0x0000002900297308 */ /* 0x000fe20000000800 */
[----:B0-----:R-:W-:-:S07]  /*10d70*/  FMNMX.FTZ R14, R14, R15, !PT ;  /* 0x0000000f0e0e7209 */ /* 0x001fce0007810000 */
[----:B------:R-:W-:Y:S01]  /*10d80*/  MUFU.EX2 R44, R44 ;  /* 0x0000002c002c7308 */ /* 0x000fe20000000800 */
[----:B------:R-:W-:-:S04]  /*10d90*/  FSETP.NEU.FTZ.AND P1, PT, R14, -INF , PT ;  /* 0xff8000000e00780b */ /* 0x000fc80003f3d000 */
[----:B------:R-:W-:-:S03]  /*10da0*/  FSEL R15, R14, RZ, P1 ;  /* 0x000000ff0e0f7208 */ /* 0x000fc60000800000 */
[----:B------:R-:W-:Y:S02]  /*10db0*/  MUFU.EX2 R45, R45 ;  /* 0x0000002d002d7308 */ /* 0x000fe40000000800 */
[----:B------:R-:W-:-:S01]  /*10dc0*/  FADD.FTZ R0, -R15, R0 ;  /* 0x000000000f007221 */ /* 0x000fc20000010100 */
[----:B------:R-:W-:-:S03]  /*10dd0*/  FFMA.FTZ R15, R2, R14, -8 ;  /* 0xc1000000020f7423 */ /* 0x000fc6000001000e */
[----:B------:R-:W-:Y:S02]  /*10de0*/  FMUL.FTZ R0, R2, R0 ;  /* 0x0000000002007220 */ /* 0x000fe40000410000 */
[----:B------:R-:W-:Y:S01]  /*10df0*/  MUFU.EX2 R48, R48 ;  /* 0x0000003000307308 */ /* 0x000fe20000000800 */
[----:B------:R-:W-:-:S05]  /*10e00*/  FSEL R15, R15, RZ, P1 ;  /* 0x000000ff0f0f7208 */ /* 0x000fca0000800000 */
        /* <DEDUP_REMOVED lines=18> */
[----:B------:R-:W1:Y:S01]  /*10f30*/  MUFU.EX2 R27, R27 ;  /* 0x0000001b001b7308 */ /* 0x000e620000000800 */
        /* <DEDUP_REMOVED lines=8> */
[----:B0-----:R-:W-:-:S01]  /*10fc0*/  FFMA.FTZ R5, R0, R5, R26 ;  /* 0x0000000500057223 */ /* 0x001fc2000001001a */
[C-C-:B------:R-:W-:Y:S01]  /*10fd0*/  FFMA.FTZ R71, R2.reuse, R71, -R15.reuse ;  /* 0x0000004702477223 */ /* 0x140fe2000001080f */
[----:B------:R-:W-:-:S01]  /*10fe0*/  FFMA.FTZ R74, R2, R74, -R15 ;  /* 0x0000004a024a7223 */ /* 0x000fc2000001080f */
[C-C-:B------:R-:W-:Y:S01]  /*10ff0*/  FFMA.FTZ R75, R2.reuse, R75, -R15.reuse ;  /* 0x0000004b024b7223 */ /* 0x140fe2000001080f */
[----:B------:R-:W-:-:S01]  /*11000*/  FFMA.FTZ R78, R2, R78, -R15 ;  /* 0x0000004e024e7223 */ /* 0x000fc2000001080f */
[C-C-:B------:R-:W-:Y:S01]  /*11010*/  FFMA.FTZ R79, R2.reuse, R79, -R15.reuse ;  /* 0x0000004f024f7223 */ /* 0x140fe2000001080f */
[----:B------:R-:W-:-:S01]  /*11020*/  FFMA.FTZ R82, R2, R82, -R15 ;  /* 0x0000005202527223 */ /* 0x000fc2000001080f */
[----:B------:R-:W0:Y:S01]  /*11030*/  MUFU.EX2 R31, R31 ;  /* 0x0000001f001f7308 */ /* 0x000e220000000800 */
[----:B-1----:R-:W-:-:S01]  /*11040*/  FADD.FTZ R17, R27, R5 ;  /* 0x000000051b117221 */ /* 0x002fc20000010000 */
[----:B------:R-:W-:Y:S01]  /*11050*/  FADD.FTZ R5, R28, R6 ;  /* 0x000000061c057221 */ /* 0x000fe20000010000 */
[----:B------:R-:W-:-:S01]  /*11060*/  FFMA.FTZ R83, R2, R83, -R15 ;  /* 0x0000005302537223 */ /* 0x000fc2000001080f */
[C-C-:B------:R-:W-:Y:S01]  /*11070*/  FFMA.FTZ R86, R2.reuse, R86, -R15.reuse ;  /* 0x0000005602567223 */ /* 0x140fe2000001080f */
[----:B------:R-:W-:-:S01]  /*11080*/  FFMA.FTZ R15, R2, R87, -R15 ;  /* 0x00000057020f7223 */ /* 0x000fc2000001080f */
[----:B------:R-:W-:-:S02]  /*11090*/  FADD.FTZ R5, R29, R5 ;  /* 0x000000051d057221 */ /* 0x000fc40000010000 */
        /* <DEDUP_REMOVED lines=18> */
[----:B------:R-:W-:-:S06]  /*111c0*/  FADD.FTZ R5, R48, R5 ;  /* 0x0000000530057221 */ /* 0x000fcc0000010000 */
        /* <DEDUP_REMOVED lines=84> */
[----:B-1----:R-:W-:-:S03]  /*11710*/  FADD.FTZ R6, R13, R5 ;  /* 0x000000050d067221 */ /* 0x002fc60000010000 */
[----:B--2---:R-:W-:Y:S01]  /*11720*/  FADD.FTZ R5, R15, R17 ;  /* 0x000000110f057221 */ /* 0x004fe20000010000 */
[----:B------:R-:W-:Y:S06]  /*11730*/  @!P5 BRA `(.L_x_1268) ;  /* 0x000000000004d947 */ /* 0x000fec0003800000 */
[----:B------:R-:W-:Y:S01]  /*11740*/  BPT.TRAP 0x1 ;  /* 0x000000040000795c */ /* 0x000fe20000300000 */
.L_x_1268:
[----:B------:R-:W2:Y:S01]  /*11750*/  LDL R17, [R1+0x1c] ;  /* 0x00001c0001117983 */ /* 0x000ea20000100800 */
[----:B------:R-:W-:Y:S01]  /*11760*/  ISETP.GT.AND P1, PT, R4, R154, PT ;  /* 0x0000009a0400720c */ /* 0x000fe20003f24270 */
[----:B------:R-:W-:Y:S01]  /*11770*/  VIADD R19, R19, 0x19c60 ;  /* 0x00019c6013137836 */ /* 0x000fe20000000000 */
        /* <DEDUP_REMOVED lines=85> */
[----:B------:R-:W-:-:S02]  /*11cd0*/  IMAD.MOV.U32 R150, RZ, RZ, R36 ;  /* 0x000000ffff967224 */ /* 0x000fc400078e0024 */
[----:B------:R-:W-:Y:S02]  /*11ce0*/  IMAD.MOV.U32 R151, RZ, RZ, R38 ;  /* 0x000000ffff977224 */ /* 0x000fe400078e0026 */
[----:B------:R-:W-:Y:S02]  /*11cf0*/  IMAD.MOV.U32 R144, RZ, RZ, R44 ;  /* 0x000000ffff907224 */ /* 0x000fe400078e002c */
[----:B------:R-:W-:Y:S02]  /*11d00*/  IMAD.MOV.U32 R145, RZ, RZ, R46 ;  /* 0x000000ffff917224 */ /* 0x000fe400078e002e */
[----:B------:R-:W-:Y:S02]  /*11d10*/  IMAD.MOV.U32 R146, RZ, RZ, R52 ;  /* 0x000000ffff927224 */ /* 0x000fe400078e0034 */
[----:B------:R-:W-:Y:S02]  /*11d20*/  IMAD.MOV.U32 R147, RZ, RZ, R54 ;  /* 0x000000ffff937224 */ /* 0x000fe400078e0036 */
[----:B------:R-:W-:-:S02]  /*11d30*/  IMAD.MOV.U32 R140, RZ, RZ, R60 ;  /* 0x000000ffff8c7224 */ /* 0x000fc400078e003c */
[----:B------:R-:W-:Y:S01]  /*11d40*/  IMAD.MOV.U32 R141, RZ, RZ, R62 ;  /* 0x000000ffff8d7224 */ /* 0x000fe200078e003e */
[----:B--2---:R-:W-:Y:S01]  /*11d50*/  PRMT R19, R17, 0x654, R19 ;  /* 0x0000065411137816 */ /* 0x004fe20000000013 */
[----:B------:R-:W-:-:S03]  /*11d60*/  IMAD.MOV.U32 R17, RZ, RZ, R21 ;  /* 0x000000ffff117224 */ /* 0x000fc600078e0015 */
[----:B------:R0:W-:Y:S02]  /*11d70*/  SYNCS.ARRIVE.TRANS64.RED.A1T0 RZ, [R19+URZ], RZ ;  /* 0x000000ff13ff79a7 */ /* 0x0001e4000810043f */
[----:B0-----:R-:W-:Y:S01]  /*11d80*/  IMAD.MOV.U32 R19, RZ, RZ, R20 ;  /* 0x000000ffff137224 */ /* 0x001fe200078e0014 */
[----:B------:R-:W-:Y:S06]  /*11d90*/  @P1 BRA `(.L_x_1269) ;  /* 0xffffffd000301947 */ /* 0x000fec000383ffff */
[----:B------:R-:W-:Y:S05]  /*11da0*/  BSYNC B0 ;  /* 0x0000000000007941 */ /* 0x000fea0003800000 */
.L_x_1249:
[----:B------:R-:W-:Y:S02]  /*11db0*/  IMAD.MOV.U32 R0, RZ, RZ, R14 ;  /* 0x000000ffff007224 */ /* 0x000fe400078e000e */
[----:B------:R-:W-:Y:S02]  /*11dc0*/  IMAD.MOV.U32 R3, RZ, RZ, R12 ;  /* 0x000000ffff037224 */ /* 0x000fe400078e000c */
[----:B------:R-:W-:Y:S02]  /*11dd0*/  IMAD.MOV.U32 R17, RZ, RZ, R21 ;  /* 0x000000ffff117224 */ /* 0x000fe400078e0015 */
[----:B------:R-:W-:-:S07]  /*11de0*/  IMAD.MOV.U32 R19, RZ, RZ, R20 ;  /* 0x000000ffff137224 */ /* 0x000fce00078e0014 */
.L_x_1248:
[----:B------:R-:W-:Y:S05]  /*11df0*/  BSYNC B1 ;  /* 0x0000000000017941 */ /* 0x000fea0003800000 */
.L_x_1247:
[----:B------:R-:W2:Y:S01]  /*11e00*/  LDL R12, [R1+0xc] ;  /* 0x00000c00010c7983 */ /* 0x000ea20000100800 */
[----:B------:R-:W0:Y:S03]  /*11e10*/  LDC R13, c[0x0][0x448] ;  /* 0x00011200ff0d7b82 */ /* 0x000e260000000800 */
[----:B------:R-:W3:Y:S01]  /*11e20*/  LDL R15, [R1] ;  /* 0x00000000010f7983 */ /* 0x000ee20000100800 */
[----:B------:R-:W-:-:S04]  /*11e30*/  LOP3.LUT R22, R22, 0xffffffdf, RZ, 0xc0, !PT ;  /* 0xffffffdf16167812 */ /* 0x000fc800078ec0ff */
[----:B------:R-:W1:Y:S01]  /*11e40*/  LDC R20, c[0x0][0x9e4] ;  /* 0x00027900ff147b82 */ /* 0x000e620000000800 */
[----:B0-----:R-:W-:-:S13]  /*11e50*/  ISETP.NE.AND P1, PT, R13, 0x1, PT ;  /* 0x000000010d00780c */ /* 0x001fda0003f25270 */
[----:B------:R-:W0:Y:S01]  /*11e60*/  @P1 LDC R13, c[0x0][0x44c] ;  /* 0x00011300ff0d1b82 */ /* 0x000e220000000800 */
[----:B------:R-:W-:-:S04]  /*11e70*/  @P1 LOP3.LUT R22, R22, 0x20, RZ, 0xfc, !PT ;  /* 0x0000002016161812 */ /* 0x000fc800078efcff */
[----:B------:R-:W-:-:S03]  /*11e80*/  LOP3.LUT R22, R22, 0xffffffbf, RZ, 0xc0, !PT ;  /* 0xffffffbf16167812 */ /* 0x000fc600078ec0ff */
[----:B------:R-:W4:Y:S01]  /*11e90*/  @P1 LDC R14, c[0x0][0x450] ;  /* 0x00011400ff0e1b82 */ /* 0x000f220000000800 */
[----:B--2---:R-:W-:-:S04]  /*11ea0*/  VIADD R12, R12, 0xbf ;  /* 0x000000bf0c0c7836 */ /* 0x004fc80000000000 */
[----:B0-----:R-:W-:Y:S01]  /*11eb0*/  @P1 IMAD.HI.U32 R13, R12, R13, RZ ;  /* 0x0000000d0c0d1227 */ /* 0x001fe200078e00ff */
[----:B---3--:R-:W-:-:S04]  /*11ec0*/  IADD3 R15, R15, 0x1, -R155 ;  /* 0x000000010f0f7810 */ /* 0x008fc80007ffe89b */
[----:B----4-:R-:W-:Y:S02]  /*11ed0*/  @P1 SHF.R.U32.HI R12, RZ, R14, R13 ;  /* 0x0000000eff0c1219 */ /* 0x010fe4000001160d */
[----:B-1----:R-:W-:-:S03]  /*11ee0*/  ISETP.GE.AND P1, PT, R20, 0x1, PT ;  /* 0x000000011400780c */ /* 0x002fc60003f26270 */
[----:B------:R-:W-:-:S04]  /*11ef0*/  IMAD.IADD R12, R12, 0x1, R15 ;  /* 0x000000010c0c7824 */ /* 0x000fc800078e020f */
[----:B------:R-:W-:-:S06]  /*11f00*/  IMAD.IADD R14, R12, 0x1, -R7 ;  /* 0x000000010c0e7824 */ /* 0x000fcc00078e0a07 */
[----:B------:R-:W-:Y:S01]  /*11f10*/  @P1 LOP3.LUT R22, R22, 0x40, RZ, 0xfc, !PT ;  /* 0x0000004016161812 */ /* 0x000fe200078efcff */
[----:B------:R-:W-:Y:S06]  /*11f20*/  @!P1 BRA `(.L_x_1270) ;  /* 0x0000000000489947 */ /* 0x000fec0003800000 */
[----:B------:R-:W-:Y:S01]  /*11f30*/  IMAD.MOV.U32 R7, RZ, RZ, R12 ;  /* 0x000000ffff077224 */ /* 0x000fe200078e000c */
[----:B------:R-:W-:Y:S04]  /*11f40*/  BSSY B0, `(.L_x_1271) ;  /* 0x000000e000007945 */ /* 0x000fe80003800000 */
        /* <DEDUP_REMOVED lines=9> */
.L_x_1272:
[----:B------:R-:W-:-:S13]  /*11fe0*/  ISETP.NE.AND P1, PT, R20, 0x1, PT ;  /* 0x000000011400780c */ /* 0x000fda0003f25270 */
[----:B------:R-:W0:Y:S02]  /*11ff0*/  @P1 LDC.64 R12, c[0x0][0x9e8] ;  /* 0x00027a00ff0c1b82 */ /* 0x000e240000000a00 */
[----:B0-----:R-:W-:-:S05]  /*12000*/  @P1 IMAD.HI.U32 R12, R7, R12, RZ ;  /* 0x0000000c070c1227 */ /* 0x001fca00078e00ff */
[----:B------:R-:W-:-:S07]  /*12010*/  @P1 SHF.R.U32.HI R7, RZ, R13, R12 ;  /* 0x0000000dff071219 */ /* 0x000fce000001160c */
.L_x_1273:
[----:B------:R-:W-:Y:S05]  /*12020*/  BSYNC B0 ;  /* 0x0000000000007941 */ /* 0x000fea0003800000 */
.L_x_1271:
[----:B------:R-:W-:-:S05]  /*12030*/  IMAD R7, R7, R20, RZ ;  /* 0x0000001407077224 */ /* 0x000fca00078e02ff */
[----:B------:R-:W-:-:S07]  /*12040*/  VIMNMX R14, R14, R7, !PT ;  /* 0x000000070e0e7248 */ /* 0x000fce0007fe0100 */
.L_x_1270:
[----:B------:R-:W2:Y:S01]  /*12050*/  LDL R12, [R1+0x44] ;  /* 0x00004400010c7983 */ /* 0x000ea20000100800 */
[----:B------:R-:W-:Y:S01]  /*12060*/  VIADD R14, R14, 0x7f ;  /* 0x0000007f0e0e7836 */ /* 0x000fe20000000000 */
[----:B------:R-:W-:Y:S04]  /*12070*/  BSSY B0, `(.L_x_1274) ;  /* 0x00001e9000007945 */ /* 0x000fe80003800000 */
[----:B------:R-:W-:-:S04]  /*12080*/  SHF.R.S32.HI R7, RZ, 0x1f, R14 ;  /* 0x0000001fff077819 */ /* 0x000fc8000001140e */
[----:B------:R-:W-:-:S04]  /*12090*/  LEA.HI R7, R7, R14, RZ, 0x7 ;  /* 0x0000000e07077211 */ /* 0x000fc800078f38ff */
[----:B------:R-:W-:-:S04]  /*120a0*/  SHF.R.S32.HI R7, RZ, 0x7, R7 ;  /* 0x00000007ff077819 */ /* 0x000fc80000011407 */
[----:B--2---:R-:W-:-:S04]  /*120b0*/  VIMNMX R12, R12, R7, !PT ;  /* 0x000000070c0c7248 */ /* 0x004fc80007fe0100 */
[----:B------:R-:W-:Y:S01]  /*120c0*/  ISETP.GE.AND P1, PT, R4, R12, PT ;  /* 0x0000000c0400720c */ /* 0x000fe20003f26270 */
[----:B------:R0:W-:-:S12]  /*120d0*/  STL [R1+0x20], R12 ;  /* 0x0000200c01007387 */ /* 0x0001d80000100800 */
[----:B0-----:R-:W-:Y:S05]  /*120e0*/  @!P1 BRA `(.L_x_1275) ;  /* 0x0000001c00849947 */ /* 0x001fea0003800000 */
[----:B------:R-:W-:Y:S01]  /*120f0*/  BSSY B1, `(.L_x_1275) ;  /* 0x00001e0000017945 */ /* 0x000fe20003800000 */
[----:B------:R-:W-:Y:S02]  /*12100*/  IMAD.MOV.U32 R7, RZ, RZ, R0 ;  /* 0x000000ffff077224 */ /* 0x000fe400078e0000 */
[----:B------:R-:W-:Y:S02]  /*12110*/  IMAD.MOV.U32 R14, RZ, RZ, R3 ;  /* 0x000000ffff0e7224 */ /* 0x000fe400078e0003 */
[----:B------:R-:W-:Y:S02]  /*12120*/  IMAD.MOV.U32 R13, RZ, RZ, R19 ;  /* 0x000000ffff0d7224 */ /* 0x000fe400078e0013 */
[----:B------:R-:W-:-:S07]  /*12130*/  IMAD.MOV.U32 R12, RZ, RZ, R17 ;  /* 0x000000ffff0c7224 */ /* 0x000fce00078e0011 */
.L_x_1287:
[----:B------:R-:W-:Y:S01]  /*12140*/  IMAD.U32 R0, RZ, RZ, UR36 ;  /* 0x00000024ff007e24 */ /* 0x000fe2000f8e00ff */
[----:B------:R-:W-:-:S04]  /*12150*/  ISETP.NE.AND P1, PT, R12, 0x1, PT ;  /* 0x000000010c00780c */ /* 0x000fc80003f25270 */
[----:B------:R-:W-:Y:S02]  /*12160*/  ISETP.NE.AND P2, PT, R0, 0x3, PT ;  /* 0x000000030000780c */ /* 0x000fe40003f45270 */
[----:B------:R-:W-:-:S04]  /*12170*/  SEL R0, RZ, 0x1, P1 ;  /* 0x00000001ff007807 */ /* 0x000fc80000800000 */
[----:B------:R-:W-:-:S07]  /*12180*/  LOP3.LUT R19, R13, R0, RZ, 0x3c, !PT ;  /* 0x000000000d137212 */ /* 0x000fce00078e3cff */
[----:B------:R-:W-:Y:S05]  /*12190*/  @!P2 BRA `(.L_x_1276) ;  /* 0x000000000004a947 */ /* 0x000fea0003800000 */
[----:B------:R-:W-:Y:S01]  /*121a0*/  BPT.TRAP 0x1 ;  /* 0x000000040000795c */ /* 0x000fe20000300000 */
.L_x_1276:
        /* <DEDUP_REMOVED lines=8> */
.L_x_1277:
[----:B------:R-:W2:Y:S01]  /*12230*/  LDL R3, [R1+0x18] ;  /* 0x0000180001037983 */ /* 0x000ea20000100800 */
[----:B------:R-:W-:Y:S01]  /*12240*/  BSSY B2, `(.L_x_1278) ;  /* 0x0000006000027945 */ /* 0x000fe20003800000 */
[----:B------:R-:W-:Y:S02]  /*12250*/  IMAD.MOV.U32 R25, RZ, RZ, -0x3ffffff0 ;  /* 0xc0000010ff197424 */ /* 0x000fe400078e00ff */
[----:B--2---:R-:W-:Y:S01]  /*12260*/  IMAD R24, R17, 0x300, R3 ;  /* 0x0000030011187824 */ /* 0x004fe200078e0203 */
[----:B-1----:R-:W-:Y:S06]  /*12270*/  @P1 BRA `(.L_x_1279) ;  /* 0x0000000000081947 */ /* 0x002fec0003800000 */
[----:B------:R-:W1:Y:S02]  /*12280*/  SYNCS.PHASECHK.TRANS64.TRYWAIT P1, [R15+URZ+0x19c30], R0 ;  /* 0x019c30000f0075a7 */ /* 0x000e64000802017f */
[----:B-1----:R-:W-:Y:S05]  /*12290*/  @!P1 BRA `(.L_x_1280) ;  /* 0x000000f000549947 */ /* 0x002fea0003800000 */
.L_x_1279:
[----:B------:R-:W-:Y:S05]  /*122a0*/  BSYNC B2 ;  /* 0x0000000000027941 */ /* 0x000fea0003800000 */
.L_x_1278:
        /* <DEDUP_REMOVED lines=8> */
[----:B------:R-:W-:Y:S01]  /*12330*/  R2UR UR14, R24 ;  /* 0x00000000180e72ca */ /* 0x000fe200000e0000 */
[----:B------:R-:W-:Y:S01]  /*12340*/  IMAD.U32 R3, RZ, RZ, UR36 ;  /* 0x00000024ff037e24 */ /* 0x000fe2000f8e00ff */
[----:B------:R-:W-:-:S02]  /*12350*/  R2UR UR15, R25 ;  /* 0x00000000190f72ca */ /* 0x000fc400000e0000 */
[----:B------:R-:W-:Y:S01]  /*12360*/  WARPGROUP.ARRIVE ;  /* 0x00000000000079c5 */ /* 0x000fe20000000000 */
[----:B------:R-:W-:Y:S02]  /*12370*/  R2UR UR10, R20 ;  /* 0x00000000140a72ca */ /* 0x000fe400000e0000 */
[----:B------:R-:W-:Y:S02]  /*12380*/  R2UR UR11, R21 ;  /* 0x00000000150b72ca */ /* 0x000fe400000e0000 */
[----:B------:R-:W-:Y:S02]  /*12390*/  R2UR UR8, R156 ;  /* 0x000000009c0872ca */ /* 0x000fe400000e0000 */
[----:B------:R-:W-:Y:S01]  /*123a0*/  QGMMA.64x128x32.F32.E4M3.E4M3 R24, gdesc[UR4], RZ, !UPT, gsb0 ;  /* 0x01e00000041879f3 */ /* 0x000fe2000c0008ff */
[----:B------:R-:W-:Y:S02]  /*123b0*/  R2UR UR9, R157 ;  /* 0x000000009d0972ca */ /* 0x000fe400000e0000 */
[----:B------:R-:W-:-:S02]  /*123c0*/  R2UR UR12, R10 ;  /* 0x000000000a0c72ca */ /* 0x000fc400000e0000 */
[----:B------:R-:W-:Y:S02]  /*123d0*/  R2UR UR13, R11 ;  /* 0x000000000b0d72ca */ /* 0x000fe400000e0000 */
[----:B------:R-:W-:Y:S01]  /*123e0*/  ISETP.NE.AND P2, PT, R3, 0x3, PT ;  /* 0x000000030300780c */ /* 0x000fe20003f45270 */
[----:B------:R-:W-:Y:S02]  /*123f0*/  WARPGROUP.DEPBAR.LE gsb0, 0x0 ;  /* 0x00008000000079c5 */ /* 0x000fe40000010000 */
        /* <DEDUP_REMOVED lines=8> */
.L_x_1281:
[----:B01----:R-:W-:Y:S01]  /*12480*/  SHF.L.U32 R0, R13, 0x1f, RZ ;  /* 0x0000001f0d007819 */ /* 0x003fe200000006ff */
[----:B------:R-:W-:-:S04]  /*12490*/  IMAD R154, R12, 0x8, R16 ;  /* 0x000000080c9a7824 */ /* 0x000fc800078e0210 */
[----:B------:R0:W1:Y:S01]  /*124a0*/  SYNCS.PHASECHK.TRANS64.TRYWAIT P1, [R154+URZ+0x19c50], R0 ;  /* 0x019c50009a0075a7 */ /* 0x000062000802017f */
[----:B------:R-:W-:Y:S05]  /*124b0*/  @!P2 BRA `(.L_x_1282) ;  /* 0x000000000004a947 */ /* 0x000fea0003800000 */
[----:B------:R-:W-:Y:S01]  /*124c0*/  BPT.TRAP 0x1 ;  /* 0x000000040000795c */ /* 0x000fe20000300000 */
.L_x_1282:
[----:B------:R-:W-:Y:S04]  /*124d0*/  BSSY B2, `(.L_x_1283) ;  /* 0x0000004000027945 */ /* 0x000fe80003800000 */
[----:B-1----:R-:W-:Y:S05]  /*124e0*/  @P1 BRA `(.L_x_1284) ;  /* 0x0000000000081947 */ /* 0x002fea0003800000 */
[----:B------:R-:W1:Y:S02]  /*124f0*/  SYNCS.PHASECHK.TRANS64.TRYWAIT P1, [R154+URZ+0x19c50], R0 ;  /* 0x019c50009a0075a7 */ /* 0x000e64000802017f */
[----:B-1----:R-:W-:Y:S05]  /*12500*/  @!P1 BRA `(.L_x_1285) ;  /* 0x000000ec00cc9947 */ /* 0x002fea0003800000 */
.L_x_1284:
[----:B------:R-:W-:Y:S05]  /*12510*/  BSYNC B2 ;  /* 0x0000000000027941 */ /* 0x000fea0003800000 */
.L_x_1283:
[----:B01----:R-:W-:Y:S01]  /*12520*/  VIADD R0, R16, 0x3000 ;  /* 0x0000300010007836 */ /* 0x003fe20000000000 */
[----:B------:R-:W-:Y:S01]  /*12530*/  WARPGROUP.ARRIVE ;  /* 0x00000000000079c5 */ /* 0x000fe20000000000 */
[----:B------:R-:W-:Y:S01]  /*12540*/  IMAD.MOV.U32 R13, RZ, RZ, 0x40000040 ;  /* 0x40000040ff0d7424 */ /* 0x000fe200078e00ff */
[----:B------:R-:W-:Y:S01]  /*12550*/  FMNMX.FTZ R3, R26, R7, !PT ;  /* 0x000000071a037209 */ /* 0x000fe20007810000 */
[----:B------:R-:W-:Y:S01]  /*12560*/  IMAD.MOV.U32 R21, RZ, RZ, 0x40000040 ;  /* 0x40000040ff157424 */ /* 0x000fe200078e00ff */
[----:B------:R-:W-:Y:S01]  /*12570*/  SHF.R.U32.HI R0, RZ, 0x4, R0 ;  /* 0x00000004ff007819 */ /* 0x000fe20000011600 */
[----:B------:R-:W-:Y:S01]  /*12580*/  @!P0 VIADD R15, R15, 0x19c40 ;  /* 0x00019c400f0f8836 */ /* 0x000fe20000000000 */
[----:B------:R-:W-:Y:S02]  /*12590*/  R2UR UR7, R13 ;  /* 0x000000000d0772ca */ /* 0x000fe400000e0000 */
[----:B------:R-:W-:Y:S02]  /*125a0*/  LOP3.LUT R0, R0, 0x3fff, RZ, 0xc0, !PT ;  /* 0x00003fff00007812 */ /* 0x000fe400078ec0ff */
[----:B------:R-:W-:-:S02]  /*125b0*/  FMNMX.FTZ R3, R27, R3, !PT ;  /* 0x000000031b037209 */ /* 0x000fc40007810000 */
[----:B------:R-:W-:Y:S02]  /*125c0*/  LOP3.LUT R0, R0, 0x10000, RZ, 0xfc, !PT ;  /* 0x0001000000007812 */ /* 0x000fe400078efcff */
[----:B------:R-:W-:Y:S02]  /*125d0*/  FMNMX.FTZ R3, R30, R3, !PT ;  /* 0x000000031e037209 */ /* 0x000fe40007810000 */
[----:B------:R-:W-:Y:S01]  /*125e0*/  @!P0 PRMT R15, RZ, 0x654, R15 ;  /* 0x00000654ff0f8816 */ /* 0x000fe2000000000f */
[----:B------:R-:W-:Y:S01]  /*125f0*/  IMAD R12, R12, 0x300, R0 ;  /* 0x000003000c0c7824 */ /* 0x000fe200078e0200 */
[----:B------:R-:W-:Y:S02]  /*12600*/  FMNMX.FTZ R0, R24, R14, !PT ;  /* 0x0000000e18007209 */ /* 0x000fe40007810000 */
[----:B------:R-:W-:Y:S01]  /*12610*/  FMNMX.FTZ R3, R31, R3, !PT ;  /* 0x000000031f037209 */ /* 0x000fe20007810000 */
[C---:B------:R-:W-:Y:S01]  /*12620*/  VIADD R20, R12.reuse, 0x2 ;  /* 0x000000020c147836 */ /* 0x040fe20000000000 */
[----:B------:R-:W-:-:S02]  /*12630*/  R2UR UR6, R12 ;  /* 0x000000000c0672ca */ /* 0x000fc400000e0000 */
[----:B------:R-:W-:Y:S02]  /*12640*/  FMNMX.FTZ R0, R25, R0, !PT ;  /* 0x0000000019007209 */ /* 0x000fe40007810000 */
[----:B------:R-:W-:Y:S02]  /*12650*/  FMNMX.FTZ R3, R34, R3, !PT ;  /* 0x0000000322037209 */ /* 0x000fe40007810000 */
[----:B------:R-:W-:Y:S02]  /*12660*/  FMNMX.FTZ R0, R28, R0, !PT ;  /* 0x000000001c007209 */ /* 0x000fe40007810000 */
[----:B------:R-:W-:Y:S02]  /*12670*/  FMNMX.FTZ R3, R35, R3, !PT ;  /* 0x0000000323037209 */ /* 0x000fe40007810000 */
[----:B------:R-:W-:Y:S02]  /*12680*/  FMNMX.FTZ R0, R29, R0, !PT ;  /* 0x000000001d007209 */ /* 0x000fe40007810000 */
[----:B------:R-:W-:Y:S01]  /*12690*/  FMNMX.FTZ R3, R38, R3, !PT ;  /* 0x0000000326037209 */ /* 0x000fe20007810000 */
[----:B------:R-:W-:Y:S01]  /*126a0*/  QGMMA.64x96x32.F32.E4M3.E4M3 R88, R148, gdesc[UR4], R88, gsb0 ;  /* 0x0160000494587df3 */ /* 0x000fe20008000858 */
        /* <DEDUP_REMOVED lines=19> */
[----:B------:R-:W-:Y:S01]  /*127e0*/  R2UR UR6, R20 ;  /* 0x00000000140672ca */ /* 0x000fe200000e0000 */
[----:B------:R-:W-:Y:S01]  /*127f0*/  VIADD R20, R12, 0x4 ;  /* 0x000000040c147836 */ /* 0x000fe20000000000 */
[----:B------:R-:W-:Y:S01]  /*12800*/  FMNMX.FTZ R0, R52, R0, !PT ;  /* 0x0000000034007209 */ /* 0x000fe20007810000 */
[----:B------:R-:W-:Y:S01]  /*12810*/  VIADD R12, R12, 0x6 ;  /* 0x000000060c0c7836 */ /* 0x000fe20000000000 */
[----:B------:R-:W-:Y:S01]  /*12820*/  R2UR UR7, R21 ;  /* 0x00000000150772ca */ /* 0x000fe200000e0000 */
[----:B------:R-:W-:Y:S01]  /*12830*/  IMAD.MOV.U32 R21, RZ, RZ, 0x40000040 ;  /* 0x40000040ff157424 */ /* 0x000fe200078e00ff */
        /* <DEDUP_REMOVED lines=32> */
[----:B------:R-:W-:Y:S01]  /*12a40*/  FMNMX.FTZ R0, R85, R0, !PT ;  /* 0x0000000055007209 */ /* 0x000fe20007810000 */
[----:B------:R-:W-:-:S02]  /*12a50*/  WARPGROUP.DEPBAR.LE gsb0, 0x0 ;  /* 0x00008000000079c5 */ /* 0x000fc40000010000 */
[----:B------:R-:W-:Y:S01]  /*12a60*/  WARPGROUP.ARRIVE ;  /* 0x00000000000079c5 */ /* 0x000fe20000000000 */
[----:B------:R-:W-:Y:S01]  /*12a70*/  IMAD.U32 R151, RZ, RZ, UR36 ;  /* 0x00000024ff977e24 */ /* 0x000fe2000f8e00ff */
[----:B------:R-:W0:Y:S04]  /*12a80*/  SHFL.BFLY PT, R13, R0, 0x2, 0x1f ;  /* 0x0c401f00000d7f89 */ /* 0x000e2800000e0000 */
[----:B------:R-:W-:Y:S01]  /*12a90*/  QGMMA.64x96x32.F32.E4M3.E4M3 R88, R144, gdesc[UR4], R88, gsb0 ;  /* 0x0160000490587df3 */ /* 0x000fe20008000858 */
[----:B------:R-:W-:Y:S02]  /*12aa0*/  R2UR UR6, R20 ;  /* 0x00000000140672ca */ /* 0x000fe400000e0000 */
[----:B------:R-:W1:Y:S01]  /*12ab0*/  SHFL.BFLY PT, R20, R3, 0x2, 0x1f ;  /* 0x0c401f0003147f89 */ /* 0x000e6200000e0000 */
[----:B------:R-:W-:-:S02]  /*12ac0*/  R2UR UR7, R21 ;  /* 0x00000000150772ca */ /* 0x000fc400000e0000 */
[----:B------:R-:W-:Y:S02]  /*12ad0*/  ISETP.NE.AND P1, PT, R151, 0x3, PT ;  /* 0x000000039700780c */ /* 0x000fe40003f25270 */
[----:B0-----:R-:W-:Y:S01]  /*12ae0*/  FMNMX.FTZ R0, R0, R13, !PT ;  /* 0x0000000d00007209 */ /* 0x001fe20007810000 */
[----:B------:R-:W-:Y:S01]  /*12af0*/  IMAD.MOV.U32 R13, RZ, RZ, 0x40000040 ;  /* 0x40000040ff0d7424 */ /* 0x000fe200078e00ff */
[----:B-1----:R-:W-:-:S03]  /*12b00*/  FMNMX.FTZ R20, R3, R20, !PT ;  /* 0x0000001403147209 */ /* 0x002fc60007810000 */
[----:B------:R-:W0:Y:S02]  /*12b10*/  SHFL.BFLY PT, R3, R0, 0x1, 0x1f ;  /* 0x0c201f0000037f89 */ /* 0x000e2400000e0000 */
[----:B0-----:R-:W-:Y:S01]  /*12b20*/  FMNMX.FTZ R3, R0, R3, !PT ;  /* 0x0000000300037209 */ /* 0x001fe20007810000 */
[----:B------:R-:W-:Y:S02]  /*12b30*/  WARPGROUP.DEPBAR.LE gsb0, 0x0 ;  /* 0x00008000000079c5 */ /* 0x000fe40000010000 */
[----:B------:R-:W-:-:S06]  /*12b40*/  WARPGROUP.ARRIVE ;  /* 0x00000000000079c5 */ /* 0x000fcc0000000000 */
[----:B------:R-:W-:Y:S01]  /*12b50*/  QGMMA.64x96x32.F32.E4M3.E4M3 R88, R140, gdesc[UR4], R88, gsb0 ;  /* 0x016000048c587df3 */ /* 0x000fe20008000858 */
[----:B------:R-:W-:Y:S02]  /*12b60*/  R2UR UR6, R12 ;  /* 0x000000000c0672ca */ /* 0x000fe400000e0000 */
[----:B------:R-:W0:Y:S01]  /*12b70*/  SHFL.BFLY PT, R12, R20, 0x1, 0x1f ;  /* 0x0c201f00140c7f89 */ /* 0x000e2200000e0000 */
[----:B------:R-:W-:Y:S01]  /*12b80*/  R2UR UR7, R13 ;  /* 0x000000000d0772ca */ /* 0x000fe200000e0000 */
[----:B------:R-:W-:-:S04]  /*12b90*/  FFMA.FTZ R13, R2, R3, -8 ;  /* 0xc1000000020d7423 */ /* 0x000fc80000010003 */
        /* <DEDUP_REMOVED lines=11> */
[----:B0-----:R-:W-:Y:S01]  /*12c50*/  FMNMX.FTZ R0, R20, R12, !PT ;  /* 0x0000000c14007209 */ /* 0x001fe20007810000 */
[----:B------:R-:W-:Y:S01]  /*12c60*/  FADD.FTZ R12, -R3, R14 ;  /* 0x0000000e030c7221 */ /* 0x000fe20000010100 */
[----:B------:R-:W-:-:S01]  /*12c70*/  FFMA.FTZ R14, R2, R24, -R13 ;  /* 0x00000018020e7223 */ /* 0x000fc2000001080d */
[C-C-:B------:R-:W-:Y:S01]  /*12c80*/  FFMA.FTZ R20, R2.reuse, R25, -R13.reuse ;  /* 0x0000001902147223 */ /* 0x140fe2000001080d */
[----:B------:R-:W-:-:S01]  /*12c90*/  FFMA.FTZ R24, R2, R29, -R13 ;  /* 0x0000001d02187223 */ /* 0x000fc2000001080d */
[----:B------:R-:W-:Y:S01]  /*12ca0*/  FADD.FTZ R7, -R0, R7 ;  /* 0x0000000700077221 */ /* 0x000fe20000010100 */
[----:B------:R-:W-:-:S01]  /*12cb0*/  FFMA.FTZ R81, R2, R0, -8 ;  /* 0xc100000002517423 */ /* 0x000fc20000010000 */
[C---:B------:R-:W-:Y:S01]  /*12cc0*/  FMUL.FTZ R12, R2.reuse, R12 ;  /* 0x0000000c020c7220 */ /* 0x040fe20000410000 */
[----:B------:R-:W-:Y:S01]  /*12cd0*/  MUFU.EX2 R14, R14 ;  /* 0x0000000e000e7308 */ /* 0x000fe20000000800 */
[C---:B------:R-:W-:Y:S01]  /*12ce0*/  FMUL.FTZ R7, R2.reuse, R7 ;  /* 0x0000000702077220 */ /* 0x040fe20000410000 */
[C-C-:B------:R-:W-:Y:S01]  /*12cf0*/  FFMA.FTZ R26, R2.reuse, R26, -R81.reuse ;  /* 0x0000001a021a7223 */ /* 0x140fe20000010851 */
[----:B------:R-:W-:-:S01]  /*12d00*/  FFMA.FTZ R27, R2, R27, -R81 ;  /* 0x0000001b021b7223 */ /* 0x000fc20000010851 */
[C-C-:B------:R-:W-:Y:S01]  /*12d10*/  FFMA.FTZ R30, R2.reuse, R30, -R81.reuse ;  /* 0x0000001e021e7223 */ /* 0x140fe20000010851 */
[----:B------:R-:W-:-:S01]  /*12d20*/  FFMA.FTZ R31, R2, R31, -R81 ;  /* 0x0000001f021f7223 */ /* 0x000fc20000010851 */
[C---:B------:R-:W-:Y:S01]  /*12d30*/  FFMA.FTZ R25, R2.reuse, R32, -R13 ;  /* 0x0000002002197223 */ /* 0x040fe2000001080d */
[----:B------:R-:W-:-:S01]  /*12d40*/  FFMA.FTZ R34, R2, R34, -R81 ;  /* 0x0000002202227223 */ /* 0x000fc20000010851 */
[----:B------:R-:W0:Y:S01]  /*12d50*/  MUFU.EX2 R12, R12 ;  /* 0x0000000c000c7308 */ /* 0x000e220000000800 */
[----:B------:R-:W-:-:S01]  /*12d60*/  FFMA.FTZ R35, R2, R35, -R81 ;  /* 0x0000002302237223 */ /* 0x000fc20000010851 */
[C---:B------:R-:W-:Y:S01]  /*12d70*/  FFMA.FTZ R29, R2.reuse, R36, -R13 ;  /* 0x00000024021d7223 */ /* 0x040fe2000001080d */
[----:B------:R-:W-:-:S01]  /*12d80*/  FFMA.FTZ R38, R2, R38, -R81 ;  /* 0x0000002602267223 */ /* 0x000fc20000010851 */
[C---:B------:R-:W-:Y:S01]  /*12d90*/  FFMA.FTZ R32, R2.reuse, R37, -R13 ;  /* 0x0000002502207223 */ /* 0x040fe2000001080d */
[----:B------:R-:W-:-:S01]  /*12da0*/  FFMA.FTZ R39, R2, R39, -R81 ;  /* 0x0000002702277223 */ /* 0x000fc20000010851 */
[C---:B------:R-:W-:Y:S01]  /*12db0*/  FFMA.FTZ R42, R2.reuse, R42, -R81 ;  /* 0x0000002a022a7223 */ /* 0x040fe20000010851 */
[----:B------:R-:W-:-:S01]  /*12dc0*/  FFMA.FTZ R36, R2, R41, -R13 ;  /* 0x0000002902247223 */ /* 0x000fc2000001080d */
[----:B------:R-:W-:Y:S01]  /*12dd0*/  MUFU.EX2 R7, R7 ;  /* 0x0000000700077308 */ /* 0x000fe20000000800 */
[----:B------:R-:W-:-:S01]  /*12de0*/  FFMA.FTZ R43, R2, R43, -R81 ;  /* 0x0000002b022b7223 */ /* 0x000fc20000010851 */
[C---:B------:R-:W-:Y:S01]  /*12df0*/  FFMA.FTZ R37, R2.reuse, R44, -R13 ;  /* 0x0000002c02257223 */ /* 0x040fe2000001080d */
[----:B------:R-:W-:-:S01]  /*12e00*/  FFMA.FTZ R46, R2, R46, -R81 ;  /* 0x0000002e022e7223 */ /* 0x000fc20000010851 */
[C---:B------:R-:W-:Y:S01]  /*12e10*/  FFMA.FTZ R47, R2.reuse, R47, -R81 ;  /* 0x0000002f022f7223 */ /* 0x040fe20000010851 */
[----:B------:R-:W-:-:S01]  /*12e20*/  FFMA.FTZ R41, R2, R48, -R13 ;  /* 0x0000003002297223 */ /* 0x000fc2000001080d */
[C---:B------:R-:W-:Y:S01]  /*12e30*/  FFMA.FTZ R50, R2.reuse, R50, -R81 ;  /* 0x0000003202327223 */ /* 0x040fe20000010851 */
[----:B------:R-:W-:-:S01]  /*12e40*/  FFMA.FTZ R44, R2, R49, -R13 ;  /* 0x00000031022c7223 */ /* 0x000fc2000001080d */
[----:B------:R-:W1:Y:S01]  /*12e50*/  MUFU.EX2 R26, R26 ;  /* 0x0000001a001a7308 */ /* 0x000e620000000800 */
[----:B0-----:R-:W-:-:S01]  /*12e60*/  FFMA.FTZ R6, R12, R6, R14 ;  /* 0x000000060c067223 */ /* 0x001fc2000001000e */
[C-C-:B------:R-:W-:Y:S01]  /*12e70*/  FFMA.FTZ R51, R2.reuse, R51, -R81.reuse ;  /* 0x0000003302337223 */ /* 0x140fe20000010851 */
[----:B------:R-:W-:-:S01]  /*12e80*/  FFMA.FTZ R54, R2, R54, -R81 ;  /* 0x0000003602367223 */ /* 0x000fc20000010851 */
[C---:B------:R-:W-:Y:S01]  /*12e90*/  FFMA.FTZ R48, R2.reuse, R53, -R13 ;  /* 0x0000003502307223 */ /* 0x040fe2000001080d */
        /* <DEDUP_REMOVED lines=11> */
[----:B------:R-:W2:Y:S01]  /*12f50*/  MUFU.EX2 R27, R27 ;  /* 0x0000001b001b7308 */ /* 0x000ea20000000800 */
[----:B-1----:R-:W-:-:S01]  /*12f60*/  FFMA.FTZ R5, R7, R5, R26 ;  /* 0x0000000507057223 */ /* 0x002fc2000001001a */
[C---:B------:R-:W-:Y:S01]  /*12f70*/  FFMA.FTZ R67, R2.reuse, R67, -R81 ;  /* 0x0000004302437223 */ /* 0x040fe20000010851 */
[----:B------:R-:W-:-:S01]  /*12f80*/  FFMA.FTZ R61, R2, R68, -R13 ;  /* 0x00000044023d7223 */ /* 0x000fc2000001080d */
[C-C-:B------:R-:W-:Y:S01]  /*12f90*/  FFMA.FTZ R70, R2.reuse, R70, -R81.reuse ;  /* 0x0000004602467223 */ /* 0x140fe20000010851 */
[----:B------:R-:W-:-:S01]  /*12fa0*/  FFMA.FTZ R71, R2, R71, -R81 ;  /* 0x0000004702477223 */ /* 0x000fc20000010851 */
[C---:B------:R-:W-:Y:S01]  /*12fb0*/  FFMA.FTZ R65, R2.reuse, R72, -R13 ;  /* 0x0000004802417223 */ /* 0x040fe2000001080d */
[----:B------:R-:W-:-:S01]  /*12fc0*/  FFMA.FTZ R74, R2, R74, -R81 ;  /* 0x0000004a024a7223 */ /* 0x000fc20000010851 */
[----:B------:R-:W1:Y:S01]  /*12fd0*/  MUFU.EX2 R30, R30 ;  /* 0x0000001e001e7308 */ /* 0x000e620000000800 */
[----:B0-----:R-:W-:-:S01]  /*12fe0*/  FADD.FTZ R6, R20, R6 ;  /* 0x0000000614067221 */ /* 0x001fc20000010000 */
[C---:B------:R-:W-:Y:S01]  /*12ff0*/  FFMA.FTZ R68, R2.reuse, R73, -R13 ;  /* 0x0000004902447223 */ /* 0x040fe2000001080d */
[----:B------:R-:W-:-:S01]  /*13000*/  FFMA.FTZ R75, R2, R75, -R81 ;  /* 0x0000004b024b7223 */ /* 0x000fc20000010851 */
[----:B------:R-:W-:Y:S01]  /*13010*/  FFMA.FTZ R78, R2, R78, -R81 ;  /* 0x0000004e024e7223 */ /* 0x000fe20000010851 */
[----:B------:R-:W-:-:S01]  /*13020*/  FADD.FTZ R6, R21, R6 ;  /* 0x0000000615067221 */ /* 0x000fc20000010000 */
[C---:B------:R-:W-:Y:S01]  /*13030*/  FFMA.FTZ R72, R2.reuse, R77, -R13 ;  /* 0x0000004d02487223 */ /* 0x040fe2000001080d */
[----:B------:R-:W-:-:S01]  /*13040*/  FFMA.FTZ R79, R2, R79, -R81 ;  /* 0x0000004f024f7223 */ /* 0x000fc20000010851 */
[----:B------:R-:W0:Y:S01]  /*13050*/  MUFU.EX2 R24, R24 ;  /* 0x0000001800187308 */ /* 0x000e220000000800 */
[----:B--2---:R-:W-:-:S01]  /*13060*/  FADD.FTZ R5, R27, R5 ;  /* 0x000000051b057221 */ /* 0x004fc20000010000 */
[C---:B------:R-:W-:Y:S01]  /*13070*/  FFMA.FTZ R73, R2.reuse, R80, -R13 ;  /* 0x0000005002497223 */ /* 0x040fe2000001080d */
[----:B------:R-:W-:-:S01]  /*13080*/  FFMA.FTZ R80, R2, R82, -R81 ;  /* 0x0000005202507223 */ /* 0x000fc20000010851 */
[C---:B------:R-:W-:Y:S01]  /*13090*/  FFMA.FTZ R82, R2.reuse, R83, -R81 ;  /* 0x0000005302527223 */ /* 0x040fe20000010851 */
[----:B------:R-:W-:-:S01]  /*130a0*/  FFMA.FTZ R77, R2, R84, -R13 ;  /* 0x00000054024d7223 */ /* 0x000fc2000001080d */
[C---:B------:R-:W-:Y:S01]  /*130b0*/  FFMA.FTZ R86, R2.reuse, R86, -R81 ;  /* 0x0000005602567223 */ /* 0x040fe20000010851 */
[----:B------:R-:W-:-:S01]  /*130c0*/  FFMA.FTZ R13, R2, R85, -R13 ;  /* 0x00000055020d7223 */ /* 0x000fc2000001080d */
[----:B------:R-:W2:Y:S01]  /*130d0*/  MUFU.EX2 R31, R31 ;  /* 0x0000001f001f7308 */ /* 0x000ea20000000800 */
[----:B-1----:R-:W-:-:S01]  /*130e0*/  FADD.FTZ R5, R30, R5 ;  /* 0x000000051e057221 */ /* 0x002fc20000010000 */
[----:B------:R-:W-:-:S06]  /*130f0*/  FFMA.FTZ R81, R2, R87, -R81 ;  /* 0x0000005702517223 */ /* 0x000fcc0000010851 */
        /* <DEDUP_REMOVED lines=116> */
[----:B--2---:R-:W-:-:S01]  /*13840*/  FADD.FTZ R5, R86, R5 ;  /* 0x0000000556057221 */ /* 0x004fc20000010000 */
[----:B-1----:R-:W-:-:S03]  /*13850*/  FADD.FTZ R6, R13, R6 ;  /* 0x000000060d067221 */ /* 0x002fc60000010000 */
[----:B---3--:R-:W-:Y:S01]  /*13860*/  FADD.FTZ R5, R81, R5 ;  /* 0x0000000551057221 */ /* 0x008fe20000010000 */
[----:B0-----:R-:W-:Y:S06]  /*13870*/  @!P1 BRA `(.L_x_1286) ;  /* 0x0000000000049947 */ /* 0x001fec0003800000 */
[----:B------:R-:W-:Y:S01]  /*13880*/  BPT.TRAP 0x1 ;  /* 0x000000040000795c */ /* 0x000fe20000300000 */
.L_x_1286:
[----:B------:R-:W2:Y:S01]  /*13890*/  LDL R15, [R1+0x1c] ;  /* 0x00001c00010f7983 */ /* 0x000ea20000100800 */
[----:B------:R-:W-:-:S05]  /*138a0*/  VIADD R154, R154, 0x19c60 ;  /* 0x00019c609a9a7836 */ /* 0x000fca0000000000 */
[----:B--2---:R-:W-:Y:S02]  /*138b0*/  PRMT R154, R15, 0x654, R154 ;  /* 0x000006540f9a7816 */ /* 0x004fe4000000009a */
[----:B------:R-:W2:Y:S01]  /*138c0*/  LDL R15, [R1+0x20] ;  /* 0x00002000010f7983 */ /* 0x000ea20000100800 */
[----:B------:R-:W-:Y:S01]  /*138d0*/  F2FP.SATFINITE.E4M3.F32.PACK_AB_MERGE_C R21, R24, R21, RZ ;  /* 0x000000151815723e */ /* 0x000fe200048070ff */
[----:B------:R0:W-:Y:S01]  /*138e0*/  SYNCS.ARRIVE.TRANS64.RED.A1T0 RZ, [R154+URZ], RZ ;  /* 0x000000ff9aff79a7 */ /* 0x0001e2000810043f */
        /* <DEDUP_REMOVED lines=90> */
[----:B------:R-:W-:Y:S02]  /*13e90*/  IMAD.MOV.U32 R147, RZ, RZ, R54 ;  /* 0x000000ffff937224 */ /* 0x000fe400078e0036 */
[----:B------:R-:W-:Y:S02]  /*13ea0*/  IMAD.MOV.U32 R140, RZ, RZ, R53 ;  /* 0x000000ffff8c7224 */ /* 0x000fe400078e0035 */
[----:B------:R-:W-:Y:S01]  /*13eb0*/  IMAD.MOV.U32 R141, RZ, RZ, R62 ;  /* 0x000000ffff8d7224 */ /* 0x000fe200078e003e */
[C---:B--2---:R-:W-:Y:S01]  /*13ec0*/  ISETP.GT.AND P1, PT, R4.reuse, R15, PT ;  /* 0x0000000f0400720c */ /* 0x044fe20003f24270 */
[----:B------:R-:W-:-:S12]  /*13ed0*/  VIADD R4, R4, 0xffffffff ;  /* 0xffffffff04047836 */ /* 0x000fd80000000000 */
[----:B0-----:R-:W-:Y:S05]  /*13ee0*/  @P1 BRA `(.L_x_1287) ;  /* 0xffffffe000941947 */ /* 0x001fea000383ffff */
[----:B------:R-:W-:Y:S05]  /*13ef0*/  BSYNC B1 ;  /* 0x0000000000017941 */ /* 0x000fea0003800000 */
.L_x_1275:
[----:B------:R-:W-:Y:S05]  /*13f00*/  BSYNC B0 ;  /* 0x0000000000007941 */ /* 0x000fea0003800000 */
.L_x_1274:
[----:B------:R-:W2:Y:S01]  /*13f10*/  LDL R7, [R1+0x44] ;  /* 0x0000440001077983 */ /* 0x000ea20000100800 */
[----:B------:R-:W-:Y:S01]  /*13f20*/  BSSY B0, `(.L_x_1288) ;  /* 0x00002fc000007945 */ /* 0x000fe20003800000 */
[----:B--2---:R-:W-:-:S13]  /*13f30*/  ISETP.GE.AND P1, PT, R4, R7, PT ;  /* 0x000000070400720c */ /* 0x004fda0003f26270 */
[----:B------:R-:W-:Y:S05]  /*13f40*/  @!P1 BRA `(.L_x_1289) ;  /* 0x0000002c00e49947 */ /* 0x000fea0003800000 */
[----:B------:R-:W-:Y:S02]  /*13f50*/  IMAD.MOV.U32 R7, RZ, RZ, R0 ;  /* 0x000000ffff077224 */ /* 0x000fe400078e0000 */
[----:B------:R-:W-:Y:S02]  /*13f60*/  IMAD.MOV.U32 R20, RZ, RZ, R3 ;  /* 0x000000ffff147224 */ /* 0x000fe400078e0003 */
[----:B------:R-:W-:Y:S02]  /*13f70*/  IMAD.MOV.U32 R13, RZ, RZ, R19 ;  /* 0x000000ffff0d7224 */ /* 0x000fe400078e0013 */
[----:B------:R-:W-:-:S07]  /*13f80*/  IMAD.MOV.U32 R12, RZ, RZ, R17 ;  /* 0x000000ffff0c7224 */ /* 0x000fce00078e0011 */
.L_x_1309:
[----:B------:R-:W-:Y:S01]  /*13f90*/  IMAD.U32 R0, RZ, RZ, UR36 ;  /* 0x00000024ff007e24 */ /* 0x000fe2000f8e00ff */
[----:B------:R-:W-:-:S04]  /*13fa0*/  ISETP.NE.AND P1, PT, R12, 0x1, PT ;  /* 0x000000010c00780c */ /* 0x000fc80003f25270 */
[----:B------:R-:W-:Y:S02]  /*13fb0*/  ISETP.NE.AND P2, PT, R0, 0x3, PT ;  /* 0x000000030000780c */ /* 0x000fe40003f45270 */
[----:B------:R-:W-:-:S04]  /*13fc0*/  SEL R0, RZ, 0x1, P1 ;  /* 0x00000001ff007807 */ /* 0x000fc80000800000 */
[----:B------:R-:W-:-:S07]  /*13fd0*/  LOP3.LUT R19, R13, R0, RZ, 0x3c, !PT ;  /* 0x000000000d137212 */ /* 0x000fce00078e3cff */
[----:B------:R-:W-:Y:S05]  /*13fe0*/  @!P2 BRA `(.L_x_1290) ;  /* 0x000000000004a947 */ /* 0x000fea0003800000 */
[----:B------:R-:W-:Y:S01]  /*13ff0*/  BPT.TRAP 0x1 ;  /* 0x000000040000795c */ /* 0x000fe20000300000 */
.L_x_1290:
        /* <DEDUP_REMOVED lines=8> */
.L_x_1291:
[----:B------:R-:W2:Y:S01]  /*14080*/  LDL R14, [R1+0x18] ;  /* 0x00001800010e7983 */ /* 0x000ea20000100800 */
[----:B------:R-:W-:Y:S01]  /*14090*/  BSSY B1, `(.L_x_1292) ;  /* 0x0000006000017945 */ /* 0x000fe20003800000 */
[----:B------:R-:W-:Y:S02]  /*140a0*/  IMAD.MOV.U32 R25, RZ, RZ, -0x3ffffff0 ;  /* 0xc0000010ff197424 */ /* 0x000fe400078e00ff */
[----:B--2---:R-:W-:Y:S01]  /*140b0*/  IMAD R24, R17, 0x300, R14 ;  /* 0x0000030011187824 */ /* 0x004fe200078e020e */
[----:B-1----:R-:W-:Y:S06]  /*140c0*/  @P1 BRA `(.L_x_1293) ;  /* 0x0000000000081947 */ /* 0x002fec0003800000 */
[----:B------:R-:W1:Y:S02]  /*140d0*/  SYNCS.PHASECHK.TRANS64.TRYWAIT P1, [R0+URZ+0x19c30], R3 ;  /* 0x019c3003000075a7 */ /* 0x000e64000802017f */
[----:B-1----:R-:W-:Y:S05]  /*140e0*/  @!P1 BRA `(.L_x_1294) ;  /* 0x000000d000e89947 */ /* 0x002fea0003800000 */
.L_x_1293:
[----:B------:R-:W-:Y:S05]  /*140f0*/  BSYNC B1 ;  /* 0x0000000000017941 */ /* 0x000fea0003800000 */
.L_x_1292:
        /* <DEDUP_REMOVED lines=29> */
.L_x_1295:
[----:B01----:R-:W-:Y:S01]  /*142d0*/  SHF.L.U32 R3, R13, 0x1f, RZ ;  /* 0x0000001f0d037819 */ /* 0x003fe200000006ff */
[----:B------:R-:W-:-:S04]  /*142e0*/  IMAD R21, R12, 0x8, R16 ;  /* 0x000000080c157824 */ /* 0x000fc800078e0210 */
[----:B------:R0:W1:Y:S01]  /*142f0*/  SYNCS.PHASECHK.TRANS64.TRYWAIT P1, [R21+URZ+0x19c50], R3 ;  /* 0x019c5003150075a7 */ /* 0x000062000802017f */
[----:B------:R-:W-:Y:S05]  /*14300*/  @!P2 BRA `(.L_x_1296) ;  /* 0x000000000004a947 */ /* 0x000fea0003800000 */
[----:B------:R-:W-:Y:S01]  /*14310*/  BPT.TRAP 0x1 ;  /* 0x000000040000795c */ /* 0x000fe20000300000 */
.L_x_1296:
[----:B------:R-:W-:Y:S04]  /*14320*/  BSSY B1, `(.L_x_1297) ;  /* 0x0000004000017945 */ /* 0x000fe80003800000 */
[----:B-1----:R-:W-:Y:S05]  /*14330*/  @P1 BRA `(.L_x_1298) ;  /* 0x0000000000081947 */ /* 0x002fea0003800000 */
[----:B------:R-:W1:Y:S02]  /*14340*/  SYNCS.PHASECHK.TRANS64.TRYWAIT P1, [R21+URZ+0x19c50], R3 ;  /* 0x019c5003150075a7 */ /* 0x000e64000802017f */
[----:B-1----:R-:W-:Y:S05]  /*14350*/  @!P1 BRA `(.L_x_1299) ;  /* 0x000000d000609947 */ /* 0x002fea0003800000 */
.L_x_1298:
[----:B------:R-:W-:Y:S05]  /*14360*/  BSYNC B1 ;  /* 0x0000000000017941 */ /* 0x000fea0003800000 */
.L_x_1297:
[----:B01----:R-:W-:Y:S01]  /*14370*/  VIADD R3, R16, 0x3000 ;  /* 0x0000300010037836 */ /* 0x003fe20000000000 */
[----:B------:R-:W2:Y:S04]  /*14380*/  LDL R154, [R1+0x4] ;  /* 0x00000400019a7983 */ /* 0x000ea80000100800 */
[----:B------:R-:W-:-:S04]  /*14390*/  SHF.R.U32.HI R3, RZ, 0x4, R3 ;  /* 0x00000004ff037819 */ /* 0x000fc80000011603 */
[----:B------:R-:W-:-:S04]  /*143a0*/  LOP3.LUT R3, R3, 0x3fff, RZ, 0xc0, !PT ;  /* 0x00003fff03037812 */ /* 0x000fc800078ec0ff */
[----:B------:R-:W-:Y:S01]  /*143b0*/  LOP3.LUT R3, R3, 0x10000, RZ, 0xfc, !PT ;  /* 0x0001000003037812 */ /* 0x000fe200078efcff */
[----:B------:R-:W-:-:S04]  /*143c0*/  IMAD.MOV.U32 R13, RZ, RZ, 0x40000040 ;  /* 0x40000040ff0d7424 */ /* 0x000fc800078e00ff */
[----:B------:R-:W-:Y:S01]  /*143d0*/  IMAD R12, R12, 0x300, R3 ;  /* 0x000003000c0c7824 */ /* 0x000fe200078e0203 */
[----:B------:R-:W-:Y:S01]  /*143e0*/  R2UR UR7, R13 ;  /* 0x000000000d0772ca */ /* 0x000fe200000e0000 */
[----:B------:R-:W-:Y:S01]  /*143f0*/  WARPGROUP.ARRIVE ;  /* 0x00000000000079c5 */ /* 0x000fe20000000000 */
[----:B------:R-:W3:Y:S02]  /*14400*/  LDL R3, [R1+0x40] ;  /* 0x0000400001037983 */ /* 0x000ee40000100800 */
[----:B------:R-:W-:-:S13]  /*14410*/  R2UR UR6, R12 ;  /* 0x000000000c0672ca */ /* 0x000fda00000e0000 */
[----:B------:R-:W-:Y:S01]  /*14420*/  QGMMA.64x96x32.F32.E4M3.E4M3 R88, R148, gdesc[UR4], R88, gsb0 ;  /* 0x0160000494587df3 */ /* 0x000fe20008000858 */
[----:B------:R-:W-:Y:S02]  /*14430*/  VIADD R14, R12, 0x2 ;  /* 0x000000020c0e7836 */ /* 0x000fe40000000000 */
[----:B------:R-:W-:-:S03]  /*14440*/  IMAD.MOV.U32 R15, RZ, RZ, 0x40000040 ;  /* 0x40000040ff0f7424 */ /* 0x000fc600078e00ff */
[----:B------:R-:W-:Y:S02]  /*14450*/  R2UR UR6, R14 ;  /* 0x000000000e0672ca */ /* 0x000fe400000e0000 */
[----:B------:R-:W-:Y:S01]  /*14460*/  R2UR UR7, R15 ;  /* 0x000000000f0772ca */ /* 0x000fe200000e0000 */
[----:B------:R-:W-:Y:S02]  /*14470*/  WARPGROUP.DEPBAR.LE gsb0, 0x0 ;  /* 0x00008000000079c5 */ /* 0x000fe40000010000 */
[----:B------:R-:W3:Y:S01]  /*14480*/  LDL R150, [R1+0xc] ;  /* 0x00000c0001967983 */ /* 0x000ee20000100800 */
[C---:B------:R-:W-:Y:S01]  /*14490*/  VIADD R14, R12.reuse, 0x4 ;  /* 0x000000040c0e7836 */ /* 0x040fe20000000000 */
[----:B------:R-:W0:Y:S02]  /*144a0*/  LDC R149, c[0x0][0x448] ;  /* 0x00011200ff957b82 */ /* 0x000e240000000800 */
[----:B------:R-:W4:Y:S01]  /*144b0*/  LDL R151, [R1] ;  /* 0x0000000001977983 */ /* 0x000f220000100800 */
[----:B------:R-:W-:Y:S01]  /*144c0*/  WARPGROUP.ARRIVE ;  /* 0x00000000000079c5 */ /* 0x000fe20000000000 */
[----:B------:R-:W-:Y:S01]  /*144d0*/  IMAD.MOV.U32 R15, RZ, RZ, 0x40000040 ;  /* 0x40000040ff0f7424 */ /* 0x000fe200078e00ff */
[----:B------:R-:W-:Y:S01]  /*144e0*/  ULOP3.LUT UR4, URZ, UR44, URZ, 0x33, !UPT ;  /* 0x0000002c3f047292 */ /* 0x000fe2000f8e333f */
[----:B------:R-:W-:-:S02]  /*144f0*/  VIADD R12, R12, 0x6 ;  /* 0x000000060c0c7836 */ /* 0x000fc40000000000 */
[----:B------:R-:W-:-:S06]  /*14500*/  IMAD.MOV.U32 R13, RZ, RZ, 0x40000040 ;  /* 0x40000040ff0d7424 */ /* 0x000fcc00078e00ff */
[----:B------:R-:W-:Y:S01]  /*14510*/  QGMMA.64x96x32.F32.E4M3.E4M3 R88, R144, gdesc[UR4], R88, gsb0 ;  /* 0x0160000490587df3 */ /* 0x000fe20008000858 */
[----:B------:R-:W-:Y:S02]  /*14520*/  R2UR UR6, R14 ;  /* 0x000000000e0672ca */ /* 0x000fe400000e0000 */
[----:B------:R-:W-:Y:S02]  /*14530*/  R2UR UR7, R15 ;  /* 0x000000000f0772ca */ /* 0x000fe400000e0000 */
[----:B0-----:R-:W-:Y:S01]  /*14540*/  ISETP.NE.AND P1, PT, R149, 0x1, PT ;  /* 0x000000019500780c */ /* 0x001fe20003f25270 */
[----:B------:R-:W-:Y:S02]  /*14550*/  WARPGROUP.DEPBAR.LE gsb0, 0x0 ;  /* 0x00008000000079c5 */ /* 0x000fe40000010000 */
[----:B------:R-:W-:-:S08]  /*14560*/  WARPGROUP.ARRIVE ;  /* 0x00000000000079c5 */ /* 0x000fd00000000000 */
[----:B------:R-:W-:Y:S01]  /*14570*/  QGMMA.64x96x32.F32.E4M3.E4M3 R88, R140, gdesc[UR4], R88, gsb0 ;  /* 0x016000048c587df3 */ /* 0x000fe20008000858 */
[----:B------:R-:W-:Y:S02]  /*14580*/  R2UR UR6, R12 ;  /* 0x000000000c0672ca */ /* 0x000fe400000e0000 */
[----:B------:R-:W-:Y:S01]  /*14590*/  R2UR UR7, R13 ;  /* 0x000000000d0772ca */ /* 0x000fe200000e0000 */
[----:B------:R-:W0:Y:S08]  /*145a0*/  @P1 LDC R12, c[0x0][0x450] ;  /* 0x00011400ff0c1b82 */ /* 0x000e300000000800 */
[----:B------:R-:W1:Y:S01]  /*145b0*/  @P1 LDC R13, c[0x0][0x44c] ;  /* 0x00011300ff0d1b82 */ /* 0x000e620000000800 */
[----:B------:R-:W-:-:S02]  /*145c0*/  WARPGROUP.DEPBAR.LE gsb0, 0x0 ;  /* 0x00008000000079c5 */ /* 0x000fc40000010000 */
[----:B------:R-:W-:-:S06]  /*145d0*/  WARPGROUP.ARRIVE ;  /* 0x00000000000079c5 */ /* 0x000fcc0000000000 */
[----:B------:R-:W-:Y:S01]  /*145e0*/  QGMMA.64x96x32.F32.E4M3.E4M3 R88, R136, gdesc[UR4], R88, gsb0 ;  /* 0x0160000488587df3 */ /* 0x000fe20008000858 */
[----:B---3--:R-:W-:Y:S02]  /*145f0*/  IMAD.IADD R3, R3, 0x1, R150 ;  /* 0x0000000103037824 */ /* 0x008fe400078e0296 */
[----:B------:R-:W3:Y:S02]  /*14600*/  LDC R150, c[0x0][0x9e4] ;  /* 0x00027900ff967b82 */ /* 0x000ee40000000800 */
[----:B-1----:R-:W-:-:S05]  /*14610*/  @P1 IMAD.HI.U32 R13, R3, R13, RZ ;  /* 0x0000000d030d1227 */ /* 0x002fca00078e00ff */
[----:B0-----:R-:W-:Y:S01]  /*14620*/  @P1 SHF.R.U32.HI R3, RZ, R12, R13 ;  /* 0x0000000cff031219 */ /* 0x001fe2000001160d */
[----:B------:R-:W-:Y:S02]  /*14630*/  @!P0 VIADD R12, R0, 0x19c40 ;  /* 0x00019c40000c8836 */ /* 0x000fe40000000000 */
[----:B------:R-:W-:-:S03]  /*14640*/  IMAD.SHL.U32 R0, R4, 0x80, RZ ;  /* 0x0000008004007824 */ /* 0x000fc600078e00ff */
[----:B------:R-:W-:Y:S02]  /*14650*/  @!P0 PRMT R12, RZ, 0x654, R12 ;  /* 0x00000654ff0c8816 */ /* 0x000fe4000000000c */
[----:B------:R-:W-:-:S05]  /*14660*/  IADD3 R13, -R0, 0x1, RZ ;  /* 0x00000001000d7810 */ /* 0x000fca0007ffe1ff */
[----:B--2---:R-:W-:Y:S01]  /*14670*/  IMAD R13, R154, -0x2, R13 ;  /* 0xfffffffe9a0d7824 */ /* 0x004fe200078e020d */
[----:B---3--:R-:W-:-:S04]  /*14680*/  ISETP.GE.AND P4, PT, R150, 0x1, PT ;  /* 0x000000019600780c */ /* 0x008fc80003f86270 */
[----:B----4-:R-:W-:-:S05]  /*14690*/  IADD3 R15, -R155, R13, R151 ;  /* 0x0000000d9b0f7210 */ /* 0x010fca0007ffe197 */
[C---:B------:R-:W-:Y:S02]  /*146a0*/  VIADD R14, R15.reuse, UR41 ;  /* 0x000000290f0e7c36 */ /* 0x040fe40008000000 */
[----:B------:R-:W-:Y:S01]  /*146b0*/  VIADD R15, R15, UR4 ;  /* 0x000000040f0f7c36 */ /* 0x000fe20008000000 */
[----:B------:R-:W-:Y:S02]  /*146c0*/  WARPGROUP.DEPBAR.LE gsb0, 0x0 ;  /* 0x00008000000079c5 */ /* 0x000fe40000010000 */
[----:B------:R-:W0:Y:S01]  /*146d0*/  SHFL.IDX PT, R138, R3, RZ, 0x1c1f ;  /* 0x001c1fff038a7589 */ /* 0x000e2200000e0000 */
[----:B------:R1:W-:Y:S01]  /*146e0*/  @!P0 SYNCS.ARRIVE.TRANS64.RED.A1T0 RZ, [R12+URZ], RZ ;  /* 0x000000ff0cff89a7 */ /* 0x0003e2000810043f */
[--C-:B0-----:R-:W-:Y:S02]  /*146f0*/  IMAD.IADD R136, R14, 0x1, R138.reuse ;  /* 0x000000010e887824 */ /* 0x101fe400078e028a */
[----:B------:R-:W-:Y:S01]  /*14700*/  IMAD.IADD R137, R15, 0x1, R138 ;  /* 0x000000010f897824 */ /* 0x000fe200078e028a */
[----:B-1----:R-:W-:Y:S06]  /*14710*/  @!P4 BRA `(.L_x_1300) ;  /* 0x000000000058c947 */ /* 0x002fec0003800000 */
        /* <DEDUP_REMOVED lines=12> */
.L_x_1302:
[----:B------:R-:W-:-:S05]  /*147e0*/  IMAD.U32 R139, RZ, RZ, UR38 ;  /* 0x00000026ff8b7e24 */ /* 0x000fca000f8e00ff */
[----:B------:R-:W-:-:S13]  /*147f0*/  ISETP.NE.AND P1, PT, R139, 0x1, PT ;  /* 0x000000018b00780c */ /* 0x000fda0003f25270 */
[----:B------:R-:W0:Y:S02]  /*14800*/  @P1 LDC.64 R12, c[0x0][0x9e8] ;  /* 0x00027a00ff0c1b82 */ /* 0x000e240000000a00 */
[----:B0-----:R-:W-:-:S05]  /*14810*/  @P1 IMAD.HI.U32 R12, R138, R12, RZ ;  /* 0x0000000c8a0c1227 */ /* 0x001fca00078e00ff */
[----:B------:R-:W-:-:S07]  /*14820*/  @P1 SHF.R.U32.HI R138, RZ, R13, R12 ;  /* 0x0000000dff8a1219 */ /* 0x000fce000001160c */
.L_x_1303:
[----:B------:R-:W-:Y:S05]  /*14830*/  BSYNC B1 ;  /* 0x0000000000017941 */ /* 0x000fea0003800000 */
.L_x_1301:
[----:B------:R-:W-:-:S04]  /*14840*/  IMAD R138, R138, R139, -R0 ;  /* 0x0000008b8a8a7224 */ /* 0x000fc800078e0a00 */
[----:B------:R-:W-:-:S05]  /*14850*/  IMAD R138, R154, -0x2, R138 ;  /* 0xfffffffe9a8a7824 */ /* 0x000fca00078e028a */
[----:B------:R-:W-:Y:S02]  /*14860*/  VIMNMX R137, R137, R138, !PT ;  /* 0x0000008a89897248 */ /* 0x000fe40007fe0100 */
[----:B------:R-:W-:-:S07]  /*14870*/  VIADDMNMX R136, R138, R139, R136, PT ;  /* 0x0000008b8a887246 */ /* 0x000fce0003800188 */
.L_x_1300:
        /* <DEDUP_REMOVED lines=113> */
.L_x_1306:
[----:B------:R-:W-:-:S05]  /*14f90*/  IMAD.U32 R136, RZ, RZ, UR38 ;  /* 0x00000026ff887e24 */ /* 0x000fca000f8e00ff */
[----:B------:R-:W-:-:S13]  /*14fa0*/  ISETP.NE.AND P1, PT, R136, 0x1, PT ;  /* 0x000000018800780c */ /* 0x000fda0003f25270 */
[----:B------:R-:W0:Y:S02]  /*14fb0*/  @P1 LDC.64 R12, c[0x0][0x9e8] ;  /* 0x00027a00ff0c1b82 */ /* 0x000e240000000a00 */
[----:B0-----:R-:W-:-:S05]  /*14fc0*/  @P1 IMAD.HI.U32 R12, R3, R12, RZ ;  /* 0x0000000c030c1227 */ /* 0x001fca00078e00ff */
[----:B------:R-:W-:-:S07]  /*14fd0*/  @P1 SHF.R.U32.HI R3, RZ, R13, R12 ;  /* 0x0000000dff031219 */ /* 0x000fce000001160c */
.L_x_1307:
[----:B------:R-:W-:Y:S05]  /*14fe0*/  BSYNC B1 ;  /* 0x0000000000017941 */ /* 0x000fea0003800000 */
.L_x_1305:
[----:B------:R-:W-:-:S04]  /*14ff0*/  IMAD R0, R3, R136, -R0 ;  /* 0x0000008803007224 */ /* 0x000fc800078e0a00 */
[----:B------:R-:W-:-:S05]  /*15000*/  IMAD R0, R154, -0x2, R0 ;  /* 0xfffffffe9a007824 */ /* 0x000fca00078e0200 */
[----:B------:R-:W-:Y:S02]  /*15010*/  VIMNMX R15, R15, R0, !PT ;  /* 0x000000000f0f7248 */ /* 0x000fe40007fe0100 */
[----:B------:R-:W-:-:S07]  /*15020*/  VIADDMNMX R14, R0, R136, R14, PT ;  /* 0x00000088000e7246 */ /* 0x000fce000380010e */
.L_x_1304:
        /* <DEDUP_REMOVED lines=8> */
[C---:B------:R-:W-:Y:S02]  /*150b0*/  ISETP.GT.AND P2, PT, R15.reuse, 0x8, P3 ;  /* 0x000000080f00780c */ /* 0x040fe40001f44270 */
        /* <DEDUP_REMOVED lines=65> */
[----:B------:R-:W-:Y:S02]  /*154d0*/  FMNMX.FTZ R0, R84, R0, !PT ;  /* 0x0000000054007209 */ /* 0x000fe40007810000 */
[----:B------:R-:W-:Y:S02]  /*154e0*/  FSEL R54, R54, -INF , !P2 ;  /* 0xff80000036367808 */ /* 0x000fe40005000000 */
[----:B------:R-:W-:Y:S02]  /*154f0*/  FSEL R55, R55, -INF , !P1 ;  /* 0xff80000037377808 */ /* 0x000fe40004800000 */
[----:B------:R-:W-:Y:S02]  /*15500*/  FMNMX.FTZ R0, R85, R0, !PT ;  /* 0x0000000055007209 */ /* 0x000fe40007810000 */
[----:B------:R-:W-:-:S02]  /*15510*/  ISETP.GT.AND P2, PT, R15, 0x40, P3 ;  /* 0x000000400f00780c */ /* 0x000fc40001f44270 */
[----:B------:R-:W-:Y:S01]  /*15520*/  ISETP.GT.AND P1, PT, R15, 0x41, P3 ;  /* 0x000000410f00780c */ /* 0x000fe20001f24270 */
[----:B------:R-:W0:Y:S01]  /*15530*/  SHFL.BFLY PT, R3, R0, 0x2, 0x1f ;  /* 0x0c401f0000037f89 */ /* 0x000e2200000e0000 */
[C---:B------:R-:W-:Y:S02]  /*15540*/  ISETP.LT.OR P2, PT, R14.reuse, 0x41, P2 ;  /* 0x000000410e00780c */ /* 0x040fe40001741670 */
[----:B------:R-:W-:Y:S02]  /*15550*/  ISETP.LT.OR P1, PT, R14, 0x42, P1 ;  /* 0x000000420e00780c */ /* 0x000fe40000f21670 */
[----:B------:R-:W-:Y:S02]  /*15560*/  FSEL R58, R58, -INF , !P2 ;  /* 0xff8000003a3a7808 */ /* 0x000fe40005000000 */
[----:B------:R-:W-:Y:S02]  /*15570*/  FSEL R59, R59, -INF , !P1 ;  /* 0xff8000003b3b7808 */ /* 0x000fe40004800000 */
[----:B------:R-:W-:-:S02]  /*15580*/  ISETP.GT.AND P2, PT, R15, 0x48, P3 ;  /* 0x000000480f00780c */ /* 0x000fc40001f44270 */
[----:B------:R-:W-:Y:S02]  /*15590*/  ISETP.GT.AND P1, PT, R15, 0x49, P3 ;  /* 0x000000490f00780c */ /* 0x000fe40001f24270 */
        /* <DEDUP_REMOVED lines=8> */
[----:B------:R-:W-:Y:S02]  /*15620*/  LOP3.LUT R22, R22, 0xbfffffff, RZ, 0xc0, !PT ;  /* 0xbfffffff16167812 */ /* 0x000fe400078ec0ff */
[----:B------:R-:W-:Y:S02]  /*15630*/  FSEL R66, R66, -INF , !P2 ;  /* 0xff80000042427808 */ /* 0x000fe40005000000 */
[----:B------:R-:W-:-:S02]  /*15640*/  FSEL R67, R67, -INF , !P1 ;  /* 0xff80000043437808 */ /* 0x000fc40004800000 */
[C---:B------:R-:W-:Y:S02]  /*15650*/  ISETP.GT.AND P2, PT, R15.reuse, 0x58, P3 ;  /* 0x000000580f00780c */ /* 0x040fe40001f44270 */
[C---:B------:R-:W-:Y:S02]  /*15660*/  ISETP.GT.AND P1, PT, R15.reuse, 0x59, P3 ;  /* 0x000000590f00780c */ /* 0x040fe40001f24270 */
[----:B------:R-:W-:Y:S02]  /*15670*/  @P0 LOP3.LUT R22, R22, 0x40000000, RZ, 0xfc, !PT ;  /* 0x4000000016160812 */ /* 0x000fe400078efcff */
[----:B0-----:R-:W-:Y:S02]  /*15680*/  FMNMX.FTZ R3, R0, R3, !PT ;  /* 0x0000000300037209 */ /* 0x001fe40007810000 */
[----:B------:R-:W-:Y:S02]  /*15690*/  ISETP.GT.AND P0, PT, R15, RZ, P3 ;  /* 0x000000ff0f00720c */ /* 0x000fe40001f04270 */
[C---:B------:R-:W-:Y:S01]  /*156a0*/  ISETP.LT.OR P2, PT, R14.reuse, 0x59, P2 ;  /* 0x000000590e00780c */ /* 0x040fe20001741670 */
[----:B------:R-:W0:Y:S01]  /*156b0*/  SHFL.BFLY PT, R0, R3, 0x1, 0x1f ;  /* 0x0c201f0003007f89 */ /* 0x000e2200000e0000 */
[----:B------:R-:W-:-:S02]  /*156c0*/  ISETP.LT.OR P1, PT, R14, 0x5a, P1 ;  /* 0x0000005a0e00780c */ /* 0x000fc40000f21670 */
[----:B------:R-:W-:Y:S02]  /*156d0*/  FSEL R70, R70, -INF , !P2 ;  /* 0xff80000046467808 */ /* 0x000fe40005000000 */
[----:B------:R-:W-:Y:S02]  /*156e0*/  FSEL R71, R71, -INF , !P1 ;  /* 0xff80000047477808 */ /* 0x000fe40004800000 */
[C---:B------:R-:W-:Y:S02]  /*156f0*/  ISETP.GT.AND P2, PT, R15.reuse, 0x60, P3 ;  /* 0x000000600f00780c */ /* 0x040fe40001f44270 */
[----:B------:R-:W-:Y:S02]  /*15700*/  ISETP.GT.AND P1, PT, R15, 0x61, P3 ;  /* 0x000000610f00780c */ /* 0x000fe40001f24270 */
[----:B------:R-:W-:Y:S02]  /*15710*/  LOP3.LUT R22, R22, 0xfffffff7, RZ, 0xc0, !PT ;  /* 0xfffffff716167812 */ /* 0x000fe400078ec0ff */
[----:B------:R-:W-:-:S02]  /*15720*/  ISETP.LT.OR P2, PT, R14, 0x61, P2 ;  /* 0x000000610e00780c */ /* 0x000fc40001741670 */
[----:B------:R-:W-:Y:S02]  /*15730*/  ISETP.LT.OR P1, PT, R14, 0x62, P1 ;  /* 0x000000620e00780c */ /* 0x000fe40000f21670 */
[----:B------:R-:W-:Y:S02]  /*15740*/  @P0 LOP3.LUT R22, R22, 0x8, RZ, 0xfc, !PT ;  /* 0x0000000816160812 */ /* 0x000fe400078efcff */
[----:B------:R-:W-:Y:S02]  /*15750*/  FSEL R74, R74, -INF , !P2 ;  /* 0xff8000004a4a7808 */ /* 0x000fe40005000000 */
[----:B------:R-:W-:Y:S02]  /*15760*/  FSEL R75, R75, -INF , !P1 ;  /* 0xff8000004b4b7808 */ /* 0x000fe40004800000 */
[C---:B------:R-:W-:Y:S02]  /*15770*/  ISETP.GT.AND P4, PT, R15.reuse, 0x68, P3 ;  /* 0x000000680f00780c */ /* 0x040fe40001f84270 */
[----:B------:R-:W-:-:S02]  /*15780*/  ISETP.GT.AND P5, PT, R15, 0x69, P3 ;  /* 0x000000690f00780c */ /* 0x000fc40001fa4270 */
[C---:B------:R-:W-:Y:S02]  /*15790*/  ISETP.GT.AND P6, PT, R15.reuse, 0x70, P3 ;  /* 0x000000700f00780c */ /* 0x040fe40001fc4270 */
[C---:B------:R-:W-:Y:S02]  /*157a0*/  ISETP.GT.AND P2, PT, R15.reuse, 0x71, P3 ;  /* 0x000000710f00780c */ /* 0x040fe40001f44270 */
[C---:B------:R-:W-:Y:S02]  /*157b0*/  ISETP.GT.AND P1, PT, R15.reuse, 0x78, P3 ;  /* 0x000000780f00780c */ /* 0x040fe40001f24270 */
[----:B------:R-:W-:Y:S02]  /*157c0*/  ISETP.GT.AND P0, PT, R15, 0x79, P3 ;  /* 0x000000790f00780c */ /* 0x000fe40001f04270 */
[----:B------:R-:W-:Y:S02]  /*157d0*/  LOP3.LUT P3, RZ, R22, 0x8, RZ, 0xc0, !PT ;  /* 0x0000000816ff7812 */ /* 0x000fe4000786c0ff */
[----:B0-----:R-:W-:-:S02]  /*157e0*/  FMNMX.FTZ R3, R3, R0, !PT ;  /* 0x0000000003037209 */ /* 0x001fc40007810000 */
[----:B------:R-:W-:Y:S02]  /*157f0*/  ISETP.LT.OR P3, PT, R14, 0x1, P3 ;  /* 0x000000010e00780c */ /* 0x000fe40001f61670 */
[----:B------:R-:W-:Y:S01]  /*15800*/  LOP3.LUT R22, R22, 0xfffffffd, RZ, 0xc0, !PT ;  /* 0xfffffffd16167812 */ /* 0x000fe200078ec0ff */
[----:B------:R-:W-:-:S01]  /*15810*/  FFMA.FTZ R13, R2, R3, -8 ;  /* 0xc1000000020d7423 */ /* 0x000fc20000010003 */
[----:B------:R-:W-:Y:S02]  /*15820*/  FSEL R26, R26, -INF , !P3 ;  /* 0xff8000001a1a7808 */ /* 0x000fe40005800000 */
[----:B------:R-:W-:Y:S02]  /*15830*/  ISETP.LT.OR P6, PT, R14, 0x71, P6 ;  /* 0x000000710e00780c */ /* 0x000fe400037c1670 */
[----:B------:R-:W-:Y:S02]  /*15840*/  FMNMX.FTZ R0, R26, R7, !PT ;  /* 0x000000071a007209 */ /* 0x000fe40007810000 */
[----:B------:R-:W-:-:S02]  /*15850*/  @P0 LOP3.LUT R22, R22, 0x2, RZ, 0xfc, !PT ;  /* 0x0000000216160812 */ /* 0x000fc400078efcff */
[----:B------:R-:W-:Y:S02]  /*15860*/  FMNMX.FTZ R0, R27, R0, !PT ;  /* 0x000000001b007209 */ /* 0x000fe40007810000 */
[----:B------:R-:W-:Y:S02]  /*15870*/  ISETP.LT.OR P0, PT, R14, 0x69, P4 ;  /* 0x000000690e00780c */ /* 0x000fe40002701670 */
[----:B------:R-:W-:Y:S02]  /*15880*/  FMNMX.FTZ R0, R30, R0, !PT ;  /* 0x000000001e007209 */ /* 0x000fe40007810000 */
[C---:B------:R-:W-:Y:S02]  /*15890*/  LOP3.LUT P4, RZ, R22.reuse, 0x2, RZ, 0xc0, !PT ;  /* 0x0000000216ff7812 */ /* 0x040fe4000788c0ff */
[----:B------:R-:W-:Y:S02]  /*158a0*/  FMNMX.FTZ R0, R31, R0, !PT ;  /* 0x000000001f007209 */ /* 0x000fe40007810000 */
[----:B------:R-:W-:-:S02]  /*158b0*/  LOP3.LUT R22, R22, 0xffffffef, RZ, 0xc0, !PT ;  /* 0xffffffef16167812 */ /* 0x000fc400078ec0ff */
[----:B------:R-:W-:Y:S02]  /*158c0*/  FMNMX.FTZ R0, R34, R0, !PT ;  /* 0x0000000022007209 */ /* 0x000fe40007810000 */
[----:B------:R-:W-:Y:S02]  /*158d0*/  ISETP.LT.OR P2, PT, R14, 0x72, P2 ;  /* 0x000000720e00780c */ /* 0x000fe40001741670 */
[----:B------:R-:W-:Y:S02]  /*158e0*/  FMNMX.FTZ R0, R35, R0, !PT ;  /* 0x0000000023007209 */ /* 0x000fe40007810000 */
[----:B------:R-:W-:Y:S02]  /*158f0*/  @P0 LOP3.LUT R22, R22, 0x10, RZ, 0xfc, !PT ;  /* 0x0000001016160812 */ /* 0x000fe400078efcff */
[----:B------:R-:W-:Y:S02]  /*15900*/  FMNMX.FTZ R0, R38, R0, !PT ;  /* 0x0000000026007209 */ /* 0x000fe40007810000 */
[----:B------:R-:W-:-:S02]  /*15910*/  ISETP.LT.OR P0, PT, R14, 0x6a, P5 ;  /* 0x0000006a0e00780c */ /* 0x000fc40002f01670 */
[----:B------:R-:W-:Y:S02]  /*15920*/  FMNMX.FTZ R0, R39, R0, !PT ;  /* 0x0000000027007209 */ /* 0x000fe40007810000 */
[C---:B------:R-:W-:Y:S02]  /*15930*/  FSETP.NEU.FTZ.AND P5, PT, R3.reuse, -INF , PT ;  /* 0xff8000000300780b */ /* 0x040fe40003fbd000 */
[----:B------:R-:W-:Y:S02]  /*15940*/  FMNMX.FTZ R0, R42, R0, !PT ;  /* 0x000000002a007209 */ /* 0x000fe40007810000 */
[----:B------:R-:W-:Y:S02]  /*15950*/  FSEL R12, R3, RZ, P5 ;  /* 0x000000ff030c7208 */ /* 0x000fe40002800000 */
[----:B------:R-:W-:Y:S02]  /*15960*/  FMNMX.FTZ R0, R43, R0, !PT ;  /* 0x000000002b007209 */ /* 0x000fe40007810000 */
[----:B------:R-:W-:Y:S01]  /*15970*/  FSEL R13, R13, RZ, P5 ;  /* 0x000000ff0d0d7208 */ /* 0x000fe20002800000 */
[----:B------:R-:W-:Y:S01]  /*15980*/  FADD.FTZ R12, -R12, R20 ;  /* 0x000000140c0c7221 */ /* 0x000fe20000010100 */
[----:B------:R-:W-:-:S02]  /*15990*/  FMNMX.FTZ R0, R46, R0, !PT ;  /* 0x000000002e007209 */ /* 0x000fc40007810000 */
[----:B------:R-:W-:Y:S01]  /*159a0*/  LOP3.LUT P5, RZ, R22, 0x10, RZ, 0xc0, !PT ;  /* 0x0000001016ff7812 */ /* 0x000fe200078ac0ff */
[----:B------:R-:W-:-:S01]  /*159b0*/  FFMA.FTZ R24, R2, R24, -R13 ;  /* 0x0000001802187223 */ /* 0x000fc2000001080d */
[----:B------:R-:W-:Y:S01]  /*159c0*/  FMNMX.FTZ R0, R47, R0, !PT ;  /* 0x000000002f007209 */ /* 0x000fe20007810000 */
[----:B------:R-:W-:Y:S01]  /*159d0*/  FMUL.FTZ R12, R2, R12 ;  /* 0x0000000c020c7220 */ /* 0x000fe20000410000 */
[----:B------:R-:W-:Y:S01]  /*159e0*/  FSEL R78, R78, -INF , !P5 ;  /* 0xff8000004e4e7808 */ /* 0x000fe20006800000 */
[----:B------:R-:W-:-:S01]  /*159f0*/  FFMA.FTZ R25, R2, R25, -R13 ;  /* 0x0000001902197223 */ /* 0x000fc2000001080d */
[----:B------:R-:W-:Y:S01]  /*15a00*/  FMNMX.FTZ R0, R50, R0, !PT ;  /* 0x0000000032007209 */ /* 0x000fe20007810000 */
[----:B------:R-:W-:Y:S01]  /*15a10*/  MUFU.EX2 R24, R24 ;  /* 0x0000001800187308 */ /* 0x000fe20000000800 */
[----:B------:R-:W-:Y:S01]  /*15a20*/  FSEL R79, R79, -INF , !P0 ;  /* 0xff8000004f4f7808 */ /* 0x000fe20004000000 */
[C-C-:B------:R-:W-:Y:S01]  /*15a30*/  FFMA.FTZ R28, R2.reuse, R28, -R13.reuse ;  /* 0x0000001c021c7223 */ /* 0x140fe2000001080d */
[----:B------:R-:W-:Y:S01]  /*15a40*/  FMNMX.FTZ R0, R51, R0, !PT ;  /* 0x0000000033007209 */ /* 0x000fe20007810000 */
[--C-:B------:R-:W-:Y:S01]  /*15a50*/  FFMA.FTZ R29, R2, R29, -R13.reuse ;  /* 0x0000001d021d7223 */ /* 0x100fe2000001080d */
[----:B------:R-:W-:Y:S01]  /*15a60*/  FSEL R82, R82, -INF , !P6 ;  /* 0xff80000052527808 */ /* 0x000fe20007000000 */
[--C-:B------:R-:W-:Y:S01]  /*15a70*/  FFMA.FTZ R32, R2, R32, -R13.reuse ;  /* 0x0000002002207223 */ /* 0x100fe2000001080d */
[----:B------:R-:W-:Y:S01]  /*15a80*/  FMNMX.FTZ R0, R54, R0, !PT ;  /* 0x0000000036007209 */ /* 0x000fe20007810000 */
[----:B------:R-:W0:Y:S01]  /*15a90*/  MUFU.EX2 R12, R12 ;  /* 0x0000000c000c7308 */ /* 0x000e220000000800 */
[----:B------:R-:W-:Y:S01]  /*15aa0*/  ISETP.LT.OR P1, PT, R14, 0x79, P1 ;  /* 0x000000790e00780c */ /* 0x000fe20000f21670 */
[C-C-:B------:R-:W-:Y:S01]  /*15ab0*/  FFMA.FTZ R33, R2.reuse, R33, -R13.reuse ;  /* 0x0000002102217223 */ /* 0x140fe2000001080d */
[----:B------:R-:W-:Y:S01]  /*15ac0*/  FMNMX.FTZ R0, R55, R0, !PT ;  /* 0x0000000037007209 */ /* 0x000fe20007810000 */
[C-C-:B------:R-:W-:Y:S01]  /*15ad0*/  FFMA.FTZ R36, R2.reuse, R36, -R13.reuse ;  /* 0x0000002402247223 */ /* 0x140fe2000001080d */
[----:B------:R-:W-:Y:S01]  /*15ae0*/  FSEL R83, R83, -INF , !P2 ;  /* 0xff80000053537808 */ /* 0x000fe20005000000 */
[--C-:B------:R-:W-:Y:S01]  /*15af0*/  FFMA.FTZ R37, R2, R37, -R13.reuse ;  /* 0x0000002502257223 */ /* 0x100fe2000001080d */
[----:B------:R-:W-:Y:S01]  /*15b00*/  FMNMX.FTZ R0, R58, R0, !PT ;  /* 0x000000003a007209 */ /* 0x000fe20007810000 */
[----:B------:R-:W1:Y:S01]  /*15b10*/  MUFU.EX2 R25, R25 ;  /* 0x0000001900197308 */ /* 0x000e620000000800 */
[----:B------:R-:W-:Y:S01]  /*15b20*/  ISETP.LT.OR P4, PT, R14, 0x7a, P4 ;  /* 0x0000007a0e00780c */ /* 0x000fe20002781670 */
[C-C-:B------:R-:W-:Y:S01]  /*15b30*/  FFMA.FTZ R40, R2.reuse, R40, -R13.reuse ;  /* 0x0000002802287223 */ /* 0x140fe2000001080d */
[----:B------:R-:W-:Y:S01]  /*15b40*/  FMNMX.FTZ R0, R59, R0, !PT ;  /* 0x000000003b007209 */ /* 0x000fe20007810000 */
[--C-:B------:R-:W-:Y:S01]  /*15b50*/  FFMA.FTZ R41, R2, R41, -R13.reuse ;  /* 0x0000002902297223 */ /* 0x100fe2000001080d */
[----:B------:R-:W-:Y:S01]  /*15b60*/  FSEL R86, R86, -INF , !P1 ;  /* 0xff80000056567808 */ /* 0x000fe20004800000 */
[--C-:B------:R-:W-:Y:S01]  /*15b70*/  FFMA.FTZ R44, R2, R44, -R13.reuse ;  /* 0x0000002c022c7223 */ /* 0x100fe2000001080d */
[----:B------:R-:W-:Y:S01]  /*15b80*/  FMNMX.FTZ R0, R62, R0, !PT ;  /* 0x000000003e007209 */ /* 0x000fe20007810000 */
[----:B------:R-:W-:Y:S01]  /*15b90*/  MUFU.EX2 R28, R28 ;  /* 0x0000001c001c7308 */ /* 0x000fe20000000800 */
[----:B------:R-:W-:Y:S01]  /*15ba0*/  FSEL R87, R87, -INF , !P4 ;  /* 0xff80000057577808 */ /* 0x000fe20006000000 */
[----:B0-----:R-:W-:Y:S01]  /*15bb0*/  FFMA.FTZ R6, R12, R6, R24 ;  /* 0x000000060c067223 */ /* 0x001fe20000010018 */
[----:B------:R-:W-:Y:S01]  /*15bc0*/  FMNMX.FTZ R0, R63, R0, !PT ;  /* 0x000000003f007209 */ /* 0x000fe20007810000 */
[C-C-:B------:R-:W-:Y:S01]  /*15bd0*/  FFMA.FTZ R45, R2.reuse, R45, -R13.reuse ;  /* 0x0000002d022d7223 */ /* 0x140fe2000001080d */
[----:B------:R-:W-:-:S01]  /*15be0*/  FFMA.FTZ R48, R2, R48, -R13 ;  /* 0x0000003002307223 */ /* 0x000fc2000001080d */
[----:B------:R-:W-:Y:S01]  /*15bf0*/  FFMA.FTZ R49, R2, R49, -R13 ;  /* 0x0000003102317223 */ /* 0x000fe2000001080d */
[----:B------:R-:W-:Y:S01]  /*15c00*/  FMNMX.FTZ R0, R66, R0, !PT ;  /* 0x0000000042007209 */ /* 0x000fe20007810000 */
[----:B------:R-:W-:Y:S01]  /*15c10*/  MUFU.EX2 R29, R29 ;  /* 0x0000001d001d7308 */ /* 0x000fe20000000800 */
[----:B-1----:R-:W-:-:S01]  /*15c20*/  FADD.FTZ R6, R25, R6 ;  /* 0x0000000619067221 */ /* 0x002fc20000010000 */
[C-C-:B------:R-:W-:Y:S01]  /*15c30*/  FFMA.FTZ R52, R2.reuse, R52, -R13.reuse ;  /* 0x0000003402347223 */ /* 0x140fe2000001080d */
[----:B------:R-:W-:Y:S01]  /*15c40*/  FMNMX.FTZ R0, R67, R0, !PT ;  /* 0x0000000043007209 */ /* 0x000fe20007810000 */
[C-C-:B------:R-:W-:Y:S01]  /*15c50*/  FFMA.FTZ R53, R2.reuse, R53, -R13.reuse ;  /* 0x0000003502357223 */ /* 0x140fe2000001080d */
[----:B------:R-:W-:-:S01]  /*15c60*/  FFMA.FTZ R56, R2, R56, -R13 ;  /* 0x0000003802387223 */ /* 0x000fc2000001080d */
[--C-:B------:R-:W-:Y:S01]  /*15c70*/  FFMA.FTZ R57, R2, R57, -R13.reuse ;  /* 0x0000003902397223 */ /* 0x100fe2000001080d */
[----:B------:R-:W-:Y:S01]  /*15c80*/  FMNMX.FTZ R0, R70, R0, !PT ;  /* 0x0000000046007209 */ /* 0x000fe20007810000 */
[----:B------:R-:W-:Y:S01]  /*15c90*/  MUFU.EX2 R32, R32 ;  /* 0x0000002000207308 */ /* 0x000fe20000000800 */
[----:B------:R-:W-:-:S01]  /*15ca0*/  FFMA.FTZ R60, R2, R60, -R13 ;  /* 0x0000003c023c7223 */ /* 0x000fc2000001080d */
        /* <DEDUP_REMOVED lines=20> */
[----:B------:R-:W-:-:S02]  /*15df0*/  ISETP.NE.AND P5, PT, R136, 0x3, PT ;  /* 0x000000038800780c */ /* 0x000fc40003fa5270 */
[----:B------:R-:W-:Y:S01]  /*15e00*/  FMNMX.FTZ R0, R82, R0, !PT ;  /* 0x0000000052007209 */ /* 0x000fe20007810000 */
[----:B------:R-:W-:Y:S01]  /*15e10*/  MUFU.EX2 R37, R37 ;  /* 0x0000002500257308 */ /* 0x000fe20000000800 */
[----:B------:R-:W-:Y:S02]  /*15e20*/  LOP3.LUT P0, RZ, R22, 0x40000000, RZ, 0xc0, !PT ;  /* 0x4000000016ff7812 */ /* 0x000fe4000780c0ff */
[----:B------:R-:W-:-:S04]  /*15e30*/  FMNMX.FTZ R0, R83, R0, !PT ;  /* 0x0000000053007209 */ /* 0x000fc80007810000 */
[----:B------:R-:W-:Y:S01]  /*15e40*/  FMNMX.FTZ R0, R86, R0, !PT ;  /* 0x0000000056007209 */ /* 0x000fe20007810000 */
[----:B------:R-:W-:Y:S03]  /*15e50*/  MUFU.EX2 R40, R40 ;  /* 0x0000002800287308 */ /* 0x000fe60000000800 */
[----:B------:R-:W-:-:S05]  /*15e60*/  FMNMX.FTZ R0, R87, R0, !PT ;  /* 0x0000000057007209 */ /* 0x000fca0007810000 */
[----:B------:R-:W0:Y:S01]  /*15e70*/  SHFL.BFLY PT, R14, R0, 0x2, 0x1f ;  /* 0x0c401f00000e7f89 */ /* 0x000e2200000e0000 */
[----:B------:R-:W-:Y:S08]  /*15e80*/  MUFU.EX2 R41, R41 ;  /* 0x0000002900297308 */ /* 0x000ff00000000800 */
[----:B------:R-:W-:Y:S08]  /*15e90*/  MUFU.EX2 R44, R44 ;  /* 0x0000002c002c7308 */ /* 0x000ff00000000800 */
[----:B------:R-:W-:Y:S01]  /*15ea0*/  MUFU.EX2 R45, R45 ;  /* 0x0000002d002d7308 */ /* 0x000fe20000000800 */
[----:B0-----:R-:W-:-:S07]  /*15eb0*/  FMNMX.FTZ R0, R0, R14, !PT ;  /* 0x0000000e00007209 */ /* 0x001fce0007810000 */
[----:B------:R-:W-:Y:S01]  /*15ec0*/  MUFU.EX2 R48, R48 ;  /* 0x0000003000307308 */ /* 0x000fe20000000800 */
[----:B------:R-:W0:Y:S07]  /*15ed0*/  SHFL.BFLY PT, R14, R0, 0x1, 0x1f ;  /* 0x0c201f00000e7f89 */ /* 0x000e2e00000e0000 */
[----:B------:R-:W-:Y:S08]  /*15ee0*/  MUFU.EX2 R49, R49 ;  /* 0x0000003100317308 */ /* 0x000ff00000000800 */
[----:B------:R-:W-:Y:S08]  /*15ef0*/  MUFU.EX2 R52, R52 ;  /* 0x0000003400347308 */ /* 0x000ff00000000800 */
[----:B------:R-:W-:Y:S01]  /*15f00*/  MUFU.EX2 R53, R53 ;  /* 0x0000003500357308 */ /* 0x000fe20000000800 */
[----:B0-----:R-:W-:-:S04]  /*15f10*/  FMNMX.FTZ R0, R0, R14, !PT ;  /* 0x0000000e00007209 */ /* 0x001fc80007810000 */
[----:B------:R-:W-:-:S03]  /*15f20*/  FSETP.NEU.FTZ.AND P1, PT, R0, -INF , PT ;  /* 0xff8000000000780b */ /* 0x000fc60003f3d000 */
[----:B------:R-:W-:Y:S01]  /*15f30*/  MUFU.EX2 R56, R56 ;  /* 0x0000003800387308 */ /* 0x000fe20000000800 */
[----:B------:R-:W-:-:S05]  /*15f40*/  FSEL R14, R0, RZ, P1 ;  /* 0x000000ff000e7208 */ /* 0x000fca0000800000 */
[----:B------:R-:W-:Y:S01]  /*15f50*/  FADD.FTZ R7, -R14, R7 ;  /* 0x000000070e077221 */ /* 0x000fe20000010100 */
[----:B------:R-:W-:-:S01]  /*15f60*/  FFMA.FTZ R14, R2, R0, -8 ;  /* 0xc1000000020e7423 */ /* 0x000fc20000010000 */
[----:B------:R-:W-:Y:S02]  /*15f70*/  MUFU.EX2 R57, R57 ;  /* 0x0000003900397308 */ /* 0x000fe40000000800 */
[----:B------:R-:W-:Y:S02]  /*15f80*/  FMUL.FTZ R7, R2, R7 ;  /* 0x0000000702077220 */ /* 0x000fe40000410000 */
[----:B------:R-:W-:-:S04]  /*15f90*/  FSEL R15, R14, RZ, P1 ;  /* 0x000000ff0e0f7208 */ /* 0x000fc80000800000 */
        /* <DEDUP_REMOVED lines=38> */
[----:B------:R-:W-:Y:S01]  /*16200*/  FADD.FTZ R5, R29, R5 ;  /* 0x000000051d057221 */ /* 0x000fe20000010000 */
[----:B------:R-:W-:-:S01]  /*16210*/  FFMA.FTZ R86, R2, R86, -R15 ;  /* 0x0000005602567223 */ /* 0x000fc2000001080f */
[----:B------:R-:W1:Y:S01]  /*16220*/  MUFU.EX2 R34, R34 ;  /* 0x0000002200227308 */ /* 0x000e620000000800 */
[----:B--2---:R-:W-:-:S01]  /*16230*/  FADD.FTZ R6, R30, R14 ;  /* 0x0000000e1e067221 */ /* 0x004fc20000010000 */
[----:B------:R-:W-:Y:S01]  /*16240*/  FADD.FTZ R5, R32, R5 ;  /* 0x0000000520057221 */ /* 0x000fe20000010000 */
[----:B------:R-:W-:-:S03]  /*16250*/  FFMA.FTZ R15, R2, R87, -R15 ;  /* 0x00000057020f7223 */ /* 0x000fc6000001080f */
        /* <DEDUP_REMOVED lines=99> */
.L_x_1308:
[----:B------:R-:W2:Y:S01]  /*16890*/  LDL R14, [R1+0x1c] ;  /* 0x00001c00010e7983 */ /* 0x000ea20000100800 */
[----:B------:R-:W-:-:S05]  /*168a0*/  VIADD R21, R21, 0x19c60 ;  /* 0x00019c6015157836 */ /* 0x000fca0000000000 */
[----:B--2---:R-:W-:Y:S02]  /*168b0*/  PRMT R21, R14, 0x654, R21 ;  /* 0x000006540e157816 */ /* 0x004fe40000000015 */
[----:B------:R-:W2:Y:S01]  /*168c0*/  LDL R14, [R1+0x44] ;  /* 0x00004400010e7983 */ /* 0x000ea20000100800 */
[----:B------:R-:W-:Y:S01]  /*168d0*/  F2FP.SATFINITE.E4M3.F32.PACK_AB_MERGE_C R28, R29, R28, RZ ;  /* 0x0000001c1d1c723e */ /* 0x000fe200048070ff */
[----:B------:R0:W-:Y:S01]  /*168e0*/  SYNCS.ARRIVE.TRANS64.RED.A1T0 RZ, [R21+URZ], RZ ;  /* 0x000000ff15ff79a7 */ /* 0x0001e2000810043f */
        /* <DEDUP_REMOVED lines=92> */
[C---:B--2---:R-:W-:Y:S01]  /*16eb0*/  ISETP.GT.AND P1, PT, R4.reuse, R14, PT ;  /* 0x0000000e0400720c */ /* 0x044fe20003f24270 */
[----:B------:R-:W-:-:S12]  /*16ec0*/  VIADD R4, R4, 0xffffffff ;  /* 0xffffffff04047836 */ /* 0x000fd80000000000 */
[----:B0-----:R-:W-:Y:S05]  /*16ed0*/  @P1 BRA `(.L_x_1309) ;  /* 0xffffffd0002c1947 */ /* 0x001fea000383ffff */
.L_x_1289:
[----:B------:R-:W-:Y:S05]  /*16ee0*/  BSYNC B0 ;  /* 0x0000000000007941 */ /* 0x000fea0003800000 */
.L_x_1288:
[----:B------:R-:W-:Y:S01]  /*16ef0*/  IMAD.U32 R14, RZ, RZ, UR36 ;  /* 0x00000024ff0e7e24 */ /* 0x000fe2000f8e00ff */
[----:B------:R-:W-:Y:S06]  /*16f00*/  BAR.ARV 0x8, 0x200 ;  /* 0x0208000000007b1d */ /* 0x000fec0000002000 */
[----:B------:R-:W-:-:S13]  /*16f10*/  ISETP.NE.AND P1, PT, R14, 0x3, PT ;  /* 0x000000030e00780c */ /* 0x000fda0003f25270 */
[----:B------:R-:W-:Y:S05]  /*16f20*/  @!P1 BRA `(.L_x_1310) ;  /* 0x0000000000049947 */ /* 0x000fea0003800000 */
[----:B------:R-:W-:Y:S01]  /*16f30*/  BPT.TRAP 0x1 ;  /* 0x000000040000795c */ /* 0x000fe20000300000 */
.L_x_1310:
[----:B------:R-:W-:Y:S01]  /*16f40*/  IMAD R4, R17, 0x8, R16 ;  /* 0x0000000811047824 */ /* 0x000fe200078e0210 */
[----:B------:R-:W-:-:S04]  /*16f50*/  SHF.L.U32 R7, R19, 0x1f, RZ ;  /* 0x0000001f13077819 */ /* 0x000fc800000006ff */
[----:B------:R0:W1:Y:S01]  /*16f60*/  SYNCS.PHASECHK.TRANS64.TRYWAIT P0, [R4+URZ+0x19c50], R7 ;  /* 0x019c5007040075a7 */ /* 0x000062000800017f */
[----:B------:R-:W-:Y:S05]  /*16f70*/  @!P1 BRA `(.L_x_1311) ;  /* 0x0000000000049947 */ /* 0x000fea0003800000 */
[----:B------:R-:W-:Y:S01]  /*16f80*/  BPT.TRAP 0x1 ;  /* 0x000000040000795c */ /* 0x000fe20000300000 */
.L_x_1311:
[----:B------:R-:W-:Y:S04]  /*16f90*/  BSSY B0, `(.L_x_1312) ;  /* 0x0000004000007945 */ /* 0x000fe80003800000 */
[----:B-1----:R-:W-:Y:S05]  /*16fa0*/  @P0 BRA `(.L_x_1313) ;  /* 0x0000000000080947 */ /* 0x002fea0003800000 */
[----:B------:R-:W1:Y:S02]  /*16fb0*/  SYNCS.PHASECHK.TRANS64.TRYWAIT P0, [R4+URZ+0x19c50], R7 ;  /* 0x019c5007040075a7 */ /* 0x000e64000800017f */
[----:B-1----:R-:W-:Y:S05]  /*16fc0*/  @!P0 BRA `(.L_x_1314) ;  /* 0x000000a400588947 */ /* 0x002fea0003800000 */
.L_x_1313:
[----:B------:R-:W-:Y:S05]  /*16fd0*/  BSYNC B0 ;  /* 0x0000000000007941 */ /* 0x000fea0003800000 */
.L_x_1312:
[----:B------:R-:W0:Y:S01]  /*16fe0*/  LDL.LU R20, [R1+0x2c] ;  /* 0x00002c0001147983 */ /* 0x000e220000300800 */
[----:B------:R-:W-:-:S03]  /*16ff0*/  ULDC.64 UR4, c[0x0][0x9a0] ;  /* 0x0002680000047ab9 */ /* 0x000fc60000000a00 */
[----:B------:R-:W2:Y:S01]  /*17000*/  LDL.LU R15, [R1+0x28] ;  /* 0x00002800010f7983 */ /* 0x000ea20000300800 */
[----:B------:R-:W-:Y:S01]  /*17010*/  VIADD R16, R16, 0x3000 ;  /* 0x0000300010107836 */ /* 0x000fe20000000000 */
[----:B------:R-:W-:Y:S01]  /*17020*/  ISETP.NE.U32.AND P0, PT, RZ, UR4, PT ;  /* 0x00000004ff007c0c */ /* 0x000fe2000bf05070 */
[----:B------:R-:W-:Y:S01]  /*17030*/  IMAD.MOV.U32 R9, RZ, RZ, 0x40000040 ;  /* 0x40000040ff097424 */ /* 0x000fe200078e00ff */
[----:B------:R-:W-:Y:S02]  /*17040*/  WARPGROUP.ARRIVE ;  /* 0x00000000000079c5 */ /* 0x000fe40000000000 */
[----:B------:R-:W-:Y:S02]  /*17050*/  SHF.R.U32.HI R16, RZ, 0x4, R16 ;  /* 0x00000004ff107819 */ /* 0x000fe40000011610 */
[----:B------:R-:W-:Y:S02]  /*17060*/  ISETP.NE.AND.EX P0, PT, RZ, UR5, PT, P0 ;  /* 0x00000005ff007c0c */ /* 0x000fe4000bf05300 */
[----:B------:R-:W-:-:S02]  /*17070*/  LOP3.LUT R16, R16, 0x3fff, RZ, 0xc0, !PT ;  /* 0x00003fff10107812 */ /* 0x000fc400078ec0ff */
[----:B------:R-:W-:Y:S02]  /*17080*/  R2UR UR7, R9 ;  /* 0x00000000090772ca */ /* 0x000fe400000e0000 */
[----:B------:R-:W-:-:S05]  /*17090*/  LOP3.LUT R16, R16, 0x10000, RZ, 0xfc, !PT ;  /* 0x0001000010107812 */ /* 0x000fca00078efcff */
[----:B------:R-:W-:Y:S02]  /*170a0*/  IMAD R8, R17, 0x300, R16 ;  /* 0x0000030011087824 */ /* 0x000fe400078e0210 */
[----:B------:R-:W3:Y:S03]  /*170b0*/  @P0 LDC.64 R12, c[0x0][0x9c8] ;  /* 0x00027200ff0c0b82 */ /* 0x000ee60000000a00 */
[----:B------:R-:W-:-:S05]  /*170c0*/  R2UR UR6, R8 ;  /* 0x00000000080672ca */ /* 0x000fca00000e0000 */
[----:B------:R-:W4:Y:S08]  /*170d0*/  @P0 LDC.64 R10, c[0x0][0x9d0] ;  /* 0x00027400ff0a0b82 */ /* 0x000f300000000a00 */
[----:B------:R-:W-:Y:S03]  /*170e0*/  QGMMA.64x96x32.F32.E4M3.E4M3 R88, R148, gdesc[UR4], R88, gsb0 ;  /* 0x0160000494587df3 */ /* 0x000fe60008000858 */
[----:B------:R-:W-:-:S02]  /*170f0*/  WARPGROUP.DEPBAR.LE gsb0, 0x0 ;  /* 0x00008000000079c5 */ /* 0x000fc40000010000 */
[----:B------:R-:W-:Y:S01]  /*17100*/  WARPGROUP.ARRIVE ;  /* 0x00000000000079c5 */ /* 0x000fe20000000000 */
[----:B01----:R-:W-:Y:S02]  /*17110*/  @P0 SHF.R.S32.HI R7, RZ, 0x1f, R20 ;  /* 0x0000001fff070819 */ /* 0x003fe40000011414 */
[----:B--2---:R-:W-:-:S03]  /*17120*/  @P0 SHF.R.S32.HI R9, RZ, 0x1f, R15 ;  /* 0x0000001fff090819 */ /* 0x004fc6000001140f */
[----:B---3--:R-:W-:-:S04]  /*17130*/  @P0 IMAD R14, R7, R12, RZ ;  /* 0x0000000c070e0224 */ /* 0x008fc800078e02ff */
[C---:B------:R-:W-:Y:S02]  /*17140*/  @P0 IMAD R7, R20.reuse, R13, R14 ;  /* 0x0000000d14070224 */ /* 0x040fe400078e020e */
[----:B------:R-:W-:-:S04]  /*17150*/  @P0 IMAD.WIDE.U32 R12, R20, R12, RZ ;  /* 0x0000000c140c0225 */ /* 0x000fc800078e00ff */
[-C--:B----4-:R-:W-:Y:S02]  /*17160*/  @P0 IMAD R14, R9, R10.reuse, RZ ;  /* 0x0000000a090e0224 */ /* 0x090fe400078e02ff */
[----:B------:R-:W-:Y:S02]  /*17170*/  @P0 IMAD.IADD R13, R13, 0x1, R7 ;  /* 0x000000010d0d0824 */ /* 0x000fe400078e0207 */
[C---:B------:R-:W-:Y:S02]  /*17180*/  @P0 IMAD R7, R15.reuse, R11, R14 ;  /* 0x0000000b0f070224 */ /* 0x040fe400078e020e */
[----:B------:R-:W-:-:S04]  /*17190*/  @P0 IMAD.WIDE.U32 R10, R15, R10, R12 ;  /* 0x0000000a0f0a0225 */ /* 0x000fc800078e000c */
[----:B------:R-:W-:Y:S01]  /*171a0*/  @P0 IMAD.IADD R7, R11, 0x1, R7 ;  /* 0x000000010b070824 */ /* 0x000fe200078e0207 */
[----:B------:R-:W-:-:S04]  /*171b0*/  @P0 LEA R12, P1, R10, UR4, 0x2 ;  /* 0x000000040a0c0c11 */ /* 0x000fc8000f8210ff */
[----:B------:R-:W-:Y:S01]  /*171c0*/  @P0 LEA.HI.X R13, R10, UR5, R7, 0x2, P1 ;  /* 0x000000050a0d0c11 */ /* 0x000fe200088f1407 */
[----:B------:R-:W-:-:S06]  /*171d0*/  IMAD.MOV.U32 R7, RZ, RZ, 0x3f800000 ;  /* 0x3f800000ff077424 */ /* 0x000fcc00078e00ff */
        /* <DEDUP_REMOVED lines=9> */
[----:B------:R-:W-:Y:S02]  /*17270*/  IMAD.U32 R16, RZ, RZ, UR36 ;  /* 0x00000024ff107e24 */ /* 0x000fe4000f8e00ff */
[----:B------:R-:W-:Y:S02]  /*17280*/  IMAD.MOV.U32 R20, RZ, RZ, -0x800000 ;  /* 0xff800000ff147424 */ /* 0x000fe400078e00ff */
[----:B------:R-:W-:Y:S01]  /*17290*/  IMAD.MOV.U32 R21, RZ, RZ, -0x800000 ;  /* 0xff800000ff157424 */ /* 0x000fe200078e00ff */
[----:B------:R-:W-:-:S03]  /*172a0*/  ISETP.NE.AND P3, PT, R16, 0x3, PT ;  /* 0x000000031000780c */ /* 0x000fc60003f65270 */
[----:B------:R-:W-:Y:S01]  /*172b0*/  QGMMA.64x96x32.F32.E4M3.E4M3 R88, R144, gdesc[UR4], R88, gsb0 ;  /* 0x0160000490587df3 */ /* 0x000fe20008000858 */
[----:B------:R-:W-:Y:S02]  /*172c0*/  R2UR UR6, R10 ;  /* 0x000000000a0672ca */ /* 0x000fe400000e0000 */
[----:B------:R-:W-:Y:S01]  /*172d0*/  R2UR UR7, R11 ;  /* 0x000000000b0772ca */ /* 0x000fe200000e0000 */
[----:B------:R-:W1:Y:S04]  /*172e0*/  SHFL.BFLY PT, R10, R5, 0x2, 0x1f ;  /* 0x0c401f00050a7f89 */ /* 0x000e6800000e0000 */
[----:B------:R-:W3:Y:S01]  /*172f0*/  SHFL.BFLY PT, R11, R6, 0x2, 0x1f ;  /* 0x0c401f00060b7f89 */ /* 0x000ee200000e0000 */
[----:B-1----:R-:W-:-:S01]  /*17300*/  FADD.FTZ R10, R10, R5 ;  /* 0x000000050a0a7221 */ /* 0x002fc20000010000 */
[----:B---3--:R-:W-:Y:S01]  /*17310*/  FADD.FTZ R11, R11, R6 ;  /* 0x000000060b0b7221 */ /* 0x008fe20000010000 */
[----:B------:R-:W-:Y:S01]  /*17320*/  IMAD.MOV.U32 R6, RZ, RZ, RZ ;  /* 0x000000ffff067224 */ /* 0x000fe200078e00ff */
[----:B------:R-:W-:-:S02]  /*17330*/  WARPGROUP.DEPBAR.LE gsb0, 0x0 ;  /* 0x00008000000079c5 */ /* 0x000fc40000010000 */
[----:B------:R-:W-:-:S06]  /*17340*/  WARPGROUP.ARRIVE ;  /* 0x00000000000079c5 */ /* 0x000fcc0000000000 */
[----:B------:R-:W-:Y:S01]  /*17350*/  QGMMA.64x96x32.F32.E4M3.E4M3 R88, R140, gdesc[UR4], R88, gsb0 ;  /* 0x016000048c587df3 */ /* 0x000fe20008000858 */
[----:B------:R-:W-:Y:S02]  /*17360*/  R2UR UR6, R8 ;  /* 0x00000000080672ca */ /* 0x000fe400000e0000 */
[----:B------:R-:W-:Y:S01]  /*17370*/  R2UR UR7, R9 ;  /* 0x00000000090772ca */ /* 0x000fe200000e0000 */
[----:B------:R-:W0:Y:S04]  /*17380*/  SHFL.BFLY PT, R8, R11, 0x1, 0x1f ;  /* 0x0c201f000b087f89 */ /* 0x000e2800000e0000 */
[----:B------:R-:W1:Y:S01]  /*17390*/  SHFL.BFLY PT, R9, R10, 0x1, 0x1f ;  /* 0x0c201f000a097f89 */ /* 0x000e6200000e0000 */
[----:B0-----:R-:W-:-:S01]  /*173a0*/  FADD.FTZ R12, R11, R8 ;  /* 0x000000080b0c7221 */ /* 0x001fc20000010000 */
[----:B-1----:R-:W-:-:S04]  /*173b0*/  FADD.FTZ R13, R10, R9 ;  /* 0x000000090a0d7221 */ /* 0x002fc80000010000 */
[C---:B------:R-:W-:Y:S01]  /*173c0*/  FSETP.NE.FTZ.AND P0, PT, R12.reuse, RZ, PT ;  /* 0x000000ff0c00720b */ /* 0x040fe20003f15000 */
[----:B------:R-:W-:Y:S01]  /*173d0*/  FMUL.FTZ R14, R12, 0.00390625 ;  /* 0x3b8000000c0e7820 */ /* 0x000fe20000410000 */
[----:B------:R-:W-:Y:S02]  /*173e0*/  IMAD.MOV.U32 R10, RZ, RZ, RZ ;  /* 0x000000ffff0a7224 */ /* 0x000fe400078e00ff */
[----:B------:R-:W-:Y:S02]  /*173f0*/  FMUL.FTZ R15, R13, 0.00390625 ;  /* 0x3b8000000d0f7820 */ /* 0x000fe40000410000 */
[----:B------:R-:W-:-:S03]  /*17400*/  FSETP.NE.FTZ.AND P1, PT, R14, RZ, PT ;  /* 0x000000ff0e00720b */ /* 0x000fc60003f35000 */
[----:B------:R-:W-:-:S04]  /*17410*/  FSETP.NE.FTZ.AND P2, PT, R15, RZ, PT ;  /* 0x000000ff0f00720b */ /* 0x000fc80003f55000 */
[----:B------:R-:W-:Y:S01]  /*17420*/  @P0 MUFU.RCP R6, R12 ;  /* 0x0000000c00060308 */ /* 0x000fe20000001000 */
[----:B------:R-:W-:-:S05]  /*17430*/  FSETP.NE.FTZ.AND P0, PT, R13, RZ, PT ;  /* 0x000000ff0d00720b */ /* 0x000fca0003f15000 */
[C---:B------:R-:W-:Y:S02]  /*17440*/  @P1 FMUL.FTZ R8, R2.reuse, 0.69314718246459960938 ;  /* 0x3f31721802081820 */ /* 0x040fe40000410000 */
[----:B------:R-:W0:Y:S01]  /*17450*/  @P1 MUFU.LG2 R5, R14 ;  /* 0x0000000e00051308 */ /* 0x000e220000000c00 */
[----:B------:R-:W-:-:S07]  /*17460*/  @P2 FMUL.FTZ R2, R2, 0.69314718246459960938 ;  /* 0x3f31721802022820 */ /* 0x000fce0000410000 */
        /* <DEDUP_REMOVED lines=14> */
.L_x_1315:
[----:B------:R-:W2:Y:S01]  /*17550*/  LDL.LU R5, [R1+0x1c] ;  /* 0x00001c0001057983 */ /* 0x000ea20000300800 */
[----:B------:R-:W-:Y:S02]  /*17560*/  VIADD R2, R4, 0x19c60 ;  /* 0x00019c6004027836 */ /* 0x000fe40000000000 */
[-C--:B------:R-:W-:Y:S01]  /*17570*/  FMUL.FTZ R0, R88, R14.reuse ;  /* 0x0000000e58007220 */ /* 0x080fe20000410000 */
[----:B------:R-:W-:Y:S01]  /*17580*/  VIADD R17, R17, 0x1 ;  /* 0x0000000111117836 */ /* 0x000fe20000000000 */
[----:B------:R-:W3:Y:S01]  /*17590*/  LDL.LU R16, [R1+0x58] ;  /* 0x0000580001107983 */ /* 0x000ee20000300800 */
[----:B------:R-:W-:-:S03]  /*175a0*/  FMUL.FTZ R4, R89, R14 ;  /* 0x0000000e59047220 */ /* 0x000fc60000410000 */
        /* <DEDUP_REMOVED lines=51> */
[-C--:B------:R-:W-:Y:S01]  /*178e0*/  FMUL.FTZ R5, R100, R14.reuse ;  /* 0x0000000e64057220 */ /* 0x080fe20000410000 */
[----:B0-----:R-:W-:Y:S01]  /*178f0*/  SEL R2, RZ, 0x1, P1 ;  /* 0x00000001ff027807 */ /* 0x001fe20000800000 */
[----:B------:R-:W-:-:S03]  /*17900*/  FMUL.FTZ R14, R133, R14 ;  /* 0x0000000e850e7220 */ /* 0x000fc60000410000 */
[----:B------:R-:W-:-:S07]  /*17910*/  LOP3.LUT R19, R19, R2, RZ, 0x3c, !PT ;  /* 0x0000000213137212 */ /* 0x000fce00078e3cff */
.L_x_1202:
        /* <DEDUP_REMOVED lines=14> */
[----:B------:R-:W2:Y:S04]  /*17a00*/  LDL R38, [R1+0x7c] ;  /* 0x00007c0001267983 */ /* 0x000ea80000100800 */
[----:B------:R-:W3:Y:S01]  /*17a10*/  LDL R60, [R1+0x54] ;  /* 0x00005400013c7983 */ /* 0x000ee20000100800 */
[----:B------:R-:W-:Y:S02]  /*17a20*/  F2FP.BF16.F32.PACK_AB R0, R15, R0 ;  /* 0x000000000f00723e */ /* 0x000fe400000010ff */
[----:B------:R-:W-:Y:S01]  /*17a30*/  F2FP.BF16.F32.PACK_AB R134, R134, R25 ;  /* 0x000000198686723e */ /* 0x000fe200000010ff */
[----:B------:R-:W4:Y:S01]  /*17a40*/  LDL R62, [R1+0x40] ;  /* 0x00004000013e7983 */ /* 0x000f220000100800 */
[----:B------:R-:W-:-:S02]  /*17a50*/  F2FP.BF16.F32.PACK_AB R5, R5, R96 ;  /* 0x000000600505723e */ /* 0x000fc400000010ff */
[----:B------:R-:W-:Y:S01]  /*17a60*/  F2FP.BF16.F32.PACK_AB R6, R6, R97 ;  /* 0x000000610606723e */ /* 0x000fe200000010ff */
[----:B------:R-:W4:Y:S01]  /*17a70*/  LDL R56, [R1+0xc] ;  /* 0x00000c0001387983 */ /* 0x000f220000100800 */
[----:B------:R-:W-:Y:S02]  /*17a80*/  F2FP.BF16.F32.PACK_AB R7, R7, R104 ;  /* 0x000000680707723e */ /* 0x000fe400000010ff */
[----:B------:R-:W-:Y:S01]  /*17a90*/  F2FP.BF16.F32.PACK_AB R8, R8, R105 ;  /* 0x000000690808723e */ /* 0x000fe200000010ff */
[----:B------:R-:W4:Y:S01]  /*17aa0*/  LDL R58, [R1+0x50] ;  /* 0x00005000013a7983 */ /* 0x000f220000100800 */
[----:B-1----:R-:W-:-:S05]  /*17ab0*/  IMAD.SHL.U32 R2, R24, 0x4, RZ ;  /* 0x0000000418027824 */ /* 0x002fca00078e00ff */
[----:B------:R-:W-:-:S04]  /*17ac0*/  LOP3.LUT R2, R2, 0xc, RZ, 0xc0, !PT ;  /* 0x0000000c02027812 */ /* 0x000fc800078ec0ff */
[----:B------:R-:W-:-:S05]  /*17ad0*/  IADD3 R2, P0, R2, UR4, RZ ;  /* 0x0000000402027c10 */ /* 0x000fca000ff1e0ff */
[----:B------:R-:W-:Y:S01]  /*17ae0*/  IMAD.X R3, RZ, RZ, UR5, P0 ;  /* 0x00000005ff037e24 */ /* 0x000fe200080e06ff */
[----:B------:R-:W1:Y:S01]  /*17af0*/  S2R R15, SR_SWINHI ;  /* 0x00000000000f7919 */ /* 0x000e620000002f00 */
[----:B------:R-:W-:Y:S01]  /*17b00*/  F2FP.BF16.F32.PACK_AB R93, R93, R4 ;  /* 0x000000045d5d723e */ /* 0x000fe200000010ff */
[----:B------:R-:W-:Y:S02]  /*17b10*/  ULDC.64 UR4, c[0x0][0xc00] ;  /* 0x0003000000047ab9 */ /* 0x000fe40000000a00 */
[----:B------:R0:W3:Y:S01]  /*17b20*/  LDG.E.CONSTANT R2, desc[UR42][R2.64] ;  /* 0x0000002a02027981 */ /* 0x0000e2000c1e9900 */
[----:B------:R-:W-:Y:S02]  /*17b30*/  F2FP.BF16.F32.PACK_AB R9, R9, R112 ;  /* 0x000000700909723e */ /* 0x000fe400000010ff */
[----:B------:R-:W-:Y:S02]  /*17b40*/  F2FP.BF16.F32.PACK_AB R10, R10, R113 ;  /* 0x000000710a0a723e */ /* 0x000fe400000010ff */
[----:B------:R-:W-:-:S02]  /*17b50*/  F2FP.BF16.F32.PACK_AB R11, R11, R120 ;  /* 0x000000780b0b723e */ /* 0x000fc400000010ff */
[----:B------:R-:W-:Y:S02]  /*17b60*/  F2FP.BF16.F32.PACK_AB R12, R12, R121 ;  /* 0x000000790c0c723e */ /* 0x000fe400000010ff */
[----:B------:R-:W-:Y:S02]  /*17b70*/  F2FP.BF16.F32.PACK_AB R35, R94, R35 ;  /* 0x000000235e23723e */ /* 0x000fe400000010ff */
[----:B0-----:R-:W-:Y:S02]  /*17b80*/  LOP3.LUT P0, R3, R24, 0x3, RZ, 0xc0, !PT ;  /* 0x0000000318037812 */ /* 0x001fe4000780c0ff */
[----:B------:R-:W-:Y:S02]  /*17b90*/  F2FP.BF16.F32.PACK_AB R36, R95, R36 ;  /* 0x000000245f24723e */ /* 0x000fe400000010ff */
[----:B------:R-:W-:Y:S02]  /*17ba0*/  ISETP.EQ.OR P0, PT, R3, 0x3, !P0 ;  /* 0x000000030300780c */ /* 0x000fe40004702670 */
[----:B------:R-:W-:-:S02]  /*17bb0*/  F2FP.BF16.F32.PACK_AB R13, R13, R128 ;  /* 0x000000800d0d723e */ /* 0x000fc400000010ff */
[----:B------:R-:W-:Y:S02]  /*17bc0*/  SEL R37, R5, R6, P0 ;  /* 0x0000000605257207 */ /* 0x000fe40000000000 */
[----:B------:R-:W-:Y:S02]  /*17bd0*/  SEL R39, R6, R5, P0 ;  /* 0x0000000506277207 */ /* 0x000fe40000000000 */
[----:B------:R-:W-:Y:S02]  /*17be0*/  SEL R41, R7, R8, P0 ;  /* 0x0000000807297207 */ /* 0x000fe40000000000 */
[----:B------:R-:W-:Y:S02]  /*17bf0*/  SEL R43, R8, R7, P0 ;  /* 0x00000007082b7207 */ /* 0x000fe40000000000 */
[----:B------:R-:W-:Y:S02]  /*17c00*/  SEL R3, R0, R93, P0 ;  /* 0x0000005d00037207 */ /* 0x000fe40000000000 */
[----:B------:R-:W-:-:S02]  /*17c10*/  MOV R24, R16 ;  /* 0x0000001000187202 */ /* 0x000fc40000000f00 */
[----:B-1----:R-:W-:Y:S02]  /*17c20*/  MOV R25, R15 ;  /* 0x0000000f00197202 */ /* 0x002fe40000000f00 */
[----:B------:R-:W-:Y:S02]  /*17c30*/  SEL R93, R93, R0, P0 ;  /* 0x000000005d5d7207 */ /* 0x000fe40000000000 */
[----:B------:R-:W-:Y:S02]  /*17c40*/  SEL R45, R9, R10, P0 ;  /* 0x0000000a092d7207 */ /* 0x000fe40000000000 */
[----:B------:R-:W-:Y:S02]  /*17c50*/  SEL R47, R10, R9, P0 ;  /* 0x000000090a2f7207 */ /* 0x000fe40000000000 */
[----:B------:R-:W-:Y:S02]  /*17c60*/  F2FP.BF16.F32.PACK_AB R14, R14, R129 ;  /* 0x000000810e0e723e */ /* 0x000fe400000010ff */
[----:B------:R-:W-:-:S02]  /*17c70*/  F2FP.BF16.F32.PACK_AB R33, R102, R33 ;  /* 0x000000216621723e */ /* 0x000fc400000010ff */
[----:B------:R-:W-:Y:S02]  /*17c80*/  F2FP.BF16.F32.PACK_AB R34, R103, R34 ;  /* 0x000000226722723e */ /* 0x000fe400000010ff */
[----:B------:R-:W-:Y:S02]  /*17c90*/  F2FP.BF16.F32.PACK_AB R31, R110, R31 ;  /* 0x0000001f6e1f723e */ /* 0x000fe400000010ff */
[----:B------:R-:W-:Y:S02]  /*17ca0*/  F2FP.BF16.F32.PACK_AB R32, R111, R32 ;  /* 0x000000206f20723e */ /* 0x000fe400000010ff */
[----:B------:R-:W-:Y:S02]  /*17cb0*/  SEL R49, R11, R12, P0 ;  /* 0x0000000c0b317207 */ /* 0x000fe40000000000 */
[----:B------:R-:W-:Y:S02]  /*17cc0*/  SEL R51, R12, R11, P0 ;  /* 0x0000000b0c337207 */ /* 0x000fe40000000000 */
[----:B------:R-:W-:-:S02]  /*17cd0*/  SEL R53, R13, R14, P0 ;  /* 0x0000000e0d357207 */ /* 0x000fc40000000000 */
[----:B------:R-:W-:Y:S02]  /*17ce0*/  SEL R55, R14, R13, P0 ;  /* 0x0000000d0e377207 */ /* 0x000fe40000000000 */
[----:B------:R-:W-:Y:S02]  /*17cf0*/  SEL R57, R35, R36, P0 ;  /* 0x0000002423397207 */ /* 0x000fe40000000000 */
[----:B------:R-:W-:Y:S02]  /*17d00*/  SEL R35, R36, R35, P0 ;  /* 0x0000002324237207 */ /* 0x000fe40000000000 */
[----:B------:R-:W-:Y:S02]  /*17d10*/  SEL R59, R33, R34, P0 ;  /* 0x00000022213b7207 */ /* 0x000fe40000000000 */
[----:B------:R-:W-:Y:S02]  /*17d20*/  SEL R33, R34, R33, P0 ;  /* 0x0000002122217207 */ /* 0x000fe40000000000 */
[----:B------:R-:W-:-:S02]  /*17d30*/  SEL R61, R31, R32, P0 ;  /* 0x000000201f3d7207 */ /* 0x000fc40000000000 */
[----:B------:R-:W-:Y:S02]  /*17d40*/  F2FP.BF16.F32.PACK_AB R135, R135, R26 ;  /* 0x0000001a8787723e */ /* 0x000fe400000010ff */
[----:B------:R-:W-:Y:S02]  /*17d50*/  SEL R31, R32, R31, P0 ;  /* 0x0000001f201f7207 */ /* 0x000fe40000000000 */
[----:B------:R-:W-:Y:S02]  /*17d60*/  F2FP.BF16.F32.PACK_AB R29, R118, R29 ;  /* 0x0000001d761d723e */ /* 0x000fe400000010ff */
[----:B------:R-:W-:Y:S02]  /*17d70*/  F2FP.BF16.F32.PACK_AB R30, R119, R30 ;  /* 0x0000001e771e723e */ /* 0x000fe400000010ff */
[----:B------:R-:W-:Y:S02]  /*17d80*/  F2FP.BF16.F32.PACK_AB R27, R126, R27 ;  /* 0x0000001b7e1b723e */ /* 0x000fe400000010ff */
[----:B------:R-:W-:-:S02]  /*17d90*/  F2FP.BF16.F32.PACK_AB R28, R127, R28 ;  /* 0x0000001c7f1c723e */ /* 0x000fc400000010ff */
[----:B------:R-:W-:Y:S02]  /*17da0*/  SEL R63, R29, R30, P0 ;  /* 0x0000001e1d3f7207 */ /* 0x000fe40000000000 */
[----:B------:R-:W-:Y:S02]  /*17db0*/  SEL R65, R27, R28, P0 ;  /* 0x0000001c1b417207 */ /* 0x000fe40000000000 */
[----:B------:R-:W-:Y:S02]  /*17dc0*/  SEL R67, R134, R135, P0 ;  /* 0x0000008786437207 */ /* 0x000fe40000000000 */
        /* <DEDUP_REMOVED lines=12> */
[----:B------:R-:W-:Y:S02]  /*17e90*/  LOP3.LUT R4, R73, 0x180, RZ, 0xc0, !PT ;  /* 0x0000018049047812 */ /* 0x000fe400078ec0ff */
[----:B------:R-:W-:Y:S02]  /*17ea0*/  SHF.R.U64 R5, R5, 0x3, RZ ;  /* 0x0000000305057819 */ /* 0x000fe400000012ff */
[----:B------:R-:W-:Y:S02]  /*17eb0*/  SHF.R.U64 R0, R0, 0x3, RZ ;  /* 0x0000000300007819 */ /* 0x000fe400000012ff */
[----:B------:R-:W-:Y:S02]  /*17ec0*/  SHF.R.U64 R4, R4, 0x3, RZ ;  /* 0x0000000304047819 */ /* 0x000fe400000012ff */
[----:B------:R-:W-:-:S02]  /*17ed0*/  IADD3 R75, P2, R6, 0x6000, RZ ;  /* 0x00006000064b7810 */ /* 0x000fc40007f5e0ff */
[----:B------:R-:W-:Y:S01]  /*17ee0*/  IADD3 R77, P1, R6, 0x6020, RZ ;  /* 0x00006020064d7810 */ /* 0x000fe20007f3e0ff */
[--C-:B------:R-:W-:Y:S01]  /*17ef0*/  IMAD.X R11, RZ, RZ, R7.reuse, P5 ;  /* 0x000000ffff0b7224 */ /* 0x100fe200028e0607 */
[----:B------:R-:W-:Y:S02]  /*17f00*/  LOP3.LUT R6, R5, R6, RZ, 0x3c, !PT ;  /* 0x0000000605067212 */ /* 0x000fe400078e3cff */
[----:B------:R-:W-:Y:S01]  /*17f10*/  LOP3.LUT R12, R0, R71, RZ, 0x3c, !PT ;  /* 0x00000047000c7212 */ /* 0x000fe200078e3cff */
[----:B------:R-:W-:Y:S01]  /*17f20*/  IMAD.X R15, RZ, RZ, R7, P3 ;  /* 0x000000ffff0f7224 */ /* 0x000fe200018e0607 */
[----:B------:R-:W-:Y:S02]  /*17f30*/  LOP3.LUT R14, R4, R73, RZ, 0x3c, !PT ;  /* 0x00000049040e7212 */ /* 0x000fe400078e3cff */
[----:B------:R-:W-:Y:S02]  /*17f40*/  LOP3.LUT R26, R77, 0x180, RZ, 0xc0, !PT ;  /* 0x000001804d1a7812 */ /* 0x000fe400078ec0ff */
[----:B------:R-:W-:-:S02]  /*17f50*/  MOV R54, R6 ;  /* 0x0000000600367202 */ /* 0x000fc40000000f00 */
[----:B---3--:R-:W-:Y:S01]  /*17f60*/  LOP3.LUT R0, R2, 0x2, RZ, 0x3c, !PT ;  /* 0x0000000202007812 */ /* 0x008fe200078e3cff */
[----:B------:R-:W-:Y:S01]  /*17f70*/  SHFL.IDX PT, R3, R3, R2, 0x1c1f ;  /* 0x001c1f0203037589 */ /* 0x000fe200000e0000 */
[----:B------:R-:W-:Y:S02]  /*17f80*/  MOV R52, R10 ;  /* 0x0000000a00347202 */ /* 0x000fe40000000f00 */
[----:B------:R-:W-:Y:S01]  /*17f90*/  MOV R48, R14 ;  /* 0x0000000e00307202 */ /* 0x000fe20000000f00 */
[----:B------:R-:W0:Y:S01]  /*17fa0*/  SHFL.IDX PT, R6, R93, R0, 0x1c1f ;  /* 0x001c1f005d067589 */ /* 0x000e2200000e0000 */
[----:B------:R-:W-:-:S03]  /*17fb0*/  SHF.R.U64 R26, R26, 0x3, RZ ;  /* 0x000000031a1a7819 */ /* 0x000fc600000012ff */
[----:B------:R-:W-:Y:S04]  /*17fc0*/  SHFL.IDX PT, R37, R37, R2, 0x1c1f ;  /* 0x001c1f0225257589 */ /* 0x000fe800000e0000 */
[----:B------:R-:W1:Y:S04]  /*17fd0*/  SHFL.IDX PT, R10, R39, R0, 0x1c1f ;  /* 0x001c1f00270a7589 */ /* 0x000e6800000e0000 */
[----:B------:R-:W-:Y:S04]  /*17fe0*/  SHFL.IDX PT, R57, R57, R2, 0x1c1f ;  /* 0x001c1f0239397589 */ /* 0x000fe800000e0000 */
[----:B------:R-:W2:Y:S04]  /*17ff0*/  SHFL.IDX PT, R32, R35, R0, 0x1c1f ;  /* 0x001c1f0023207589 */ /* 0x000ea800000e0000 */
[----:B------:R-:W-:Y:S04]  /*18000*/  SHFL.IDX PT, R41, R41, R2, 0x1c1f ;  /* 0x001c1f0229297589 */ /* 0x000fe800000e0000 */
[----:B------:R-:W3:Y:S04]  /*18010*/  SHFL.IDX PT, R14, R43, R0, 0x1c1f ;  /* 0x001c1f002b0e7589 */ /* 0x000ee800000e0000 */
[----:B------:R-:W-:Y:S04]  /*18020*/  SHFL.IDX PT, R59, R59, R2, 0x1c1f ;  /* 0x001c1f023b3b7589 */ /* 0x000fe800000e0000 */
[----:B------:R-:W4:Y:S04]  /*18030*/  SHFL.IDX PT, R34, R33, R0, 0x1c1f ;  /* 0x001c1f0021227589 */ /* 0x000f2800000e0000 */
[----:B------:R-:W-:Y:S04]  /*18040*/  SHFL.IDX PT, R61, R61, R2, 0x1c1f ;  /* 0x001c1f023d3d7589 */ /* 0x000fe800000e0000 */
[----:B------:R-:W4:Y:S01]  /*18050*/  SHFL.IDX PT, R36, R31, R0, 0x1c1f ;  /* 0x001c1f001f247589 */ /* 0x000f2200000e0000 */
[----:B------:R-:W-:-:S03]  /*18060*/  LOP3.LUT R4, R26, R77, RZ, 0x3c, !PT ;  /* 0x0000004d1a047212 */ /* 0x000fc600078e3cff */
[----:B------:R-:W-:Y:S01]  /*18070*/  SHFL.IDX PT, R45, R45, R2, 0x1c1f ;  /* 0x001c1f022d2d7589 */ /* 0x000fe200000e0000 */
[----:B------:R-:W-:-:S03]  /*18080*/  LOP3.LUT R8, R75, 0x180, RZ, 0xc0, !PT ;  /* 0x000001804b087812 */ /* 0x000fc600078ec0ff */
[----:B------:R-:W-:Y:S04]  /*18090*/  SHFL.IDX PT, R49, R49, R2, 0x1c1f ;  /* 0x001c1f0231317589 */ /* 0x000fe800000e0000 */
[----:B------:R-:W-:Y:S04]  /*180a0*/  SHFL.IDX PT, R53, R53, R2, 0x1c1f ;  /* 0x001c1f0235357589 */ /* 0x000fe800000e0000 */
[----:B------:R-:W-:Y:S04]  /*180b0*/  SHFL.IDX PT, R63, R63, R2, 0x1c1f ;  /* 0x001c1f023f3f7589 */ /* 0x000fe800000e0000 */
[----:B------:R-:W-:Y:S04]  /*180c0*/  SHFL.IDX PT, R65, R65, R2, 0x1c1f ;  /* 0x001c1f0241417589 */ /* 0x000fe800000e0000 */
[----:B------:R-:W-:Y:S04]  /*180d0*/  SHFL.IDX PT, R67, R67, R2, 0x1c1f ;  /* 0x001c1f0243437589 */ /* 0x000fe800000e0000 */
[----:B------:R-:W4:Y:S04]  /*180e0*/  SHFL.IDX PT, R26, R47, R0, 0x1c1f ;  /* 0x001c1f002f1a7589 */ /* 0x000f2800000e0000 */
[----:B------:R-:W4:Y:S04]  /*180f0*/  SHFL.IDX PT, R28, R51, R0, 0x1c1f ;  /* 0x001c1f00331c7589 */ /* 0x000f2800000e0000 */
[----:B------:R-:W4:Y:S04]  /*18100*/  SHFL.IDX PT, R30, R55, R0, 0x1c1f ;  /* 0x001c1f00371e7589 */ /* 0x000f2800000e0000 */
[----:B------:R-:W4:Y:S04]  /*18110*/  SHFL.IDX PT, R38, R29, R0, 0x1c1f ;  /* 0x001c1f001d267589 */ /* 0x000f2800000e0000 */
[----:B------:R-:W4:Y:S04]  /*18120*/  SHFL.IDX PT, R40, R27, R0, 0x1c1f ;  /* 0x001c1f001b287589 */ /* 0x000f2800000e0000 */
[----:B------:R0:W4:Y:S01]  /*18130*/  SHFL.IDX PT, R42, R135, R0, 0x1c1f ;  /* 0x001c1f00872a7589 */ /* 0x00012200000e0000 */
[----:B------:R-:W-:Y:S01]  /*18140*/  SHF.R.U64 R8, R8, 0x3, RZ ;  /* 0x0000000308087819 */ /* 0x000fe200000012ff */
[----:B------:R-:W-:-:S02]  /*18150*/  IMAD.X R5, RZ, RZ, R7, P1 ;  /* 0x000000ffff057224 */ /* 0x000fc400008e0607 */
[--C-:B------:R-:W-:Y:S01]  /*18160*/  IMAD.X R9, RZ, RZ, R7.reuse, P2 ;  /* 0x000000ffff097224 */ /* 0x100fe200010e0607 */
[----:B------:R-:W-:Y:S01]  /*18170*/  LOP3.LUT R8, R8, R75, RZ, 0x3c, !PT ;  /* 0x0000004b08087212 */ /* 0x000fe200078e3cff */
[----:B------:R-:W-:Y:S01]  /*18180*/  IMAD.X R13, RZ, RZ, R7, P4 ;  /* 0x000000ffff0d7224 */ /* 0x000fe200020e0607 */
[----:B------:R-:W-:Y:S02]  /*18190*/  MOV R44, R4 ;  /* 0x00000004002c7202 */ /* 0x000fe40000000f00 */
[----:B------:R-:W-:Y:S01]  /*181a0*/  MOV R46, R8 ;  /* 0x00000008002e7202 */ /* 0x000fe20000000f00 */
[----:B0-----:R-:W0:Y:S01]  /*181b0*/  LDC R0, c[0x0][0xbe8] ;  /* 0x0002fa00ff007b82 */ /* 0x001e220000000800 */
[----:B------:R-:W-:Y:S02]  /*181c0*/  SEL R4, R3, R6, P0 ;  /* 0x0000000603047207 */ /* 0x000fe40000000000 */
[----:B------:R-:W-:Y:S02]  /*181d0*/  MOV R50, R12 ;  /* 0x0000000c00327202 */ /* 0x000fe40000000f00 */
[----:B------:R-:W-:-:S02]  /*181e0*/  SEL R6, R6, R3, P0 ;  /* 0x0000000306067207 */ /* 0x000fc40000000000 */
[----:B-1----:R-:W-:Y:S01]  /*181f0*/  SEL R8, R37, R10, P0 ;  /* 0x0000000a25087207 */ /* 0x002fe20000000000 */
[----:B------:R-:W1:Y:S01]  /*18200*/  LDC.64 R2, c[0x0][0xc00] ;  /* 0x00030000ff027b82 */ /* 0x000e620000000a00 */
[----:B--2---:R-:W-:Y:S02]  /*18210*/  SEL R5, R57, R32, P0 ;  /* 0x0000002039057207 */ /* 0x004fe40000000000 */
[----:B------:R-:W-:-:S05]  /*18220*/  SEL R7, R32, R57, P0 ;  /* 0x0000003920077207 */ /* 0x000fca0000000000 */
[----:B------:R-:W-:Y:S01]  /*18230*/  BAR.SYNC.DEFER_BLOCKING 0x1, 0x180 ;  /* 0x0046000000007b1d */ /* 0x000fe20000010000 */
[----:B------:R-:W-:Y:S02]  /*18240*/  SEL R10, R10, R37, P0 ;  /* 0x000000250a0a7207 */ /* 0x000fe40000000000 */
[----:B---3--:R-:W-:Y:S02]  /*18250*/  SEL R12, R41, R14, P0 ;  /* 0x0000000e290c7207 */ /* 0x008fe40000000000 */
[----:B----4-:R-:W-:Y:S02]  /*18260*/  SEL R9, R59, R34, P0 ;  /* 0x000000223b097207 */ /* 0x010fe40000000000 */
[----:B------:R-:W-:Y:S02]  /*18270*/  SEL R11, R34, R59, P0 ;  /* 0x0000003b220b7207 */ /* 0x000fe40000000000 */
[----:B------:R-:W-:Y:S02]  /*18280*/  SEL R14, R14, R41, P0 ;  /* 0x000000290e0e7207 */ /* 0x000fe40000000000 */
[----:B------:R-:W-:-:S02]  /*18290*/  SEL R13, R61, R36, P0 ;  /* 0x000000243d0d7207 */ /* 0x000fc40000000000 */
[----:B------:R-:W-:Y:S02]  /*182a0*/  SEL R15, R36, R61, P0 ;  /* 0x0000003d240f7207 */ /* 0x000fe40000000000 */
[----:B------:R-:W-:-:S04]  /*182b0*/  ISETP.NE.U32.AND P2, PT, RZ, UR4, PT ;  /* 0x00000004ff007c0c */ /* 0x000fc8000bf45070 */
[----:B------:R-:W-:Y:S01]  /*182c0*/  ISETP.NE.AND.EX P2, PT, RZ, UR5, PT, P2 ;  /* 0x00000005ff007c0c */ /* 0x000fe2000bf45320 */
[----:B------:R-:W-:Y:S01]  /*182d0*/  ULDC.64 UR4, c[0x0][0xc08] ;  /* 0x0003020000047ab9 */ /* 0x000fe20000000a00 */
[----:B------:R2:W-:Y:S04]  /*182e0*/  STSM.16.M88.4 [R54], R4 ;  /* 0x0000000436007844 */ /* 0x0005e80000000200 */
[----:B------:R3:W-:Y:S04]  /*182f0*/  STSM.16.M88.4 [R52], R8 ;  /* 0x0000000834007844 */ /* 0x0007e80000000200 */
[----:B------:R4:W-:Y:S01]  /*18300*/  STSM.16.M88.4 [R50], R12 ;  /* 0x0000000c32007844 */ /* 0x0009e20000000200 */
[----:B--2---:R-:W-:-:S02]  /*18310*/  SEL R4, R45, R26, P0 ;  /* 0x0000001a2d047207 */ /* 0x004fc40000000000 */
[----:B------:R-:W-:Y:S02]  /*18320*/  SEL R6, R26, R45, P0 ;  /* 0x0000002d1a067207 */ /* 0x000fe40000000000 */
[----:B---3--:R-:W-:Y:S02]  /*18330*/  SEL R8, R49, R28, P0 ;  /* 0x0000001c31087207 */ /* 0x008fe40000000000 */
[----:B------:R-:W-:Y:S02]  /*18340*/  SEL R10, R28, R49, P0 ;  /* 0x000000311c0a7207 */ /* 0x000fe40000000000 */
[----:B----4-:R-:W-:Y:S02]  /*18350*/  SEL R12, R53, R30, P0 ;  /* 0x0000001e350c7207 */ /* 0x010fe40000000000 */
[----:B------:R-:W-:Y:S02]  /*18360*/  SEL R14, R30, R53, P0 ;  /* 0x000000351e0e7207 */ /* 0x000fe40000000000 */
[----:B------:R-:W-:-:S02]  /*18370*/  SEL R5, R63, R38, P0 ;  /* 0x000000263f057207 */ /* 0x000fc40000000000 */
[----:B------:R-:W-:Y:S02]  /*18380*/  SEL R7, R38, R63, P0 ;  /* 0x0000003f26077207 */ /* 0x000fe40000000000 */
[----:B------:R-:W-:Y:S02]  /*18390*/  SEL R9, R65, R40, P0 ;  /* 0x0000002841097207 */ /* 0x000fe40000000000 */
[----:B------:R-:W-:Y:S02]  /*183a0*/  SEL R11, R40, R65, P0 ;  /* 0x00000041280b7207 */ /* 0x000fe40000000000 */
[----:B------:R-:W-:Y:S02]  /*183b0*/  SEL R13, R67, R42, P0 ;  /* 0x0000002a430d7207 */ /* 0x000fe40000000000 */
[----:B------:R-:W-:Y:S02]  /*183c0*/  SEL R15, R42, R67, P0 ;  /* 0x000000432a0f7207 */ /* 0x000fe40000000000 */
[----:B------:R-:W-:-:S04]  /*183d0*/  ISETP.NE.U32.AND P0, PT, RZ, UR4, PT ;  /* 0x00000004ff007c0c */ /* 0x000fc8000bf05070 */
[----:B------:R-:W-:Y:S01]  /*183e0*/  ISETP.NE.AND.EX P0, PT, RZ, UR5, PT, P0 ;  /* 0x00000005ff007c0c */ /* 0x000fe2000bf05300 */
[----:B-1----:R-:W-:Y:S01]  /*183f0*/  IMAD.WIDE R26, R60, 0x4, R2 ;  /* 0x000000043c1a7825 */ /* 0x002fe200078e0202 */
[----:B------:R1:W-:Y:S04]  /*18400*/  STSM.16.M88.4 [R48], R4 ;  /* 0x0000000430007844 */ /* 0x0003e80000000200 */
[----:B------:R-:W-:Y:S07]  /*18410*/  STSM.16.M88.4 [R46], R8 ;  /* 0x000000082e007844 */ /* 0x000fee0000000200 */
[----:B------:R-:W2:Y:S01]  /*18420*/  @P0 LDC.64 R2, c[0x0][0xc08] ;  /* 0x00030200ff020b82 */ /* 0x000ea20000000a00 */
[----:B------:R3:W-:Y:S01]  /*18430*/  STSM.16.M88.4 [R44], R12 ;  /* 0x0000000c2c007844 */ /* 0x0007e20000000200 */
[----:B------:R-:W-:Y:S01]  /*18440*/  ULDC UR4, c[0x0][0xa88] ;  /* 0x0002a20000047ab9 */ /* 0x000fe20000000800 */
[----:B------:R-:W-:-:S05]  /*18450*/  IMAD.MOV.U32 R37, RZ, RZ, RZ ;  /* 0x000000ffff257224 */ /* 0x000fca00078e00ff */
[----:B------:R-:W-:Y:S01]  /*18460*/  BAR.SYNC.DEFER_BLOCKING 0x1, 0x180 ;  /* 0x0046000000007b1d */ /* 0x000fe20000010000 */
[----:B------:R-:W-:Y:S02]  /*18470*/  IMAD.U32 R39, RZ, RZ, UR4 ;  /* 0x00000004ff277e24 */ /* 0x000fe4000f8e00ff */
[----:B--2---:R-:W-:-:S03]  /*18480*/  @P0 IMAD.WIDE R2, R60, 0x4, R2 ;  /* 0x000000043c020825 */ /* 0x004fc600078e0202 */
[----:B------:R2:W5:Y:S04]  /*18490*/  @P2 LDG.E R37, desc[UR42][R26.64] ;  /* 0x0000002a1a252981 */ /* 0x000568000c1e1900 */
[----:B------:R2:W5:Y:S01]  /*184a0*/  @P0 LDG.E R39, desc[UR42][R2.64] ;  /* 0x0000002a02270981 */ /* 0x000562000c1e1900 */
[----:B0-----:R-:W-:-:S13]  /*184b0*/  ISETP.NE.AND P1, PT, R0, 0x1, PT ;  /* 0x000000010000780c */ /* 0x001fda0003f25270 */
[----:B-1----:R-:W0:Y:S08]  /*184c0*/  @P1 LDC R4, c[0x0][0xbec] ;  /* 0x0002fb00ff041b82 */ /* 0x002e300000000800 */
[----:B------:R-:W1:Y:S01]  /*184d0*/  @P1 LDC R5, c[0x0][0xbf0] ;  /* 0x0002fc00ff051b82 */ /* 0x000e620000000800 */
[----:B---3--:R-:W-:Y:S01]  /*184e0*/  IMAD.IADD R13, R62, 0x1, R56 ;  /* 0x000000013e0d7824 */ /* 0x008fe200078e0238 */
[----:B------:R-:W-:-:S03]  /*184f0*/  SHF.R.S32.HI R36, RZ, 0x1f, R58 ;  /* 0x0000001fff247819 */ /* 0x000fc6000001143a */
[----:B------:R-:W-:Y:S02]  /*18500*/  IMAD.MOV.U32 R7, RZ, RZ, R13 ;  /* 0x000000ffff077224 */ /* 0x000fe400078e000d */
[----:B0-----:R-:W-:Y:S01]  /*18510*/  @P1 IMAD.HI.U32 R4, R13, R4, RZ ;  /* 0x000000040d041227 */ /* 0x001fe200078e00ff */
[----:B--2---:R-:W-:Y:S06]  /*18520*/  @P0 BRA `(.L_x_1318) ;  /* 0x0000000000100947 */ /* 0x004fec0003800000 */
[----:B------:R-:W-:Y:S05]  /*18530*/  @!P2 BRA `(.L_x_1318) ;  /* 0x00000000000ca947 */ /* 0x000fea0003800000 */
[----:B------:R-:W2:Y:S04]  /*18540*/  LDG.E R2, desc[UR42][R26.64] ;  /* 0x0000002a1a027981 */ /* 0x000ea8000c1e1900 */
[----:B-----5:R-:W2:Y:S02]  /*18550*/  LDG.E R39, desc[UR42][R26.64+0x4] ;  /* 0x0000042a1a277981 */ /* 0x020ea4000c1e1900 */
[----:B--2---:R-:W-:-:S07]  /*18560*/  IMAD.IADD R39, R39, 0x1, -R2 ;  /* 0x0000000127277824 */ /* 0x004fce00078e0a02 */
.L_x_1318:
[----:B------:R-:W2:Y:S01]  /*18570*/  LDL R49, [R1+0x4c] ;  /* 0x00004c0001317983 */ /* 0x000ea20000100800 */
[----:B------:R-:W-:-:S03]  /*18580*/  ULDC.64 UR4, c[0x0][0xb90] ;  /* 0x0002e40000047ab9 */ /* 0x000fc60000000a00 */
[----:B------:R-:W3:Y:S01]  /*18590*/  LDL R14, [R1+0x78] ;  /* 0x00007800010e7983 */ /* 0x000ee20000100800 */
[----:B------:R-:W0:Y:S01]  /*185a0*/  S2R R3, SR_TID.X ;  /* 0x0000000000037919 */ /* 0x000e220000002100 */
[----:B------:R-:W4:Y:S01]  /*185b0*/  S2R R15, SR_TID.X ;  /* 0x00000000000f7919 */ /* 0x000f220000002100 */
[----:B-1----:R-:W-:Y:S01]  /*185c0*/  @P1 SHF.R.U32.HI R7, RZ, R5, R4 ;  /* 0x00000005ff071219 */ /* 0x002fe20000011604 */
[----:B------:R-:W-:Y:S01]  /*185d0*/  IMAD R4, R36, UR4, RZ ;  /* 0x0000000424047c24 */ /* 0x000fe2000f8e02ff */
[----:B------:R-:W-:Y:S01]  /*185e0*/  SHF.R.S32.HI R38, RZ, 0x1f, R60 ;  /* 0x0000001fff267819 */ /* 0x000fe2000001143c */
[----:B-----5:R-:W-:Y:S01]  /*185f0*/  IMAD.MOV.U32 R2, RZ, RZ, R37 ;  /* 0x000000ffff027224 */ /* 0x020fe200078e0025 */
[----:B------:R1:W5:Y:S01]  /*18600*/  LDL R48, [R1+0x84] ;  /* 0x0000840001307983 */ /* 0x0003620000100800 */
[----:B------:R-:W-:Y:S01]  /*18610*/  IMAD R11, R58, UR5, R4 ;  /* 0x000000053a0b7c24 */ /* 0x000fe2000f8e0204 */
[----:B------:R-:W1:Y:S01]  /*18620*/  @P1 LDC R45, c[0x0][0xbec] ;  /* 0x0002fb00ff2d1b82 */ /* 0x000e620000000800 */
[----:B0-----:R-:W-:-:S05]  /*18630*/  VIADD R47, R3, 0xffffff80 ;  /* 0xffffff80032f7836 */ /* 0x001fca0000000000 */
[----:B------:R-:W-:-:S04]  /*18640*/  SHF.R.S32.HI R50, RZ, 0x1f, R47 ;  /* 0x0000001fff327819 */ /* 0x000fc8000001142f */
[----:B------:R-:W-:Y:S02]  /*18650*/  LEA.HI R50, R50, R47, RZ, 0x2 ;  /* 0x0000002f32327211 */ /* 0x000fe400078f10ff */
[----:B------:R-:W-:Y:S02]  /*18660*/  SHF.R.S32.HI R3, RZ, 0x1f, R37 ;  /* 0x0000001fff037819 */ /* 0x000fe40000011425 */
[----:B------:R-:W-:Y:S01]  /*18670*/  SHF.R.S32.HI R50, RZ, 0x2, R50 ;  /* 0x00000002ff327819 */ /* 0x000fe20000011432 */
[----:B------:R-:W-:Y:S01]  /*18680*/  IMAD.WIDE.U32 R4, R58, UR4, R2 ;  /* 0x000000043a047c25 */ /* 0x000fe2000f8e0002 */
[----:B------:R-:W-:Y:S01]  /*18690*/  SEL R38, R38, RZ, !P2 ;  /* 0x000000ff26267207 */ /* 0x000fe20005000000 */
[----:B------:R-:W-:Y:S01]  /*186a0*/  ULDC.64 UR4, c[0x0][0xb98] ;  /* 0x0002e60000047ab9 */ /* 0x000fe20000000a00 */
[----:B------:R-:W-:Y:S01]  /*186b0*/  SEL R2, R60, RZ, !P2 ;  /* 0x000000ff3c027207 */ /* 0x000fe20005000000 */
[----:B------:R-:W-:Y:S02]  /*186c0*/  IMAD.IADD R5, R5, 0x1, R11 ;  /* 0x0000000105057824 */ /* 0x000fe400078e020b */
[----:B------:R-:W-:-:S02]  /*186d0*/  IMAD R11, R38, UR4, RZ ;  /* 0x00000004260b7c24 */ /* 0x000fc4000f8e02ff */
[----:B------:R-:W-:-:S04]  /*186e0*/  IMAD.WIDE.U32 R4, R2, UR4, R4 ;  /* 0x0000000402047c25 */ /* 0x000fc8000f8e0004 */
[----:B------:R-:W-:Y:S01]  /*186f0*/  IMAD R10, R2, UR5, R11 ;  /* 0x00000005020a7c24 */ /* 0x000fe2000f8e020b */
[----:B------:R-:W-:Y:S01]  /*18700*/  SHF.R.S32.HI R11, RZ, 0x1f, R7 ;  /* 0x0000001fff0b7819 */ /* 0x000fe20000011407 */
[----:B------:R-:W-:Y:S01]  /*18710*/  ULDC.64 UR4, c[0x0][0xb88] ;  /* 0x0002e20000047ab9 */ /* 0x000fe20000000a00 */
[----:B------:R-:W-:Y:S01]  /*18720*/  IADD3 R4, P0, R7, R4, RZ ;  /* 0x0000000407047210 */ /* 0x000fe20007f1e0ff */
[----:B----4-:R-:W-:-:S03]  /*18730*/  VIADD R30, R15, 0xffffff80 ;  /* 0xffffff800f1e7836 */ /* 0x010fc60000000000 */
[----:B------:R-:W-:Y:S02]  /*18740*/  IADD3.X R5, R11, R5, R10, P0, !PT ;  /* 0x000000050b057210 */ /* 0x000fe400007fe40a */
[----:B------:R-:W-:-:S04]  /*18750*/  SHF.R.S32.HI R15, RZ, 0x1f, R30 ;  /* 0x0000001fff0f7819 */ /* 0x000fc8000001141e */
[----:B------:R-:W-:-:S04]  /*18760*/  LEA.HI R15, R15, R30, RZ, 0x7 ;  /* 0x0000001e0f0f7211 */ /* 0x000fc800078f38ff */
[----:B------:R-:W-:Y:S01]  /*18770*/  LOP3.LUT R15, R15, 0xffffff80, RZ, 0xc0, !PT ;  /* 0xffffff800f0f7812 */ /* 0x000fe200078ec0ff */
[----:B------:R-:W-:-:S04]  /*18780*/  IMAD R39, R39, R0, RZ ;  /* 0x0000000027277224 */ /* 0x000fc800078e02ff */
[----:B------:R-:W-:Y:S01]  /*18790*/  IMAD.IADD R15, R30, 0x1, -R15 ;  /* 0x000000011e0f7824 */ /* 0x000fe200078e0a0f */
[----:B------:R-:W-:-:S04]  /*187a0*/  SHF.R.S32.HI R46, RZ, 0x1f, R47 ;  /* 0x0000001fff2e7819 */ /* 0x000fc8000001142f */
[----:B------:R-:W-:-:S04]  /*187b0*/  LEA.HI R46, R46, R47, RZ, 0x2 ;  /* 0x0000002f2e2e7211 */ /* 0x000fc800078f10ff */
[----:B------:R-:W-:-:S05]  /*187c0*/  LOP3.LUT R46, R46, 0xfffffffc, RZ, 0xc0, !PT ;  /* 0xfffffffc2e2e7812 */ /* 0x000fca00078ec0ff */
[----:B------:R-:W-:Y:S02]  /*187d0*/  IMAD.IADD R46, R47, 0x1, -R46 ;  /* 0x000000012f2e7824 */ /* 0x000fe400078e0a2e */
[----:B------:R0:W5:Y:S01]  /*187e0*/  LDL R47, [R1+0x5c] ;  /* 0x00005c00012f7983 */ /* 0x0001620000100800 */
[----:B--2---:R-:W-:-:S04]  /*187f0*/  IMAD R9, R50, 0x20, R49 ;  /* 0x0000002032097824 */ /* 0x004fc800078e0231 */
[----:B------:R-:W-:-:S04]  /*18800*/  IMAD.WIDE R24, R9, 0x2, R24 ;  /* 0x0000000209187825 */ /* 0x000fc800078e0218 */
[----:B------:R-:W-:-:S04]  /*18810*/  IMAD.MOV R9, RZ, RZ, -R7 ;  /* 0x000000ffff097224 */ /* 0x000fc800078e0a07 */
[----:B------:R-:W-:-:S05]  /*18820*/  IMAD R9, R0, R9, R13 ;  /* 0x0000000900097224 */ /* 0x000fca00078e020d */
[----:B------:R-:W-:Y:S01]  /*18830*/  SHF.R.S32.HI R6, RZ, 0x1f, R9 ;  /* 0x0000001fff067819 */ /* 0x000fe20000011409 */
[----:B------:R-:W-:-:S04]  /*18840*/  IMAD.WIDE.U32 R4, R9, UR4, R4 ;  /* 0x0000000409047c25 */ /* 0x000fc8000f8e0004 */
[----:B------:R-:W-:-:S04]  /*18850*/  IMAD R6, R6, UR4, RZ ;  /* 0x0000000406067c24 */ /* 0x000fc8000f8e02ff */
[----:B------:R-:W-:Y:S01]  /*18860*/  IMAD R7, R9, UR5, R6 ;  /* 0x0000000509077c24 */ /* 0x000fe2000f8e0206 */
[----:B------:R-:W-:Y:S02]  /*18870*/  ULDC.64 UR4, c[0x0][0xb50] ;  /* 0x0002d40000047ab9 */ /* 0x000fe40000000a00 */
[----:B------:R-:W-:Y:S01]  /*18880*/  LEA R6, P0, R4, UR4, 0x2 ;  /* 0x0000000404067c11 */ /* 0x000fe2000f8010ff */
[----:B------:R-:W-:-:S05]  /*18890*/  IMAD.IADD R5, R5, 0x1, R7 ;  /* 0x0000000105057824 */ /* 0x000fca00078e0207 */
[----:B------:R-:W-:Y:S01]  /*188a0*/  LEA.HI.X R10, R4, UR5, R5, 0x2, P0 ;  /* 0x00000005040a7c11 */ /* 0x000fe200080f1405 */
[----:B------:R-:W-:Y:S01]  /*188b0*/  SHFL.IDX PT, R40, R6, RZ, 0x1c1f ;  /* 0x001c1fff06287589 */ /* 0x000fe200000e0000 */
[----:B---3--:R-:W-:Y:S01]  /*188c0*/  IMAD.IADD R14, R14, 0x1, R56 ;  /* 0x000000010e0e7824 */ /* 0x008fe200078e0238 */
[----:B------:R-:W-:Y:S01]  /*188d0*/  IADD3 R13, P2, R24, 0x1800, RZ ;  /* 0x00001800180d7810 */ /* 0x000fe20007f5e0ff */
[----:B------:R-:W-:Y:S01]  /*188e0*/  ULDC.64 UR4, c[0x0][0xaa0] ;  /* 0x0002a80000047ab9 */ /* 0x000fe20000000a00 */
[----:B------:R-:W2:Y:S04]  /*188f0*/  SHFL.IDX PT, R41, R10, RZ, 0x1c1f ;  /* 0x001c1fff0a297589 */ /* 0x000ea800000e0000 */
[----:B------:R-:W-:Y:S04]  /*18900*/  SHFL.IDX PT, R42, R6, 0x1, 0x1c1f ;  /* 0x003c1f00062a7f89 */ /* 0x000fe800000e0000 */
[----:B------:R-:W3:Y:S01]  /*18910*/  SHFL.IDX PT, R43, R10, 0x1, 0x1c1f ;  /* 0x003c1f000a2b7f89 */ /* 0x000ee200000e0000 */
[----:B------:R-:W-:Y:S01]  /*18920*/  LOP3.LUT P0, RZ, R15, 0x3, RZ, 0xc0, !PT ;  /* 0x000000030fff7812 */ /* 0x000fe2000780c0ff */
[----:B------:R-:W-:-:S02]  /*18930*/  VIADD R4, R14, 0x8 ;  /* 0x000000080e047836 */ /* 0x000fc40000000000 */
[----:B------:R-:W-:Y:S01]  /*18940*/  IMAD.X R9, RZ, RZ, R25, P2 ;  /* 0x000000ffff097224 */ /* 0x000fe200010e0619 */
[-C--:B------:R-:W-:Y:S02]  /*18950*/  ISETP.GE.OR P2, PT, R14, R39.reuse, P0 ;  /* 0x000000270e00720c */ /* 0x080fe40000746670 */
[----:B------:R-:W-:Y:S01]  /*18960*/  ISETP.GE.OR P0, PT, R4, R39, P0 ;  /* 0x000000270400720c */ /* 0x000fe20000706670 */
[----:B------:R-:W-:Y:S02]  /*18970*/  IMAD R44, R3, UR4, RZ ;  /* 0x00000004032c7c24 */ /* 0x000fe4000f8e02ff */
[----:B------:R-:W-:Y:S02]  /*18980*/  IMAD R3, R46, 0x60, R50 ;  /* 0x000000602e037824 */ /* 0x000fe400078e0232 */
[----:B------:R0:W5:Y:S06]  /*18990*/  LDL R46, [R1+0x80] ;  /* 0x00008000012e7983 */ /* 0x00016c0000100800 */
[----:B--2---:R-:W-:Y:S04]  /*189a0*/  @!P2 ST.E desc[UR42][R40.64], R20 ;  /* 0x000000142800a985 */ /* 0x004fe8000c10192a */
[----:B---3--:R2:W-:Y:S04]  /*189b0*/  @!P0 ST.E desc[UR42][R42.64], R21 ;  /* 0x000000152a008985 */ /* 0x0085e8000c10192a */
[----:B--2---:R0:W5:Y:S01]  /*189c0*/  LDL R43, [R1+0x60] ;  /* 0x00006000012b7983 */ /* 0x0041620000100800 */
[----:B------:R-:W2:Y:S01]  /*189d0*/  @P1 LDC R42, c[0x0][0xbf0] ;  /* 0x0002fc00ff2a1b82 */ /* 0x000ea20000000800 */
[----:B------:R-:W-:Y:S01]  /*189e0*/  LOP3.LUT R8, R13, 0x180, RZ, 0xc0, !PT ;  /* 0x000001800d087812 */ /* 0x000fe200078ec0ff */
[----:B------:R-:W-:-:S02]  /*189f0*/  IMAD R41, R37, UR5, R44 ;  /* 0x0000000525297c24 */ /* 0x000fc4000f8e022c */
[----:B------:R-:W-:Y:S01]  /*18a00*/  IMAD.WIDE.U32 R20, R37, UR4, RZ ;  /* 0x0000000425147c25 */ /* 0x000fe2000f8e00ff */
[----:B------:R-:W-:Y:S01]  /*18a10*/  SHF.R.U64 R8, R8, 0x3, RZ ;  /* 0x0000000308087819 */ /* 0x000fe200000012ff */
[----:B------:R-:W-:Y:S02]  /*18a20*/  ULDC.64 UR4, c[0x0][0xae8] ;  /* 0x0002ba0000047ab9 */ /* 0x000fe40000000a00 */
[----:B------:R-:W-:Y:S02]  /*18a30*/  IMAD.IADD R21, R21, 0x1, R41 ;  /* 0x0000000115157824 */ /* 0x000fe400078e0229 */
[----:B------:R-:W-:Y:S01]  /*18a40*/  IMAD R36, R36, UR4, RZ ;  /* 0x0000000424247c24 */ /* 0x000fe2000f8e02ff */
[----:B------:R-:W-:Y:S01]  /*18a50*/  LOP3.LUT R8, R8, R13, RZ, 0x3c, !PT ;  /* 0x0000000d08087212 */ /* 0x000fe200078e3cff */
[----:B------:R-:W-:Y:S01]  /*18a60*/  IMAD.IADD R40, R56, 0x1, R3 ;  /* 0x0000000138287824 */ /* 0x000fe200078e0203 */
[----:B------:R-:W-:Y:S01]  /*18a70*/  IADD3 R13, P6, R24, 0x3000, RZ ;  /* 0x00003000180d7810 */ /* 0x000fe20007fde0ff */
[----:B------:R-:W-:Y:S01]  /*18a80*/  IMAD R37, R58, UR5, R36 ;  /* 0x000000053a257c24 */ /* 0x000fe2000f8e0224 */
[----:B------:R-:W-:Y:S01]  /*18a90*/  IADD3 R27, P5, R24, 0x4800, RZ ;  /* 0x00004800181b7810 */ /* 0x000fe20007fbe0ff */
[----:B------:R-:W-:Y:S01]  /*18aa0*/  IMAD.WIDE.U32 R20, R58, UR4, R20 ;  /* 0x000000043a147c25 */ /* 0x000fe2000f8e0014 */
[C---:B------:R-:W-:Y:S01]  /*18ab0*/  IADD3 R29, P4, R24.reuse, 0x6000, RZ ;  /* 0x00006000181d7810 */ /* 0x040fe20007f9e0ff */
[----:B------:R-:W-:Y:S01]  /*18ac0*/  ULDC.64 UR4, c[0x0][0xaf0] ;  /* 0x0002bc0000047ab9 */ /* 0x000fe20000000a00 */
[----:B------:R-:W-:Y:S01]  /*18ad0*/  IADD3 R7, P3, R24, 0x7800, RZ ;  /* 0x0000780018077810 */ /* 0x000fe20007f7e0ff */
[----:B-1----:R-:W-:Y:S01]  /*18ae0*/  @P1 IMAD.HI.U32 R3, R40, R45, RZ ;  /* 0x0000002d28031227 */ /* 0x002fe200078e00ff */
[----:B------:R-:W-:Y:S01]  /*18af0*/  LOP3.LUT R12, R13, 0x180, RZ, 0xc0, !PT ;  /* 0x000001800d0c7812 */ /* 0x000fe200078ec0ff */
[----:B------:R-:W5:Y:S01]  /*18b00*/  LD.E.128 R8, desc[UR42][R8.64] ;  /* 0x0000002a08087980 */ /* 0x000f62000c101d00 */
[----:B------:R-:W-:Y:S01]  /*18b10*/  LOP3.LUT R26, R27, 0x180, RZ, 0xc0, !PT ;  /* 0x000001801b1a7812 */ /* 0x000fe200078ec0ff */
[----:B------:R-:W-:Y:S01]  /*18b20*/  IMAD.IADD R21, R21, 0x1, R37 ;  /* 0x0000000115157824 */ /* 0x000fe200078e0225 */
[----:B------:R-:W-:-:S02]  /*18b30*/  LOP3.LUT R28, R29, 0x180, RZ, 0xc0, !PT ;  /* 0x000001801d1c7812 */ /* 0x000fc400078ec0ff */
[----:B------:R-:W-:Y:S01]  /*18b40*/  LOP3.LUT R5, R24, 0x180, RZ, 0xc0, !PT ;  /* 0x0000018018057812 */ /* 0x000fe200078ec0ff */
[----:B------:R-:W-:Y:S01]  /*18b50*/  IMAD.MOV.U32 R37, RZ, RZ, R40 ;  /* 0x000000ffff257224 */ /* 0x000fe200078e0028 */
[----:B------:R-:W-:Y:S01]  /*18b60*/  LOP3.LUT R6, R7, 0x180, RZ, 0xc0, !PT ;  /* 0x0000018007067812 */ /* 0x000fe200078ec0ff */
[----:B------:R-:W-:Y:S01]  /*18b70*/  IMAD R41, R38, UR4, RZ ;  /* 0x0000000426297c24 */ /* 0x000fe2000f8e02ff */
[----:B--2---:R-:W-:Y:S02]  /*18b80*/  @P1 SHF.R.U32.HI R37, RZ, R42, R3 ;  /* 0x0000002aff251219 */ /* 0x004fe40000011603 */
[----:B------:R-:W-:Y:S02]  /*18b90*/  SHF.R.U64 R12, R12, 0x3, RZ ;  /* 0x000000030c0c7819 */ /* 0x000fe400000012ff */
[----:B------:R-:W-:Y:S02]  /*18ba0*/  SHF.R.U64 R26, R26, 0x3, RZ ;  /* 0x000000031a1a7819 */ /* 0x000fe400000012ff */
[----:B------:R-:W-:-:S02]  /*18bb0*/  SHF.R.U64 R28, R28, 0x3, RZ ;  /* 0x000000031c1c7819 */ /* 0x000fc400000012ff */
[----:B------:R-:W-:Y:S01]  /*18bc0*/  SHF.R.U64 R5, R5, 0x3, RZ ;  /* 0x0000000305057819 */ /* 0x000fe200000012ff */
[----:B------:R-:W-:Y:S01]  /*18bd0*/  IMAD R41, R2, UR5, R41 ;  /* 0x0000000502297c24 */ /* 0x000fe2000f8e0229 */
        /* <DEDUP_REMOVED lines=16> */
[----:B------:R-:W-:Y:S01]  /*18ce0*/  IMAD R21, R0, R21, R40 ;  /* 0x0000001500157224 */ /* 0x000fe200078e0228 */
[----:B------:R-:W5:Y:S01]  /*18cf0*/  LD.E.128 R24, desc[UR42][R26.64] ;  /* 0x0000002a1a187980 */ /* 0x000f62000c101d00 */
[----:B------:R-:W-:Y:S02]  /*18d00*/  IMAD.IADD R3, R3, 0x1, R41 ;  /* 0x0000000103037824 */ /* 0x000fe400078e0229 */
[----:B------:R-:W-:Y:S01]  /*18d10*/  IMAD R20, R20, UR4, RZ ;  /* 0x0000000414147c24 */ /* 0x000fe2000f8e02ff */
[----:B------:R-:W5:Y:S01]  /*18d20*/  LD.E.128 R4, desc[UR42][R4.64] ;  /* 0x0000002a04047980 */ /* 0x000f62000c101d00 */
[----:B------:R-:W-:-:S03]  /*18d30*/  SHF.R.S32.HI R0, RZ, 0x1f, R21 ;  /* 0x0000001fff007819 */ /* 0x000fc60000011415 */
[----:B------:R-:W5:Y:S01]  /*18d40*/  LD.E.128 R28, desc[UR42][R28.64] ;  /* 0x0000002a1c1c7980 */ /* 0x000f62000c101d00 */
[----:B------:R-:W-:-:S03]  /*18d50*/  IMAD R41, R37, UR5, R20 ;  /* 0x0000000525297c24 */ /* 0x000fc6000f8e0214 */
[----:B------:R-:W5:Y:S01]  /*18d60*/  LD.E.128 R32, desc[UR42][R32.64] ;  /* 0x0000002a20207980 */ /* 0x000f62000c101d00 */
[----:B------:R-:W-:Y:S01]  /*18d70*/  IMAD.WIDE.U32 R2, R37, UR4, R2 ;  /* 0x0000000425027c25 */ /* 0x000fe2000f8e0002 */
[----:B------:R-:W-:Y:S01]  /*18d80*/  ULDC.64 UR4, c[0x0][0xad8] ;  /* 0x0002b60000047ab9 */ /* 0x000fe20000000a00 */
        /* <DEDUP_REMOVED lines=8> */
[----:B------:R-:W-:Y:S02]  /*18e10*/  IMAD.IADD R44, R50, 0x1, R56 ;  /* 0x00000001322c7824 */ /* 0x000fe400078e0238 */
        /* <DEDUP_REMOVED lines=19> */
[----:B------:R-:W-:Y:S02]  /*18f50*/  @!P2 LEA R40, P4, R43, R20, 0x1 ;  /* 0x000000142b28a211 */ /* 0x000fe400078808ff */
[----:B--2---:R-:W-:Y:S01]  /*18f60*/  @!P0 IMAD.WIDE R2, R49, 0x2, R20 ;  /* 0x0000000231028825 */ /* 0x004fe200078e0214 */
[-C--:B------:R-:W-:Y:S02]  /*18f70*/  @!P1 LEA.HI.X R37, R47, R21.reuse, R48, 0x1, P3 ;  /* 0x000000152f259211 */ /* 0x080fe400018f0c30 */
[----:B------:R-:W-:Y:S02]  /*18f80*/  @!P2 LEA.HI.X R41, R43, R21, R46, 0x1, P4 ;  /* 0x000000152b29a211 */ /* 0x000fe400020f0c2e */
[----:B------:R3:W-:Y:S04]  /*18f90*/  @!P0 ST.E.128 desc[UR42][R2.64], R4 ;  /* 0x0000000402008985 */ /* 0x0007e8000c101d2a */
[----:B------:R3:W-:Y:S04]  /*18fa0*/  @!P1 ST.E.128 desc[UR42][R36.64], R12 ;  /* 0x0000000c24009985 */ /* 0x0007e8000c101d2a */
[----:B------:R3:W-:Y:S02]  /*18fb0*/  @!P2 ST.E.128 desc[UR42][R40.64], R28 ;  /* 0x0000001c2800a985 */ /* 0x0007e4000c101d2a */
.L_x_1320:
[----:B------:R-:W-:Y:S05]  /*18fc0*/  BSYNC B1 ;  /* 0x0000000000017941 */ /* 0x000fea0003800000 */
.L_x_1319:
[----:B0-----:R-:W-:Y:S01]  /*18fd0*/  VIADD R0, R44, 0x60 ;  /* 0x000000602c007836 */ /* 0x001fe20000000000 */
[----:B---3-5:R0:W3:Y:S04]  /*18fe0*/  SHFL.IDX PT, R5, R42, 0x1, 0x1c1f ;  /* 0x003c1f002a057f89 */ /* 0x0280e800000e0000 */
[----:B------:R-:W-:Y:S01]  /*18ff0*/  ISETP.GE.AND P0, PT, R0, R39, PT ;  /* 0x000000270000720c */ /* 0x000fe20003f06270 */
[----:B------:R0:W4:-:S12]  /*19000*/  SHFL.IDX PT, R4, R38, 0x1, 0x1c1f ;  /* 0x003c1f0026047f89 */ /* 0x00011800000e0000 */
[----:B0-----:R-:W-:Y:S05]  /*19010*/  @P0 BRA `(.L_x_1321) ;  /* 0x0000000800c00947 */ /* 0x001fea0003800000 */
[----:B------:R-:W-:Y:S02]  /*19020*/  ULDC UR4, c[0x0][0xac8] ;  /* 0x0002b20000047ab9 */ /* 0x000fe40000000800 */
[----:B------:R-:W-:Y:S02]  /*19030*/  ISETP.GE.AND P2, PT, R47, UR4, PT ;  /* 0x000000042f007c0c */ /* 0x000fe4000bf46270 */
[----:B------:R-:W-:-:S11]  /*19040*/  ISETP.GE.AND P1, PT, R49, UR4, PT ;  /* 0x0000000431007c0c */ /* 0x000fd6000bf26270 */
[----:B----4-:R-:W-:Y:S02]  /*19050*/  @!P2 LEA R6, P0, R47, R4, 0x1 ;  /* 0x000000042f06a211 */ /* 0x010fe400078008ff */
[----:B---3--:R-:W-:Y:S02]  /*19060*/  @!P1 IMAD.WIDE R2, R49, 0x2, R4 ;  /* 0x0000000231029825 */ /* 0x008fe400078e0204 */
        /* <DEDUP_REMOVED lines=9> */
.L_x_1317:
[----:B------:R-:W2:Y:S01]  /*19100*/  LDL R9, [R1+0x54] ;  /* 0x0000540001097983 */ /* 0x000ea20000100800 */
[----:B------:R-:W-:Y:S01]  /*19110*/  ULDC.64 UR4, c[0x0][0xc00] ;  /* 0x0003000000047ab9 */ /* 0x000fe20000000a00 */
[----:B------:R-:W2:Y:S01]  /*19120*/  LDC.64 R2, c[0x0][0xc00] ;  /* 0x00030000ff027b82 */ /* 0x000ea20000000a00 */
[----:B------:R-:W-:Y:S01]  /*19130*/  ISETP.NE.U32.AND P0, PT, RZ, UR4, PT ;  /* 0x00000004ff007c0c */ /* 0x000fe2000bf05070 */
[----:B------:R-:W-:-:S03]  /*19140*/  IMAD.MOV.U32 R6, RZ, RZ, RZ ;  /* 0x000000ffff067224 */ /* 0x000fc600078e00ff */
[----:B------:R-:W-:Y:S01]  /*19150*/  ISETP.NE.AND.EX P0, PT, RZ, UR5, PT, P0 ;  /* 0x00000005ff007c0c */ /* 0x000fe2000bf05300 */
[----:B------:R-:W-:Y:S02]  /*19160*/  ULDC.64 UR4, c[0x0][0xc08] ;  /* 0x0003020000047ab9 */ /* 0x000fe40000000a00 */
[----:B------:R-:W-:Y:S01]  /*19170*/  ISETP.NE.U32.AND P1, PT, RZ, UR4, PT ;  /* 0x00000004ff007c0c */ /* 0x000fe2000bf25070 */
[----:B------:R-:W1:Y:S03]  /*19180*/  LDC R25, c[0x0][0xbe8] ;  /* 0x0002fa00ff197b82 */ /* 0x000e660000000800 */
[----:B------:R-:W-:-:S13]  /*19190*/  ISETP.NE.AND.EX P1, PT, RZ, UR5, PT, P1 ;  /* 0x00000005ff007c0c */ /* 0x000fda000bf25310 */
[----:B------:R-:W3:Y:S01]  /*191a0*/  @P1 LDC.64 R4, c[0x0][0xc08] ;  /* 0x00030200ff041b82 */ /* 0x000ee20000000a00 */
[----:B------:R-:W-:Y:S02]  /*191b0*/  ULDC UR4, c[0x0][0xa88] ;  /* 0x0002a20000047ab9 */ /* 0x000fe40000000800 */
[----:B------:R-:W-:Y:S01]  /*191c0*/  IMAD.U32 R0, RZ, RZ, UR4 ;  /* 0x00000004ff007e24 */ /* 0x000fe2000f8e00ff */
[----:B------:R-:W4:Y:S01]  /*191d0*/  S2R R8, SR_TID.X ;  /* 0x0000000000087919 */ /* 0x000f220000002100 */
[----:B--2---:R-:W-:-:S04]  /*191e0*/  IMAD.WIDE R2, R9, 0x4, R2 ;  /* 0x0000000409027825 */ /* 0x004fc800078e0202 */
[----:B---3--:R-:W-:Y:S01]  /*191f0*/  @P1 IMAD.WIDE R4, R9, 0x4, R4 ;  /* 0x0000000409041825 */ /* 0x008fe200078e0204 */
[----:B------:R2:W5:Y:S04]  /*19200*/  @P0 LDG.E R6, desc[UR42][R2.64] ;  /* 0x0000002a02060981 */ /* 0x000568000c1e1900 */
[----:B------:R2:W5:Y:S01]  /*19210*/  @P1 LDG.E R0, desc[UR42][R4.64] ;  /* 0x0000002a04001981 */ /* 0x000562000c1e1900 */
[----:B-1----:R-:W-:Y:S01]  /*19220*/  ISETP.NE.AND P2, PT, R25, 0x1, PT ;  /* 0x000000011900780c */ /* 0x002fe20003f45270 */
[----:B----4-:R-:W-:Y:S01]  /*19230*/  VIADD R30, R8, 0xffffff80 ;  /* 0xffffff80081e7836 */ /* 0x010fe20000000000 */
[----:B------:R-:W-:-:S04]  /*19240*/  SHF.R.S32.HI R7, RZ, 0x1f, R9 ;  /* 0x0000001fff077819 */ /* 0x000fc80000011409 */
[----:B------:R-:W-:-:S07]  /*19250*/  ISETP.GE.AND P3, PT, R30, 0xc0, PT ;  /* 0x000000c01e00780c */ /* 0x000fce0003f66270 */
[----:B------:R-:W1:Y:S01]  /*19260*/  @P2 LDC R27, c[0x0][0xbec] ;  /* 0x0002fb00ff1b2b82 */ /* 0x000e620000000800 */
[----:B--2---:R-:W-:Y:S05]  /*19270*/  @P1 BRA `(.L_x_1322) ;  /* 0x0000000000101947 */ /* 0x004fea0003800000 */
[----:B------:R-:W-:Y:S05]  /*19280*/  @!P0 BRA `(.L_x_1322) ;  /* 0x00000000000c8947 */ /* 0x000fea0003800000 */
[----:B------:R-:W2:Y:S04]  /*19290*/  LDG.E R5, desc[UR42][R2.64] ;  /* 0x0000002a02057981 */ /* 0x000ea8000c1e1900 */
[----:B-----5:R-:W2:Y:S02]  /*192a0*/  LDG.E R0, desc[UR42][R2.64+0x4] ;  /* 0x0000042a02007981 */ /* 0x020ea4000c1e1900 */
[----:B--2---:R-:W-:-:S07]  /*192b0*/  IMAD.IADD R0, R0, 0x1, -R5 ;  /* 0x0000000100007824 */ /* 0x004fce00078e0a05 */
.L_x_1322:
[----:B------:R-:W2:Y:S04]  /*192c0*/  LDL R29, [R1+0x50] ;  /* 0x00005000011d7983 */ /* 0x000ea80000100800 */
[----:B------:R3:W5:Y:S01]  /*192d0*/  LDL R28, [R1+0xc] ;  /* 0x00000c00011c7983 */ /* 0x0007620000100800 */
[----:B------:R-:W-:Y:S01]  /*192e0*/  BSSY B1, `(.L_x_1323) ;  /* 0x000002c000017945 */ /* 0x000fe20003800000 */
[----:B------:R-:W-:Y:S02]  /*192f0*/  SEL R13, R9, RZ, !P0 ;  /* 0x000000ff090d7207 */ /* 0x000fe40004000000 */
[----:B------:R-:W-:Y:S02]  /*19300*/  SEL R12, R7, RZ, !P0 ;  /* 0x000000ff070c7207 */ /* 0x000fe40004000000 */
[----:B-----5:R-:W-:-:S02]  /*19310*/  SHF.R.S32.HI R11, RZ, 0x1f, R6 ;  /* 0x0000001fff0b7819 */ /* 0x020fc40000011406 */
[----:B--2---:R-:W-:Y:S01]  /*19320*/  SHF.R.S32.HI R10, RZ, 0x1f, R29 ;  /* 0x0000001fff0a7819 */ /* 0x004fe2000001141d */
[----:B---3--:R-:W-:Y:S06]  /*19330*/  @P3 BRA `(.L_x_1324) ;  /* 0x0000000000983947 */ /* 0x008fec0003800000 */
[----:B------:R-:W2:Y:S01]  /*19340*/  LDC R9, c[0x0][0xbe8] ;  /* 0x0002fa00ff097b82 */ /* 0x000ea20000000800 */
[----:B------:R-:W-:Y:S01]  /*19350*/  IADD3 R8, R28, -0x80, R8 ;  /* 0xffffff801c087810 */ /* 0x000fe20007ffe008 */
[----:B--2---:R-:W-:-:S05]  /*19360*/  IMAD R2, R0, R9, RZ ;  /* 0x0000000900027224 */ /* 0x004fca00078e02ff */
        /* <DEDUP_REMOVED lines=9> */
[----:B------:R-:W2:Y:S01]  /*19400*/  @P0 LDC R15, c[0x0][0xbec] ;  /* 0x0002fb00ff0f0b82 */ /* 0x000ea20000000800 */
[----:B------:R-:W-:Y:S01]  /*19410*/  IMAD R7, R29, UR5, R7 ;  /* 0x000000051d077c24 */ /* 0x000fe2000f8e0207 */
[----:B------:R-:W-:-:S03]  /*19420*/  ULDC.64 UR4, c[0x0][0xb98] ;  /* 0x0002e60000047ab9 */ /* 0x000fc60000000a00 */
[----:B------:R-:W-:-:S03]  /*19430*/  IMAD.IADD R3, R3, 0x1, R7 ;  /* 0x0000000103037824 */ /* 0x000fc600078e0207 */
[----:B------:R-:W3:Y:S01]  /*19440*/  @P0 LDC R21, c[0x0][0xbf0] ;  /* 0x0002fc00ff150b82 */ /* 0x000ee20000000800 */
[----:B------:R-:W-:-:S04]  /*19450*/  IMAD.WIDE.U32 R2, R13, UR4, R2 ;  /* 0x000000040d027c25 */ /* 0x000fc8000f8e0002 */
[----:B--2---:R-:W-:-:S05]  /*19460*/  @P0 IMAD.HI.U32 R4, R8, R15, RZ ;  /* 0x0000000f08040227 */ /* 0x004fca00078e00ff */
[----:B---3--:R-:W-:Y:S01]  /*19470*/  @P0 SHF.R.U32.HI R5, RZ, R21, R4 ;  /* 0x00000015ff050219 */ /* 0x008fe20000011604 */
        /* <DEDUP_REMOVED lines=18> */
.L_x_1324:
[----:B------:R-:W-:Y:S05]  /*195a0*/  BSYNC B1 ;  /* 0x0000000000017941 */ /* 0x000fea0003800000 */
.L_x_1323:
[----:B------:R3:W5:Y:S04]  /*195b0*/  LDL R14, [R1+0x60] ;  /* 0x00006000010e7983 */ /* 0x0007680000100800 */
[----:B------:R3:W5:Y:S04]  /*195c0*/  LDL R15, [R1+0x80] ;  /* 0x00008000010f7983 */ /* 0x0007680000100800 */
[----:B------:R3:W5:Y:S04]  /*195d0*/  LDL R20, [R1+0x5c] ;  /* 0x00005c0001147983 */ /* 0x0007680000100800 */
[----:B------:R3:W5:Y:S04]  /*195e0*/  LDL R21, [R1+0x84] ;  /* 0x0000840001157983 */ /* 0x0007680000100800 */
[----:B------:R3:W5:Y:S01]  /*195f0*/  LDL R24, [R1+0x4c] ;  /* 0x00004c0001187983 */ /* 0x0007620000100800 */
[--C-:B--2---:R-:W-:Y:S01]  /*19600*/  SHF.R.S32.HI R4, RZ, 0x1f, R30.reuse ;  /* 0x0000001fff047819 */ /* 0x104fe2000001141e */
[----:B------:R-:W2:Y:S01]  /*19610*/  @P2 LDC R9, c[0x0][0xbf0] ;  /* 0x0002fc00ff092b82 */ /* 0x000ea20000000800 */
        /* <DEDUP_REMOVED lines=15> */
[----:B------:R-:W-:Y:S02]  /*19710*/  IMAD.IADD R8, R28, 0x1, R6 ;  /* 0x000000011c087824 */ /* 0x000fe400078e0206 */
[----:B------:R-:W-:-:S02]  /*19720*/  IMAD R7, R29, UR5, R4 ;  /* 0x000000051d077c24 */ /* 0x000fc4000f8e0204 */
[----:B-1----:R-:W-:-:S04]  /*19730*/  @P2 IMAD.HI.U32 R4, R8, R27, RZ ;  /* 0x0000001b08042227 */ /* 0x002fc800078e00ff */
[----:B------:R-:W-:Y:S01]  /*19740*/  IMAD.WIDE.U32 R2, R29, UR4, R2 ;  /* 0x000000041d027c25 */ /* 0x000fe2000f8e0002 */
[----:B------:R-:W-:-:S03]  /*19750*/  ULDC.64 UR4, c[0x0][0xaf0] ;  /* 0x0002bc0000047ab9 */ /* 0x000fc60000000a00 */
[----:B------:R-:W-:Y:S01]  /*19760*/  IMAD.MOV.U32 R5, RZ, RZ, R8 ;  /* 0x000000ffff057224 */ /* 0x000fe200078e0008 */
[----:B--2---:R-:W-:Y:S01]  /*19770*/  @P2 SHF.R.U32.HI R5, RZ, R9, R4 ;  /* 0x00000009ff052219 */ /* 0x004fe20000011604 */
        /* <DEDUP_REMOVED lines=17> */
[----:B------:R-:W-:Y:S02]  /*19890*/  IMAD.IADD R0, R26, 0x1, R28 ;  /* 0x000000011a007824 */ /* 0x000fe400078e021c */
        /* <DEDUP_REMOVED lines=19> */
[----:B------:R4:W-:Y:S04]  /*199d0*/  @!P2 ST.E.128 desc[UR42][R6.64], RZ ;  /* 0x000000ff0600a985 */ /* 0x0009e8000c101d2a */
[----:B------:R4:W-:Y:S04]  /*199e0*/  @!P3 ST.E.128 desc[UR42][R8.64], RZ ;  /* 0x000000ff0800b985 */ /* 0x0009e8000c101d2a */
[----:B------:R4:W-:Y:S02]  /*199f0*/  @!P4 ST.E.128 desc[UR42][R10.64], RZ ;  /* 0x000000ff0a00c985 */ /* 0x0009e4000c101d2a */
.L_x_1326:
[----:B------:R-:W-:Y:S05]  /*19a00*/  BSYNC B1 ;  /* 0x0000000000017941 */ /* 0x000fea0003800000 */
.L_x_1325:
[----:B------:R-:W-:Y:S01]  /*19a10*/  VIADD R0, R0, 0x60 ;  /* 0x0000006000007836 */ /* 0x000fe20000000000 */
[----:B--2---:R2:W0:Y:S04]  /*19a20*/  SHFL.IDX PT, R3, R5, 0x1, 0x1c1f ;  /* 0x003c1f0005037f89 */ /* 0x00442800000e0000 */
[----:B------:R-:W-:Y:S01]  /*19a30*/  ISETP.GE.AND P0, PT, R0, R25, PT ;  /* 0x000000190000720c */ /* 0x000fe20003f06270 */
[----:B-1----:R2:W1:-:S12]  /*19a40*/  SHFL.IDX PT, R2, R4, 0x1, 0x1c1f ;  /* 0x003c1f0004027f89 */ /* 0x00245800000e0000 */
[----:B--2---:R-:W-:Y:S05]  /*19a50*/  @P0 BRA `(.L_x_1321) ;  /* 0x0000000000300947 */ /* 0x004fea0003800000 */
[----:B------:R-:W-:Y:S02]  /*19a60*/  ULDC UR4, c[0x0][0xac8] ;  /* 0x0002b20000047ab9 */ /* 0x000fe40000000800 */
[----:B-----5:R-:W-:Y:S02]  /*19a70*/  ISETP.GE.AND P3, PT, R20, UR4, PT ;  /* 0x0000000414007c0c */ /* 0x020fe4000bf66270 */
[----:B------:R-:W-:Y:S02]  /*19a80*/  ISETP.GE.AND P4, PT, R14, UR4, PT ;  /* 0x000000040e007c0c */ /* 0x000fe4000bf86270 */
[----:B------:R-:W-:-:S09]  /*19a90*/  ISETP.GE.AND P2, PT, R24, UR4, PT ;  /* 0x0000000418007c0c */ /* 0x000fd2000bf46270 */
[-C--:B-1--4-:R-:W-:Y:S02]  /*19aa0*/  @!P3 LEA R6, P0, R20, R2.reuse, 0x1 ;  /* 0x000000021406b211 */ /* 0x092fe400078008ff */
[----:B------:R-:W-:Y:S02]  /*19ab0*/  @!P4 LEA R8, P1, R14, R2, 0x1 ;  /* 0x000000020e08c211 */ /* 0x000fe400078208ff */
[----:B0--3--:R-:W-:Y:S01]  /*19ac0*/  @!P2 IMAD.WIDE R4, R24, 0x2, R2 ;  /* 0x000000021804a825 */ /* 0x009fe200078e0202 */
[-C--:B------:R-:W-:Y:S02]  /*19ad0*/  @!P3 LEA.HI.X R7, R20, R3.reuse, R21, 0x1, P0 ;  /* 0x000000031407b211 */ /* 0x080fe400000f0c15 */
[----:B------:R-:W-:Y:S02]  /*19ae0*/  @!P4 LEA.HI.X R9, R14, R3, R15, 0x1, P1 ;  /* 0x000000030e09c211 */ /* 0x000fe400008f0c0f */
[----:B------:R2:W-:Y:S04]  /*19af0*/  @!P2 ST.E.128 desc[UR42][R4.64], RZ ;  /* 0x000000ff0400a985 */ /* 0x0005e8000c101d2a */
[----:B------:R2:W-:Y:S04]  /*19b00*/  @!P3 ST.E.128 desc[UR42][R6.64], RZ ;  /* 0x000000ff0600b985 */ /* 0x0005e8000c101d2a */
[----:B------:R2:W-:Y:S02]  /*19b10*/  @!P4 ST.E.128 desc[UR42][R8.64], RZ ;  /* 0x000000ff0800c985 */ /* 0x0005e4000c101d2a */
.L_x_1321:
[----:B------:R-:W-:Y:S05]  /*19b20*/  BSYNC B0 ;  /* 0x0000000000007941 */ /* 0x000fea0003800000 */
.L_x_1316:
[----:B------:R-:W3:Y:S01]  /*19b30*/  LDL R0, [R1+0x2c] ;  /* 0x00002c0001007983 */ /* 0x000ee20000100800 */
[----:B------:R-:W-:Y:S02]  /*19b40*/  ULDC UR4, c[0x0][0xc3c] ;  /* 0x00030f0000047ab9 */ /* 0x000fe40000000800 */
[----:B---3--:R-:W-:-:S13]  /*19b50*/  ISETP.GE.AND P0, PT, R0, UR4, PT ;  /* 0x0000000400007c0c */ /* 0x008fda000bf06270 */
[----:B------:R-:W-:Y:S05]  /*19b60*/  @!P0 BRA `(.L_x_1327) ;  /* 0xfffffe7400988947 */ /* 0x000fea000383ffff */
[----:B------:R-:W-:Y:S05]  /*19b70*/  BRA `(.L_x_1135) ;  /* 0x0000007000847947 */ /* 0x000fea0003800000 */
.L_x_1133:
        /* <DEDUP_REMOVED lines=16> */
.L_x_1328:
        /* <DEDUP_REMOVED lines=42> */
.L_x_1334:
        /* <DEDUP_REMOVED lines=12> */
.L_x_1333:
[----:B------:R-:W-:Y:S05]  /*19fe0*/  BSYNC B0 ;  /* 0x0000000000007941 */ /* 0x000fea0003800000 */
.L_x_1332:
        /* <DEDUP_REMOVED lines=21> */
.L_x_1330:
[----:B------:R-:W-:-:S04]  /*1a140*/  IMAD.IADD R10, R6, 0x1, -R3 ;  /* 0x00000001060a7824 */ /* 0x000fc800078e0a03 */
[----:B------:R-:W-:-:S05]  /*1a150*/  IMAD R2, R7, UR5, R10 ;  /* 0x0000000507027c24 */ /* 0x000fca000f8e020a */
[----:B------:R-:W-:Y:S02]  /*1a160*/  ISETP.GT.AND P0, PT, R2, UR6, PT ;  /* 0x0000000602007c0c */ /* 0x000fe4000bf04270 */
[----:B------:R-:W0:Y:S11]  /*1a170*/  LDC.64 R2, c[0x0][0xc90] ;  /* 0x00032400ff027b82 */ /* 0x000e360000000a00 */
[----:B------:R-:W-:-:S04]  /*1a180*/  VOTE.ANY R11, PT, !P0 ;  /* 0x00000000000b7806 */ /* 0x000fc800040e0100 */
[----:B------:R-:W1:Y:S02]  /*1a190*/  POPC R15, R11 ;  /* 0x0000000b000f7309 */ /* 0x000e640000000000 */
[----:B-1----:R-:W-:-:S04]  /*1a1a0*/  VIADD R19, R15, UR4 ;  /* 0x000000040f137c36 */ /* 0x002fc80008000000 */
[----:B0-----:R-:W-:-:S05]  /*1a1b0*/  IMAD.WIDE R2, R19, 0x4, R2 ;  /* 0x0000000413027825 */ /* 0x001fca00078e0202 */
[----:B------:R-:W2:Y:S01]  /*1a1c0*/  LDG.E R9, desc[UR42][R2.64] ;  /* 0x0000002a02097981 */ /* 0x000ea2000c1e1900 */
[----:B------:R-:W-:-:S03]  /*1a1d0*/  ISETP.NE.AND P0, PT, R11, RZ, PT ;  /* 0x000000ff0b00720c */ /* 0x000fc60003f05270 */
        /* <DEDUP_REMOVED lines=9> */
[----:B------:R-:W-:-:S06]  /*1a270*/  VIADD R16, R15, 0xffffffff ;  /* 0xffffffff0f107836 */ /* 0x000fcc0000000000 */
[----:B------:R0:W1:Y:S02]  /*1a280*/  SHFL.IDX PT, R16, R7, R16, 0x1f ;  /* 0x00001f1007107589 */ /* 0x00006400000e0000 */
.L_x_1335:
[----:B-1----:R-:W-:Y:S01]  /*1a290*/  IMAD R16, R16, UR5, R10 ;  /* 0x0000000510107c24 */ /* 0x002fe2000f8e020a */
[----:B------:R-:W-:Y:S01]  /*1a2a0*/  IABS R10, R6 ;  /* 0x00000006000a7213 */ /* 0x000fe20000000000 */
[----:B------:R-:W-:Y:S02]  /*1a2b0*/  IMAD R11, R11, R8, RZ ;  /* 0x000000080b0b7224 */ /* 0x000fe400078e02ff */
[----:B------:R-:W-:Y:S01]  /*1a2c0*/  IMAD.MOV.U32 R2, RZ, RZ, RZ ;  /* 0x000000ffff027224 */ /* 0x000fe200078e00ff */
[----:B0-----:R-:W-:Y:S01]  /*1a2d0*/  IADD3 R7, -R16, UR6, RZ ;  /* 0x0000000610077c10 */ /* 0x001fe2000fffe1ff */
[----:B------:R-:W-:Y:S02]  /*1a2e0*/  IMAD.MOV R10, RZ, RZ, -R10 ;  /* 0x000000ffff0a7224 */ /* 0x000fe400078e0a0a */
[----:B------:R-:W-:Y:S01]  /*1a2f0*/  IMAD.HI.U32 R2, R3, R11, R2 ;  /* 0x0000000b03027227 */ /* 0x000fe200078e0002 */
[----:B------:R-:W-:-:S05]  /*1a300*/  IABS R3, R7 ;  /* 0x0000000700037213 */ /* 0x000fca0000000000 */
        /* <DEDUP_REMOVED lines=12> */
[----:B------:R-:W-:Y:S02]  /*1a3d0*/  IMAD R8, R9, R2, RZ ;  /* 0x0000000209087224 */ /* 0x000fe400078e02ff */
[----:B------:R-:W-:Y:S02]  /*1a3e0*/  IMAD.MOV R2, RZ, RZ, -R2 ;  /* 0x000000ffff027224 */ /* 0x000fe400078e0a02 */
[----:B------:R-:W-:Y:S02]  /*1a3f0*/  IMAD.MOV R10, RZ, RZ, -R8 ;  /* 0x000000ffff0a7224 */ /* 0x000fe400078e0a08 */
[----:B------:R-:W-:Y:S02]  /*1a400*/  IMAD R6, R6, R2, R7 ;  /* 0x0000000206067224 */ /* 0x000fe400078e0207 */
[----:B------:R-:W-:Y:S01]  /*1a410*/  IMAD.MOV.U32 R2, RZ, RZ, RZ ;  /* 0x000000ffff027224 */ /* 0x000fe200078e00ff */
[----:B------:R-:W-:-:S04]  /*1a420*/  VIADDMNMX R9, R10, UR5, R9, PT ;  /* 0x000000050a097c46 */ /* 0x000fc8000b800109 */
[----:B------:R-:W-:-:S04]  /*1a430*/  IABS R10, R9 ;  /* 0x00000009000a7213 */ /* 0x000fc80000000000 */
[----:B------:R-:W0:Y:S08]  /*1a440*/  I2F.RP R11, R10 ;  /* 0x0000000a000b7306 */ /* 0x000e300000209400 */
[----:B0-----:R-:W0:Y:S02]  /*1a450*/  MUFU.RCP R11, R11 ;  /* 0x0000000b000b7308 */ /* 0x001e240000001000 */
[----:B0-----:R-:W-:Y:S01]  /*1a460*/  VIADD R3, R11, 0xffffffe ;  /* 0x0ffffffe0b037836 */ /* 0x001fe20000000000 */
[----:B------:R-:W-:-:S05]  /*1a470*/  IABS R11, R9 ;  /* 0x00000009000b7213 */ /* 0x000fca0000000000 */
[----:B------:R-:W0:Y:S02]  /*1a480*/  F2I.FTZ.U32.TRUNC.NTZ R3, R3 ;  /* 0x0000000300037305 */ /* 0x000e24000021f000 */
[----:B0-----:R-:W-:-:S04]  /*1a490*/  IMAD.MOV R13, RZ, RZ, -R3 ;  /* 0x000000ffff0d7224 */ /* 0x001fc800078e0a03 */
[----:B------:R-:W-:-:S04]  /*1a4a0*/  IMAD R7, R13, R10, RZ ;  /* 0x0000000a0d077224 */ /* 0x000fc800078e02ff */
[----:B------:R-:W-:Y:S01]  /*1a4b0*/  IMAD.HI.U32 R2, R3, R7, R2 ;  /* 0x0000000703027227 */ /* 0x000fe200078e0002 */
[----:B------:R-:W-:-:S03]  /*1a4c0*/  IABS R7, R6 ;  /* 0x0000000600077213 */ /* 0x000fc60000000000 */
[----:B------:R-:W-:Y:S02]  /*1a4d0*/  IMAD.MOV R3, RZ, RZ, -R11 ;  /* 0x000000ffff037224 */ /* 0x000fe400078e0a0b */
        /* <DEDUP_REMOVED lines=8> */
[----:B------:R-:W-:Y:S01]  /*1a560*/  ISETP.GE.AND P2, PT, R3, RZ, PT ;  /* 0x000000ff0300720c */ /* 0x000fe20003f46270 */
[----:B------:R-:W-:-:S06]  /*1a570*/  IMAD.IADD R3, R6, 0x1, R8 ;  /* 0x0000000106037824 */ /* 0x000fcc00078e0208 */
[----:B------:R-:W-:-:S06]  /*1a580*/  @P0 VIADD R2, R2, 0x1 ;  /* 0x0000000102020836 */ /* 0x000fcc0000000000 */
[----:B------:R-:W-:Y:S01]  /*1a590*/  @!P2 IMAD.MOV R2, RZ, RZ, -R2 ;  /* 0x000000ffff02a224 */ /* 0x000fe200078e0a02 */
[----:B------:R-:W-:Y:S01]  /*1a5a0*/  @!P1 LOP3.LUT R2, RZ, R9, RZ, 0x33, !PT ;  /* 0x00000009ff029212 */ /* 0x000fe200078e33ff */
[----:B------:R-:W-:-:S03]  /*1a5b0*/  IMAD.MOV R9, RZ, RZ, -R9 ;  /* 0x000000ffff097224 */ /* 0x000fc600078e0a09 */
[----:B------:R-:W-:Y:S01]  /*1a5c0*/  LOP3.LUT R17, RZ, R2, RZ, 0x33, !PT ;  /* 0x00000002ff117212 */ /* 0x000fe200078e33ff */
[----:B------:R-:W-:-:S04]  /*1a5d0*/  IMAD R18, R2, R9, R3 ;  /* 0x0000000902127224 */ /* 0x000fc800078e0203 */
[----:B------:R-:W-:Y:S01]  /*1a5e0*/  IMAD.IADD R17, R4, 0x1, R17 ;  /* 0x0000000104117824 */ /* 0x000fe200078e0211 */
[----:B------:R-:W-:Y:S06]  /*1a5f0*/  BRA `(.L_x_1336) ;  /* 0x00000000000c7947 */ /* 0x000fec0003800000 */
.L_x_1331:
[----:B------:R-:W-:Y:S02]  /*1a600*/  IMAD.MOV.U32 R17, RZ, RZ, RZ ;  /* 0x000000ffff117224 */ /* 0x000fe400078e00ff */
[----:B------:R-:W-:Y:S02]  /*1a610*/  IMAD.U32 R16, RZ, RZ, UR6 ;  /* 0x00000006ff107e24 */ /* 0x000fe4000f8e00ff */
[----:B------:R-:W-:-:S07]  /*1a620*/  IMAD.MOV.U32 R18, RZ, RZ, RZ ;  /* 0x000000ffff127224 */ /* 0x000fce00078e00ff */
.L_x_1336:
[----:B------:R-:W-:-:S13]  /*1a630*/  ISETP.NE.AND P0, PT, R5, RZ, PT ;  /* 0x000000ff0500720c */ /* 0x000fda0003f05270 */
[----:B------:R-:W0:Y:S01]  /*1a640*/  @!P0 S2R R3, SR_CgaCtaId ;  /* 0x0000000000038919 */ /* 0x000e220000008800 */
[----:B------:R-:W-:-:S04]  /*1a650*/  @!P0 MOV R2, 0x400 ;  /* 0x0000040000028802 */ /* 0x000fc80000000f00 */
[----:B0-----:R-:W-:-:S05]  /*1a660*/  @!P0 LEA R2, R3, R2, 0x18 ;  /* 0x0000000203028211 */ /* 0x001fca00078ec0ff */
[----:B------:R1:W-:Y:S01]  /*1a670*/  @!P0 STS.128 [R2+0x19cd0], R16 ;  /* 0x019cd01002008388 */ /* 0x0003e20000000c00 */
[----:B------:R-:W-:Y:S06]  /*1a680*/  BAR.ARV 0x5, 0x200 ;  /* 0x0148000000007b1d */ /* 0x000fec0000002000 */
.L_x_1329:
        /* <DEDUP_REMOVED lines=61> */
.L_x_1469:
[----:B------:R-:W-:Y:S05]  /*1aa60*/  YIELD ;  /* 0x0000000000007946 */ /* 0x000fea0003800000 */
[----:B------:R-:W-:Y:S01]  /*1aa70*/  ULDC.64 UR4, c[0x0][0xa28] ;  /* 0x00028a0000047ab9 */ /* 0x000fe20000000a00 */
[----:B------:R-:W-:Y:S02]  /*1aa80*/  CS2R R6, SRZ ;  /* 0x0000000000067805 */ /* 0x000fe4000001ff00 */
[----:B------:R-:W-:Y:S01]  /*1aa90*/  ISETP.NE.U32.AND P0, PT, RZ, UR4, PT ;  /* 0x00000004ff007c0c */ /* 0x000fe2000bf05070 */
[----:B0-----:R-:W0:Y:S01]  /*1aaa0*/  LDC.64 R8, c[0x0][0xa00] ;  /* 0x00028000ff087b82 */ /* 0x001e220000000a00 */
[----:B------:R-:W-:Y:S01]  /*1aab0*/  ULDC.64 UR6, c[0x0][0xa08] ;  /* 0x0002820000067ab9 */ /* 0x000fe20000000a00 */
[----:B------:R-:W-:Y:S01]  /*1aac0*/  ULDC.64 UR8, c[0x0][0xa10] ;  /* 0x0002840000087ab9 */ /* 0x000fe20000000a00 */
[----:B------:R-:W-:Y:S01]  /*1aad0*/  ISETP.NE.AND.EX P0, PT, RZ, UR5, PT, P0 ;  /* 0x00000005ff007c0c */ /* 0x000fe2000bf05300 */
[----:B------:R-:W-:-:S04]  /*1aae0*/  ULDC.64 UR4, c[0x0][0xa18] ;  /* 0x0002860000047ab9 */ /* 0x000fc80000000a00 */
[----:B-1----:R-:W1:Y:S08]  /*1aaf0*/  LDC.64 R4, c[0x0][0xa08] ;  /* 0x00028200ff047b82 */ /* 0x002e700000000a00 */
[----:B------:R-:W2:Y:S02]  /*1ab00*/  @P0 LDC.64 R2, c[0x0][0xa28] ;  /* 0x00028a00ff020b82 */ /* 0x000ea40000000a00 */
[----:B--2---:R-:W-:-:S05]  /*1ab10*/  @P0 IMAD.WIDE R2, R19, 0x4, R2 ;  /* 0x0000000413020825 */ /* 0x004fca00078e0202 */
[----:B------:R2:W5:Y:S01]  /*1ab20*/  @P0 LDG.E R7, desc[UR42][R2.64] ;  /* 0x0000002a02070981 */ /* 0x000562000c1e1900 */
[----:B------:R-:W-:Y:S01]  /*1ab30*/  ISETP.NE.U32.AND P0, PT, RZ, UR4, PT ;  /* 0x00000004ff007c0c */ /* 0x000fe2000bf05070 */
[----:B0-----:R-:W-:Y:S01]  /*1ab40*/  IMAD.WIDE R8, R19, 0x4, R8 ;  /* 0x0000000413087825 */ /* 0x001fe200078e0208 */
[----:B------:R-:W-:Y:S02]  /*1ab50*/  ISETP.NE.U32.AND P2, PT, RZ, UR6, PT ;  /* 0x00000006ff007c0c */ /* 0x000fe4000bf45070 */
[----:B------:R-:W-:Y:S01]  /*1ab60*/  ISETP.NE.AND.EX P0, PT, RZ, UR5, PT, P0 ;  /* 0x00000005ff007c0c */ /* 0x000fe2000bf05300 */
[----:B------:R-:W-:Y:S01]  /*1ab70*/  ULDC.64 UR4, c[0x0][0xa00] ;  /* 0x0002800000047ab9 */ /* 0x000fe20000000a00 */
[----:B------:R-:W-:Y:S01]  /*1ab80*/  ISETP.NE.U32.AND P4, PT, RZ, UR8, PT ;  /* 0x00000008ff007c0c */ /* 0x000fe2000bf85070 */
[----:B------:R-:W-:Y:S01]  /*1ab90*/  IMAD.MOV.U32 R11, RZ, RZ, RZ ;  /* 0x000000ffff0b7224 */ /* 0x000fe200078e00ff */
[----:B------:R-:W-:Y:S01]  /*1aba0*/  ISETP.NE.U32.AND P1, PT, RZ, UR4, PT ;  /* 0x00000004ff007c0c */ /* 0x000fe2000bf25070 */
[----:B--2---:R-:W0:Y:S01]  /*1abb0*/  LDC.64 R2, c[0x0][0xa10] ;  /* 0x00028400ff027b82 */ /* 0x004e220000000a00 */
[----:B------:R-:W-:-:S02]  /*1abc0*/  IMAD.MOV.U32 R0, RZ, RZ, RZ ;  /* 0x000000ffff007224 */ /* 0x000fc400078e00ff */
[----:B------:R-:W-:Y:S01]  /*1abd0*/  ISETP.NE.AND.EX P3, PT, RZ, UR5, PT, P1 ;  /* 0x00000005ff007c0c */ /* 0x000fe2000bf65310 */
[----:B-1----:R-:W-:-:S04]  /*1abe0*/  IMAD.WIDE R4, R19, 0x4, R4 ;  /* 0x0000000413047825 */ /* 0x002fc800078e0204 */
[----:B------:R-:W1:Y:S01]  /*1abf0*/  @P0 LDC.64 R12, c[0x0][0xa18] ;  /* 0x00028600ff0c0b82 */ /* 0x000e620000000a00 */
[----:B------:R-:W-:Y:S01]  /*1ac00*/  ULDC UR4, c[0x0][0x288] ;  /* 0x0000a20000047ab9 */ /* 0x000fe20000000800 */
[----:B------:R-:W-:Y:S02]  /*1ac10*/  ISETP.NE.AND.EX P1, PT, RZ, UR7, PT, P2 ;  /* 0x00000007ff007c0c */ /* 0x000fe4000bf25320 */
[----:B------:R-:W-:-:S04]  /*1ac20*/  ISETP.NE.AND.EX P2, PT, RZ, UR9, PT, P4 ;  /* 0x00000009ff007c0c */ /* 0x000fc8000bf45340 */
[----:B------:R-:W2:Y:S07]  /*1ac30*/  @P3 LDG.E R6, desc[UR42][R8.64] ;  /* 0x0000002a08063981 */ /* 0x000eae000c1e1900 */
[----:B------:R3:W5:Y:S01]  /*1ac40*/  @P1 LDG.E R11, desc[UR42][R4.64] ;  /* 0x0000002a040b1981 */ /* 0x000762000c1e1900 */
[----:B0-----:R-:W-:-:S05]  /*1ac50*/  IMAD.WIDE R2, R19, 0x4, R2 ;  /* 0x0000000413027825 */ /* 0x001fca00078e0202 */
[----:B------:R3:W5:Y:S01]  /*1ac60*/  @P2 LDG.E R0, desc[UR42][R2.64] ;  /* 0x0000002a02002981 */ /* 0x000762000c1e1900 */
[----:B-1----:R-:W-:-:S03]  /*1ac70*/  @P0 IMAD.WIDE R12, R19, 0x4, R12 ;  /* 0x00000004130c0825 */ /* 0x002fc600078e020c */
[----:B--2---:R0:W-:Y:S02]  /*1ac80*/  STL [R1+0x20], R6 ;  /* 0x0000200601007387 */ /* 0x0041e40000100800 */
[----:B0-----:R-:W-:Y:S01]  /*1ac90*/  IMAD.U32 R6, RZ, RZ, UR4 ;  /* 0x00000004ff067e24 */ /* 0x001fe2000f8e00ff */
[----:B------:R-:W-:-:S05]  /*1aca0*/  ULDC.64 UR4, c[0x0][0x418] ;  /* 0x0001060000047ab9 */ /* 0x000fca0000000a00 */
[----:B------:R-:W2:Y:S01]  /*1acb0*/  @P0 LDG.E R6, desc[UR42][R12.64] ;  /* 0x0000002a0c060981 */ /* 0x000ea2000c1e1900 */
[----:B------:R-:W-:-:S03]  /*1acc0*/  UISETP.NE.U32.AND UP0, UPT, UR4, URZ, UPT ;  /* 0x0000003f0400728c */ /* 0x000fc6000bf05070 */
[----:B------:R-:W-:Y:S01]  /*1acd0*/  ULDC UR4, c[0x0][0x424] ;  /* 0x0001090000047ab9 */ /* 0x000fe20000000800 */
[----:B------:R-:W-:-:S03]  /*1ace0*/  UISETP.NE.AND.EX UP0, UPT, UR5, URZ, UPT, UP0 ;  /* 0x0000003f0500728c */ /* 0x000fc6000bf05300 */
[----:B------:R-:W-:Y:S01]  /*1acf0*/  ULDC UR5, c[0x0][0x2f0] ;  /* 0x0000bc0000057ab9 */ /* 0x000fe20000000800 */
[----:B------:R-:W-:-:S04]  /*1ad00*/  USEL UR4, UR4, 0x1, UP0 ;  /* 0x0000000104047887 */ /* 0x000fc80008000000 */
[----:B------:R-:W-:-:S03]  /*1ad10*/  UIMAD UR4, UR4, UR5, URZ ;  /* 0x00000005040472a4 */ /* 0x000fc6000f8e023f */
[----:B------:R-:W-:-:S03]  /*1ad20*/  ULDC UR5, c[0x0][0x348] ;  /* 0x0000d20000057ab9 */ /* 0x000fc60000000800 */
[----:B------:R-:W-:Y:S01]  /*1ad30*/  IMAD.U32 R10, RZ, RZ, UR4 ;  /* 0x00000004ff0a7e24 */ /* 0x000fe2000f8e00ff */
[----:B--2---:R0:W-:Y:S01]  /*1ad40*/  STL [R1+0x18], R6 ;  /* 0x0000180601007387 */ /* 0x0041e20000100800 */
[----:B------:R-:W-:Y:S02]  /*1ad50*/  IMAD.MOV.U32 R13, RZ, RZ, R6 ;  /* 0x000000ffff0d7224 */ /* 0x000fe400078e0006 */
[----:B0-----:R-:W-:Y:S01]  /*1ad60*/  IMAD.U32 R6, RZ, RZ, UR5 ;  /* 0x00000005ff067e24 */ /* 0x001fe2000f8e00ff */
[----:B---3--:R-:W-:Y:S06]  /*1ad70*/  @P0 BRA `(.L_x_1338) ;  /* 0x0000000000140947 */ /* 0x008fec0003800000 */
[----:B------:R-:W-:Y:S05]  /*1ad80*/  @!P3 BRA `(.L_x_1338) ;  /* 0x000000000010b947 */ /* 0x000fea0003800000 */
[----:B------:R-:W2:Y:S04]  /*1ad90*/  LDG.E R12, desc[UR42][R8.64] ;  /* 0x0000002a080c7981 */ /* 0x000ea8000c1e1900 */
[----:B------:R-:W2:Y:S02]  /*1ada0*/  LDG.E R8, desc[UR42][R8.64+0x4] ;  /* 0x0000042a08087981 */ /* 0x000ea4000c1e1900 */
[----:B--2---:R-:W-:-:S05]  /*1adb0*/  IMAD.IADD R13, R8, 0x1, -R12 ;  /* 0x00000001080d7824 */ /* 0x004fca00078e0a0c */
[----:B------:R0:W-:Y:S02]  /*1adc0*/  STL [R1+0x18], R13 ;  /* 0x0000180d01007387 */ /* 0x0001e40000100800 */
.L_x_1338:
[----:B-----5:R-:W-:Y:S01]  /*1add0*/  IMAD.IADD R8, R11, 0x1, R7 ;  /* 0x000000010b087824 */ /* 0x020fe200078e0207 */
[----:B------:R-:W-:Y:S02]  /*1ade0*/  ULDC.64 UR4, c[0x0][0xa20] ;  /* 0x0002880000047ab9 */ /* 0x000fe40000000a00 */
[----:B------:R-:W-:Y:S02]  /*1adf0*/  ISETP.NE.U32.AND P0, PT, RZ, UR4, PT ;  /* 0x00000004ff007c0c */ /* 0x000fe4000bf05070 */
[----:B------:R1:W-:Y:S02]  /*1ae00*/  STL [R1+0x4], R8 ;  /* 0x0000040801007387 */ /* 0x0003e40000100800 */
[----:B------:R-:W-:-:S13]  /*1ae10*/  ISETP.NE.AND.EX P0, PT, RZ, UR5, PT, P0 ;  /* 0x00000005ff007c0c */ /* 0x000fda000bf05300 */
[----:B-1----:R-:W-:Y:S05]  /*1ae20*/  @!P0 BRA `(.L_x_1339) ;  /* 0x0000000000108947 */ /* 0x002fea0003800000 */
[----:B------:R-:W1:Y:S02]  /*1ae30*/  LDC.64 R4, c[0x0][0xa20] ;  /* 0x00028800ff047b82 */ /* 0x000e640000000a00 */
[----:B-1----:R-:W-:-:S05]  /*1ae40*/  IMAD.WIDE R4, R19, 0x4, R4 ;  /* 0x0000000413047825 */ /* 0x002fca00078e0204 */
[----:B------:R1:W5:Y:S01]  /*1ae50*/  LDG.E R10, desc[UR42][R4.64] ;  /* 0x0000002a040a7981 */ /* 0x000362000c1e1900 */
[----:B------:R-:W-:Y:S05]  /*1ae60*/  BRA `(.L_x_1340) ;  /* 0x0000000000107947 */ /* 0x000fea0003800000 */
.L_x_1339:
[----:B------:R-:W-:Y:S05]  /*1ae70*/  @!P1 BRA `(.L_x_1340) ;  /* 0x00000000000c9947 */ /* 0x000fea0003800000 */
[----:B------:R-:W2:Y:S04]  /*1ae80*/  LDG.E R10, desc[UR42][R4.64] ;  /* 0x0000002a040a7981 */ /* 0x000ea8000c1e1900 */
[----:B------:R-:W2:Y:S02]  /*1ae90*/  LDG.E R4, desc[UR42][R4.64+0x4] ;  /* 0x0000042a04047981 */ /* 0x000ea4000c1e1900 */
[----:B--2---:R-:W-:-:S07]  /*1aea0*/  IMAD.IADD R10, R4, 0x1, -R10 ;  /* 0x00000001040a7824 */ /* 0x004fce00078e0a0a */
.L_x_1340:
[----:B-1----:R-:W2:Y:S04]  /*1aeb0*/  @P2 LDG.E R4, desc[UR42][R2.64] ;  /* 0x0000002a02042981 */ /* 0x002ea8000c1e1900 */
[----:B------:R1:W2:Y:S01]  /*1aec0*/  @P2 LDG.E R5, desc[UR42][R2.64+0x4] ;  /* 0x0000042a02052981 */ /* 0x0002a2000c1e1900 */
[----:B------:R-:W-:Y:S02]  /*1aed0*/  IMAD R12, R17, 0xc0, RZ ;  /* 0x000000c0110c7824 */ /* 0x000fe400078e02ff */
[----:B-----5:R-:W-:Y:S02]  /*1aee0*/  IMAD.IADD R7, R10, 0x1, -R7 ;  /* 0x000000010a077824 */ /* 0x020fe400078e0a07 */
[----:B------:R-:W-:Y:S01]  /*1aef0*/  VIADD R10, R12, 0xbf ;  /* 0x000000bf0c0a7836 */ /* 0x000fe20000000000 */
[----:B------:R3:W-:Y:S01]  /*1af00*/  STL [R1+0x14], R12 ;  /* 0x0000140c01007387 */ /* 0x0007e20000100800 */
[----:B-1----:R-:W1:Y:S02]  /*1af10*/  LDC R2, c[0x0][0x448] ;  /* 0x00011200ff027b82 */ /* 0x002e640000000800 */
[----:B-1----:R-:W-:-:S13]  /*1af20*/  ISETP.NE.AND P1, PT, R2, 0x1, PT ;  /* 0x000000010200780c */ /* 0x002fda0003f25270 */
[----:B------:R-:W1:Y:S08]  /*1af30*/  @P1 LDC R3, c[0x0][0x44c] ;  /* 0x00011300ff031b82 */ /* 0x000e700000000800 */
[----:B------:R-:W4:Y:S01]  /*1af40*/  @P1 LDC R2, c[0x0][0x450] ;  /* 0x00011400ff021b82 */ /* 0x000f220000000800 */
[----:B-1----:R-:W-:-:S05]  /*1af50*/  @P1 IMAD.HI.U32 R3, R10, R3, RZ ;  /* 0x000000030a031227 */ /* 0x002fca00078e00ff */
[----:B----4-:R-:W-:Y:S01]  /*1af60*/  @P1 SHF.R.U32.HI R10, RZ, R2, R3 ;  /* 0x00000002ff0a1219 */ /* 0x010fe20000011603 */
[----:B--2---:R-:W-:-:S04]  /*1af70*/  @P2 IMAD.IADD R6, R5, 0x1, -R4 ;  /* 0x0000000105062824 */ /* 0x004fc800078e0a04 */
[----:B------:R-:W-:-:S04]  /*1af80*/  IMAD.IADD R9, R7, 0x1, R6 ;  /* 0x0000000107097824 */ /* 0x000fc800078e0206 */
[C---:B------:R-:W-:Y:S01]  /*1af90*/  VIADD R20, R9.reuse, 0x7f ;  /* 0x0000007f09147836 */ /* 0x040fe20000000000 */
[----:B------:R-:W-:-:S04]  /*1afa0*/  IADD3 R8, R9, 0x1, -R13 ;  /* 0x0000000109087810 */ /* 0x000fc80007ffe80d */
[----:B------:R-:W-:Y:S01]  /*1afb0*/  SHF.R.S32.HI R2, RZ, 0x1f, R20 ;  /* 0x0000001fff027819 */ /* 0x000fe20000011414 */
[----:B------:R-:W-:-:S03]  /*1afc0*/  IMAD.IADD R10, R8, 0x1, R10 ;  /* 0x00000001080a7824 */ /* 0x000fc600078e020a */
[----:B------:R-:W-:Y:S02]  /*1afd0*/  LEA.HI R20, R2, R20, RZ, 0x7 ;  /* 0x0000001402147211 */ /* 0x000fe400078f38ff */
[----:B------:R-:W1:Y:S02]  /*1afe0*/  LDC.64 R2, c[0x0][0x9e0] ;  /* 0x00027800ff027b82 */ /* 0x000e640000000a00 */
[----:B------:R-:W-:Y:S02]  /*1aff0*/  SHF.R.S32.HI R20, RZ, 0x7, R20 ;  /* 0x00000007ff147819 */ /* 0x000fe40000011414 */
[----:B-1----:R-:W-:Y:S01]  /*1b000*/  ISETP.GE.AND P3, PT, R3, 0x1, PT ;  /* 0x000000010300780c */ /* 0x002fe20003f66270 */
[----:B------:R-:W-:-:S12]  /*1b010*/  IMAD.IADD R2, R10, 0x1, R2 ;  /* 0x000000010a027824 */ /* 0x000fd800078e0202 */
[----:B---3--:R-:W-:Y:S05]  /*1b020*/  @!P3 BRA `(.L_x_1341) ;  /* 0x000000000048b947 */ /* 0x008fea0003800000 */
[C---:B------:R-:W-:Y:S01]  /*1b030*/  ISETP.GT.AND P0, PT, R10.reuse, RZ, PT ;  /* 0x000000ff0a00720c */ /* 0x040fe20003f04270 */
[----:B------:R-:W-:Y:S01]  /*1b040*/  BSSY B0, `(.L_x_1342) ;  /* 0x000000e000007945 */ /* 0x000fe20003800000 */
[----:B------:R-:W-:-:S11]  /*1b050*/  VIADD R11, R10, 0xffffffff ;  /* 0xffffffff0a0b7836 */ /* 0x000fd60000000000 */
[----:B------:R-:W-:Y:S05]  /*1b060*/  @P0 BRA `(.L_x_1343) ;  /* 0x00000000001c0947 */ /* 0x000fea0003800000 */
[----:B------:R-:W-:Y:S01]  /*1b070*/  ISETP.NE.AND P0, PT, R3, 0x1, PT ;  /* 0x000000010300780c */ /* 0x000fe20003f05270 */
[----:B------:R-:W-:-:S12]  /*1b080*/  IMAD.MOV R10, RZ, RZ, -R10 ;  /* 0x000000ffff0a7224 */ /* 0x000fd800078e0a0a */
[----:B------:R-:W1:Y:S02]  /*1b090*/  @P0 LDC.64 R4, c[0x0][0x9e8] ;  /* 0x00027a00ff040b82 */ /* 0x000e640000000a00 */
[----:B-1----:R-:W-:-:S05]  /*1b0a0*/  @P0 IMAD.HI.U32 R4, R10, R4, RZ ;  /* 0x000000040a040227 */ /* 0x002fca00078e00ff */
[----:B------:R-:W-:-:S04]  /*1b0b0*/  @P0 SHF.R.U32.HI R10, RZ, R5, R4 ;  /* 0x00000005ff0a0219 */ /* 0x000fc80000011604 */
[----:B------:R-:W-:Y:S01]  /*1b0c0*/  LOP3.LUT R11, RZ, R10, RZ, 0x33, !PT ;  /* 0x0000000aff0b7212 */ /* 0x000fe200078e33ff */
[----:B------:R-:W-:Y:S06]  /*1b0d0*/  BRA `(.L_x_1344) ;  /* 0x0000000000107947 */ /* 0x000fec0003800000 */
.L_x_1343:
[----:B------:R-:W-:-:S13]  /*1b0e0*/  ISETP.NE.AND P0, PT, R3, 0x1, PT ;  /* 0x000000010300780c */ /* 0x000fda0003f05270 */
[----:B------:R-:W1:Y:S02]  /*1b0f0*/  @P0 LDC.64 R4, c[0x0][0x9e8] ;  /* 0x00027a00ff040b82 */ /* 0x000e640000000a00 */
[----:B-1----:R-:W-:-:S05]  /*1b100*/  @P0 IMAD.HI.U32 R4, R11, R4, RZ ;  /* 0x000000040b040227 */ /* 0x002fca00078e00ff */
[----:B------:R-:W-:-:S07]  /*1b110*/  @P0 SHF.R.U32.HI R11, RZ, R5, R4 ;  /* 0x00000005ff0b0219 */ /* 0x000fce0000011604 */
.L_x_1344:
[----:B------:R-:W-:Y:S05]  /*1b120*/  BSYNC B0 ;  /* 0x0000000000007941 */ /* 0x000fea0003800000 */
.L_x_1342:
[----:B------:R-:W-:-:S05]  /*1b130*/  IMAD R11, R11, R3, R3 ;  /* 0x000000030b0b7224 */ /* 0x000fca00078e0203 */
[----:B------:R-:W-:-:S07]  /*1b140*/  VIMNMX R2, R2, R11, PT ;  /* 0x0000000b02027248 */ /* 0x000fce0003fe0100 */
.L_x_1341:
[----:B------:R-:W1:Y:S01]  /*1b150*/  @P1 LDC R5, c[0x0][0x44c] ;  /* 0x00011300ff051b82 */ /* 0x000e620000000800 */
[----:B------:R-:W-:Y:S01]  /*1b160*/  IMAD.MOV.U32 R4, RZ, RZ, R12 ;  /* 0x000000ffff047224 */ /* 0x000fe200078e000c */
[----:B------:R-:W-:Y:S01]  /*1b170*/  ULDC UR4, c[0x0][0x9dc] ;  /* 0x0002770000047ab9 */ /* 0x000fe20000000800 */
[----:B------:R-:W-:-:S05]  /*1b180*/  IMAD.IADD R17, R9, 0x1, -R13 ;  /* 0x0000000109117824 */ /* 0x000fca00078e0a0d */
[----:B------:R-:W2:Y:S01]  /*1b190*/  @P1 LDC R10, c[0x0][0x450] ;  /* 0x00011400ff0a1b82 */ /* 0x000ea20000000800 */
[----:B-1----:R-:W-:-:S05]  /*1b1a0*/  @P1 IMAD.HI.U32 R5, R12, R5, RZ ;  /* 0x000000050c051227 */ /* 0x002fca00078e00ff */
[----:B--2---:R-:W-:-:S05]  /*1b1b0*/  @P1 SHF.R.U32.HI R4, RZ, R10, R5 ;  /* 0x0000000aff041219 */ /* 0x004fca0000011605 */
        /* <DEDUP_REMOVED lines=8> */
[----:B------:R-:W1:Y:S02]  /*1b240*/  @P0 LDC.64 R4, c[0x0][0x9e8] ;  /* 0x00027a00ff040b82 */ /* 0x000e640000000a00 */
[----:B-1----:R-:W-:-:S05]  /*1b250*/  @P0 IMAD.HI.U32 R4, R10, R4, RZ ;  /* 0x000000040a040227 */ /* 0x002fca00078e00ff */
[----:B------:R-:W-:-:S04]  /*1b260*/  @P0 SHF.R.U32.HI R10, RZ, R5, R4 ;  /* 0x00000005ff0a0219 */ /* 0x000fc80000011604 */
[----:B------:R-:W-:Y:S01]  /*1b270*/  LOP3.LUT R10, RZ, R10, RZ, 0x33, !PT ;  /* 0x0000000aff0a7212 */ /* 0x000fe200078e33ff */
[----:B------:R-:W-:Y:S06]  /*1b280*/  BRA `(.L_x_1348) ;  /* 0x0000000000107947 */ /* 0x000fec0003800000 */
.L_x_1347:
[----:B------:R-:W-:-:S13]  /*1b290*/  ISETP.NE.AND P0, PT, R3, 0x1, PT ;  /* 0x000000010300780c */ /* 0x000fda0003f05270 */
[----:B------:R-:W1:Y:S02]  /*1b2a0*/  @P0 LDC.64 R4, c[0x0][0x9e8] ;  /* 0x00027a00ff040b82 */ /* 0x000e640000000a00 */
[----:B-1----:R-:W-:-:S05]  /*1b2b0*/  @P0 IMAD.HI.U32 R4, R10, R4, RZ ;  /* 0x000000040a040227 */ /* 0x002fca00078e00ff */
[----:B------:R-:W-:-:S07]  /*1b2c0*/  @P0 SHF.R.U32.HI R10, RZ, R5, R4 ;  /* 0x00000005ff0a0219 */ /* 0x000fce0000011604 */
.L_x_1348:
[----:B------:R-:W-:Y:S05]  /*1b2d0*/  BSYNC B0 ;  /* 0x0000000000007941 */ /* 0x000fea0003800000 */
.L_x_1346:
[----:B------:R-:W-:-:S05]  /*1b2e0*/  IMAD R3, R10, R3, RZ ;  /* 0x000000030a037224 */ /* 0x000fca00078e02ff */
[----:B------:R-:W-:-:S07]  /*1b2f0*/  VIMNMX R9, R9, R3, !PT ;  /* 0x0000000309097248 */ /* 0x000fce0007fe0100 */
.L_x_1345:
[----:B------:R-:W-:Y:S01]  /*1b300*/  VIADD R2, R2, 0x7f ;  /* 0x0000007f02027836 */ /* 0x000fe20000000000 */
[----:B------:R-:W-:Y:S04]  /*1b310*/  BSSY B0, `(.L_x_1349) ;  /* 0x0000157000007945 */ /* 0x000fe80003800000 */
[----:B------:R-:W-:-:S04]  /*1b320*/  SHF.R.S32.HI R3, RZ, 0x1f, R2 ;  /* 0x0000001fff037819 */ /* 0x000fc80000011402 */
[----:B------:R-:W-:Y:S02]  /*1b330*/  LEA.HI R3, R3, R2, RZ, 0x7 ;  /* 0x0000000203037211 */ /* 0x000fe400078f38ff */
[----:B------:R-:W-:Y:S02]  /*1b340*/  SHF.R.S32.HI R2, RZ, 0x1f, R9 ;  /* 0x0000001fff027819 */ /* 0x000fe40000011409 */
[----:B------:R-:W-:Y:S02]  /*1b350*/  SHF.R.S32.HI R3, RZ, 0x7, R3 ;  /* 0x00000007ff037819 */ /* 0x000fe40000011403 */
[----:B------:R-:W-:Y:S02]  /*1b360*/  LEA.HI R2, R2, R9, RZ, 0x7 ;  /* 0x0000000902027211 */ /* 0x000fe400078f38ff */
[----:B------:R-:W-:Y:S02]  /*1b370*/  VIMNMX R3, R20, R3, PT ;  /* 0x0000000314037248 */ /* 0x000fe40003fe0100 */
[----:B------:R-:W-:-:S03]  /*1b380*/  SHF.R.S32.HI R2, RZ, 0x7, R2 ;  /* 0x00000007ff027819 */ /* 0x000fc60000011402 */
[----:B------:R-:W-:Y:S01]  /*1b390*/  IMAD R3, R3, 0x80, -R7 ;  /* 0x0000008003037824 */ /* 0x000fe200078e0a07 */
[----:B------:R-:W-:-:S04]  /*1b3a0*/  VIMNMX R2, RZ, R2, !PT ;  /* 0x00000002ff027248 */ /* 0x000fc80007fe0100 */
[----:B------:R-:W-:Y:S01]  /*1b3b0*/  VIMNMX R3, R3, R6, PT ;  /* 0x0000000603037248 */ /* 0x000fe20003fe0100 */
[----:B------:R-:W-:-:S05]  /*1b3c0*/  IMAD R2, R2, 0x80, -R7 ;  /* 0x0000008002027824 */ /* 0x000fca00078e0a07 */
[----:B------:R-:W-:-:S04]  /*1b3d0*/  VIMNMX R4, RZ, R2, !PT ;  /* 0x00000002ff047248 */ /* 0x000fc80007fe0100 */
[----:B------:R-:W-:Y:S02]  /*1b3e0*/  ISETP.GT.AND P0, PT, R3, R4, PT ;  /* 0x000000040300720c */ /* 0x000fe40003f04270 */
[----:B------:R-:W-:-:S11]  /*1b3f0*/  SHF.R.U32.HI R4, RZ, 0x7, R4 ;  /* 0x00000007ff047819 */ /* 0x000fd60000011604 */
[----:B------:R-:W-:-:S05]  /*1b400*/  @P0 VIADD R2, R3, 0x7f ;  /* 0x0000007f03020836 */ /* 0x000fca0000000000 */
[----:B------:R-:W-:-:S04]  /*1b410*/  @P0 SHF.R.S32.HI R3, RZ, 0x1f, R2 ;  /* 0x0000001fff030819 */ /* 0x000fc80000011402 */
[----:B------:R-:W-:Y:S01]  /*1b420*/  @P0 LEA.HI R2, R3, R2, RZ, 0x7 ;  /* 0x0000000203020211 */ /* 0x000fe200078f38ff */
[----:B------:R-:W-:-:S03]  /*1b430*/  IMAD.MOV.U32 R3, RZ, RZ, R4 ;  /* 0x000000ffff037224 */ /* 0x000fc600078e0004 */
[----:B------:R-:W-:Y:S02]  /*1b440*/  @P0 SHF.R.S32.HI R3, RZ, 0x7, R2 ;  /* 0x00000007ff030819 */ /* 0x000fe40000011402 */
[----:B------:R-:W-:Y:S02]  /*1b450*/  PLOP3.LUT P0, PT, PT, PT, PT, 0x80, 0x0 ;  /* 0x000000000000781c */ /* 0x000fe40003f0f070 */
[----:B------:R-:W-:-:S13]  /*1b460*/  ISETP.GT.AND P1, PT, R3, R4, PT ;  /* 0x000000040300720c */ /* 0x000fda0003f24270 */
        /* <DEDUP_REMOVED lines=8> */
.L_x_1504:
[----:B--2---:R-:W-:Y:S02]  /*1b4f0*/  ISETP.NE.AND P0, PT, R14, RZ, PT ;  /* 0x000000ff0e00720c */ /* 0x004fe40003f05270 */
[----:B------:R-:W-:-:S11]  /*1b500*/  PLOP3.LUT P6, PT, PT, PT, PT, 0x8, 0x0 ;  /* 0x000000000000781c */ /* 0x000fd60003fce170 */
[----:B------:R-:W-:Y:S05]  /*1b510*/  @P0 BRA `(.L_x_1352) ;  /* 0x00000000000c0947 */ /* 0x000fea0003800000 */
[----:B------:R-:W-:-:S03]  /*1b520*/  UMOV UR4, 0xffffffff ;  /* 0xffffffff00047882 */ /* 0x000fc60000000000 */
[----:B------:R-:W-:Y:S05]  /*1b530*/  BRA.DIV UR4, `(.L_x_1353) ;  /* 0x0000006204447947 */ /* 0x000fea000b800000 */
[----:B------:R-:W-:-:S13]  /*1b540*/  ELECT P6, URZ, PT ;  /* 0x00000000003f782f */ /* 0x000fda00038c0000 */
.L_x_1352:
        /* <DEDUP_REMOVED lines=9> */
.L_x_1507:
[----:B------:R-:W-:Y:S05]  /*1b5e0*/  BSYNC B1 ;  /* 0x0000000000017941 */ /* 0x000fea0003800000 */
.L_x_1354:
        /* <DEDUP_REMOVED lines=10> */
.L_x_1508:
[----:B------:R-:W-:Y:S05]  /*1b690*/  BSYNC B2 ;  /* 0x0000000000027941 */ /* 0x000fea0003800000 */
.L_x_1358:
        /* <DEDUP_REMOVED lines=9> */
.L_x_1361:
[----:B------:R-:W-:Y:S05]  /*1b730*/  BSYNC B2 ;  /* 0x0000000000027941 */ /* 0x000fea0003800000 */
.L_x_1360:
        /* <DEDUP_REMOVED lines=12> */
.L_x_1362:
        /* <DEDUP_REMOVED lines=16> */
.L_x_1363:
        /* <DEDUP_REMOVED lines=16> */
.L_x_1364:
        /* <DEDUP_REMOVED lines=13> */
.L_x_1509:
[----:B------:R-:W-:Y:S05]  /*1bad0*/  BSYNC B2 ;  /* 0x0000000000027941 */ /* 0x000fea0003800000 */
.L_x_1365:
        /* <DEDUP_REMOVED lines=11> */
.L_x_1368:
[----:B------:R-:W-:Y:S05]  /*1bb90*/  BSYNC B2 ;  /* 0x0000000000027941 */ /* 0x000fea0003800000 */
.L_x_1367:
        /* <DEDUP_REMOVED lines=8> */
.L_x_1369:
        /* <DEDUP_REMOVED lines=15> */
.L_x_1370:
        /* <DEDUP_REMOVED lines=15> */
.L_x_1371:
        /* <DEDUP_REMOVED lines=10> */
.L_x_1357:
[----:B------:R-:W-:Y:S05]  /*1bea0*/  BSYNC B1 ;  /* 0x0000000000017941 */ /* 0x000fea0003800000 */
.L_x_1356:
        /* <DEDUP_REMOVED lines=9> */
.L_x_1388:
        /* <DEDUP_REMOVED lines=11> */
.L_x_1510:
[----:B------:R-:W-:Y:S05]  /*1bff0*/  BSYNC B2 ;  /* 0x0000000000027941 */ /* 0x000fea0003800000 */
.L_x_1374:
        /* <DEDUP_REMOVED lines=9> */
.L_x_1377:
[----:B------:R-:W-:Y:S05]  /*1c090*/  BSYNC B2 ;  /* 0x0000000000027941 */ /* 0x000fea0003800000 */
.L_x_1376:
        /* <DEDUP_REMOVED lines=11> */
.L_x_1378:
        /* <DEDUP_REMOVED lines=16> */
.L_x_1379:
        /* <DEDUP_REMOVED lines=16> */
.L_x_1380:
        /* <DEDUP_REMOVED lines=13> */
.L_x_1511:
[----:B------:R-:W-:Y:S05]  /*1c420*/  BSYNC B2 ;  /* 0x0000000000027941 */ /* 0x000fea0003800000 */
.L_x_1381:
        /* <DEDUP_REMOVED lines=11> */
.L_x_1384:
[----:B------:R-:W-:Y:S05]  /*1c4e0*/  BSYNC B2 ;  /* 0x0000000000027941 */ /* 0x000fea0003800000 */
.L_x_1383:
        /* <DEDUP_REMOVED lines=8> */
.L_x_1385:
        /* <DEDUP_REMOVED lines=15> */
.L_x_1386:
        /* <DEDUP_REMOVED lines=15> */
.L_x_1387:
        /* <DEDUP_REMOVED lines=10> */
.L_x_1373:
[----:B------:R-:W-:Y:S05]  /*1c7f0*/  BSYNC B1 ;  /* 0x0000000000017941 */ /* 0x000fea0003800000 */
.L_x_1372:
[C---:B------:R-:W-:Y:S01]  /*1c800*/  ISETP.GT.AND P2, PT, R10.reuse, R4, PT ;  /* 0x000000040a00720c */ /* 0x040fe20003f44270 */
[----:B------:R-:W-:Y:S02]  /*1c810*/  VIADD R25, R25, 0x1 ;  /* 0x0000000119197836 */ /* 0x000fe40000000000 */
[----:B------:R-:W-:-:S03]  /*1c820*/  VIADD R10, R10, 0xffffffff ;  /* 0xffffffff0a0a7836 */ /* 0x000fc60000000000 */
[----:B------:R-:W-:-:S04]  /*1c830*/  ISETP.NE.AND P1, PT, R25, 0x2, PT ;  /* 0x000000021900780c */ /* 0x000fc80003f25270 */
[----:B------:R-:W-:Y:S02]  /*1c840*/  SEL R3, RZ, 0x1, P1 ;  /* 0x00000001ff037807 */ /* 0x000fe40000800000 */
[----:B------:R-:W-:Y:S02]  /*1c850*/  SEL R25, R25, RZ, P1 ;  /* 0x000000ff19197207 */ /* 0x000fe40000800000 */
[----:B------:R-:W-:Y:S01]  /*1c860*/  LOP3.LUT R27, R27, R3, RZ, 0x3c, !PT ;  /* 0x000000031b1b7212 */ /* 0x000fe200078e3cff */
[----:B------:R-:W-:Y:S06]  /*1c870*/  @P2 BRA `(.L_x_1388) ;  /* 0xfffffff400b02947 */ /* 0x000fec000383ffff */
.L_x_1350:
[----:B------:R-:W-:Y:S05]  /*1c880*/  BSYNC B0 ;  /* 0x0000000000007941 */ /* 0x000fea0003800000 */
.L_x_1349:
[----:B------:R-:W2:Y:S01]  /*1c890*/  LDL R7, [R1+0x14] ;  /* 0x0000140001077983 */ /* 0x000ea20000100800 */
[----:B------:R-:W3:Y:S01]  /*1c8a0*/  LDC R0, c[0x0][0x448] ;  /* 0x00011200ff007b82 */ /* 0x000ee20000000800 */
[----:B------:R-:W-:Y:S07]  /*1c8b0*/  @!P0 WARPSYNC.ALL ;  /* 0x0000000000008948 */ /* 0x000fee0003800000 */
[----:B------:R-:W-:Y:S01]  /*1c8c0*/  @!P0 BAR.SYNC.DEFER_BLOCKING 0xc, 0x200 ;  /* 0x0308000000008b1d */ /* 0x000fe20000010000 */
[----:B---3--:R-:W-:-:S13]  /*1c8d0*/  ISETP.NE.AND P1, PT, R0, 0x1, PT ;  /* 0x000000010000780c */ /* 0x008fda0003f25270 */
[----:B------:R-:W3:Y:S08]  /*1c8e0*/  @P1 LDC R3, c[0x0][0x44c] ;  /* 0x00011300ff031b82 */ /* 0x000ef00000000800 */
[----:B------:R-:W4:Y:S01]  /*1c8f0*/  @P1 LDC R0, c[0x0][0x450] ;  /* 0x00011400ff001b82 */ /* 0x000f220000000800 */
[----:B--2---:R-:W-:-:S04]  /*1c900*/  VIADD R2, R7, 0xbf ;  /* 0x000000bf07027836 */ /* 0x004fc80000000000 */
[----:B---3--:R-:W-:-:S05]  /*1c910*/  @P1 IMAD.HI.U32 R3, R2, R3, RZ ;  /* 0x0000000302031227 */ /* 0x008fca00078e00ff */
[----:B----4-:R-:W-:-:S05]  /*1c920*/  @P1 SHF.R.U32.HI R2, RZ, R0, R3 ;  /* 0x00000000ff021219 */ /* 0x010fca0000011603 */
[----:B------:R-:W-:Y:S02]  /*1c930*/  IMAD.IADD R8, R8, 0x1, R2 ;  /* 0x0000000108087824 */ /* 0x000fe400078e0202 */
[----:B------:R-:W2:Y:S02]  /*1c940*/  LDC.64 R2, c[0x0][0x9e0] ;  /* 0x00027800ff027b82 */ /* 0x000ea40000000a00 */
[----:B--2---:R-:W-:Y:S01]  /*1c950*/  ISETP.GE.AND P2, PT, R3, 0x1, PT ;  /* 0x000000010300780c */ /* 0x004fe20003f46270 */
[----:B------:R-:W-:-:S12]  /*1c960*/  IMAD.IADD R2, R8, 0x1, R2 ;  /* 0x0000000108027824 */ /* 0x000fd800078e0202 */
[----:B------:R-:W-:Y:S05]  /*1c970*/  @!P2 BRA `(.L_x_1389) ;  /* 0x000000000048a947 */ /* 0x000fea0003800000 */
[C---:B------:R-:W-:Y:S01]  /*1c980*/  ISETP.GT.AND P0, PT, R8.reuse, RZ, PT ;  /* 0x000000ff0800720c */ /* 0x040fe20003f04270 */
[----:B------:R-:W-:Y:S01]  /*1c990*/  BSSY B0, `(.L_x_1390) ;  /* 0x000000e000007945 */ /* 0x000fe20003800000 */
[----:B------:R-:W-:-:S11]  /*1c9a0*/  VIADD R0, R8, 0xffffffff ;  /* 0xffffffff08007836 */ /* 0x000fd60000000000 */
[----:B------:R-:W-:Y:S05]  /*1c9b0*/  @P0 BRA `(.L_x_1391) ;  /* 0x00000000001c0947 */ /* 0x000fea0003800000 */
[----:B------:R-:W-:Y:S01]  /*1c9c0*/  ISETP.NE.AND P0, PT, R3, 0x1, PT ;  /* 0x000000010300780c */ /* 0x000fe20003f05270 */
[----:B------:R-:W-:-:S12]  /*1c9d0*/  IMAD.MOV R0, RZ, RZ, -R8 ;  /* 0x000000ffff007224 */ /* 0x000fd800078e0a08 */
[----:B-1----:R-:W1:Y:S02]  /*1c9e0*/  @P0 LDC.64 R4, c[0x0][0x9e8] ;  /* 0x00027a00ff040b82 */ /* 0x002e640000000a00 */
[----:B-1----:R-:W-:-:S05]  /*1c9f0*/  @P0 IMAD.HI.U32 R4, R0, R4, RZ ;  /* 0x0000000400040227 */ /* 0x002fca00078e00ff */
[----:B------:R-:W-:-:S04]  /*1ca00*/  @P0 SHF.R.U32.HI R0, RZ, R5, R4 ;  /* 0x00000005ff000219 */ /* 0x000fc80000011604 */
[----:B------:R-:W-:Y:S01]  /*1ca10*/  LOP3.LUT R0, RZ, R0, RZ, 0x33, !PT ;  /* 0x00000000ff007212 */ /* 0x000fe200078e33ff */
[----:B------:R-:W-:Y:S06]  /*1ca20*/  BRA `(.L_x_1392) ;  /* 0x0000000000107947 */ /* 0x000fec0003800000 */
.L_x_1391:
[----:B------:R-:W-:-:S13]  /*1ca30*/  ISETP.NE.AND P0, PT, R3, 0x1, PT ;  /* 0x000000010300780c */ /* 0x000fda0003f05270 */
[----:B-1----:R-:W1:Y:S02]  /*1ca40*/  @P0 LDC.64 R4, c[0x0][0x9e8] ;  /* 0x00027a00ff040b82 */ /* 0x002e640000000a00 */
[----:B-1----:R-:W-:-:S05]  /*1ca50*/  @P0 IMAD.HI.U32 R4, R0, R4, RZ ;  /* 0x0000000400040227 */ /* 0x002fca00078e00ff */
[----:B------:R-:W-:-:S07]  /*1ca60*/  @P0 SHF.R.U32.HI R0, RZ, R5, R4 ;  /* 0x00000005ff000219 */ /* 0x000fce0000011604 */
.L_x_1392:
[----:B------:R-:W-:Y:S05]  /*1ca70*/  BSYNC B0 ;  /* 0x0000000000007941 */ /* 0x000fea0003800000 */
.L_x_1390:
[----:B------:R-:W-:-:S05]  /*1ca80*/  IMAD R0, R0, R3, R3 ;  /* 0x0000000300007224 */ /* 0x000fca00078e0203 */
[----:B------:R-:W-:-:S07]  /*1ca90*/  VIMNMX R2, R2, R0, PT ;  /* 0x0000000002027248 */ /* 0x000fce0003fe0100 */
.L_x_1389:
[----:B------:R-:W-:Y:S01]  /*1caa0*/  VIADD R2, R2, 0x7f ;  /* 0x0000007f02027836 */ /* 0x000fe20000000000 */
[----:B------:R-:W-:Y:S01]  /*1cab0*/  ULDC UR4, c[0x0][0x9dc] ;  /* 0x0002770000047ab9 */ /* 0x000fe20000000800 */
[----:B------:R-:W-:-:S03]  /*1cac0*/  IMAD.MOV.U32 R4, RZ, RZ, R7 ;  /* 0x000000ffff047224 */ /* 0x000fc600078e0007 */
[----:B------:R-:W-:-:S04]  /*1cad0*/  SHF.R.S32.HI R0, RZ, 0x1f, R2 ;  /* 0x0000001fff007819 */ /* 0x000fc80000011402 */
[----:B------:R-:W-:Y:S02]  /*1cae0*/  LEA.HI R0, R0, R2, RZ, 0x7 ;  /* 0x0000000200007211 */ /* 0x000fe400078f38ff */
[----:B------:R-:W2:Y:S02]  /*1caf0*/  @P1 LDC R2, c[0x0][0x44c] ;  /* 0x00011300ff021b82 */ /* 0x000ea40000000800 */
[----:B------:R-:W-:-:S04]  /*1cb00*/  SHF.R.S32.HI R0, RZ, 0x7, R0 ;  /* 0x00000007ff007819 */ /* 0x000fc80000011400 */
[----:B------:R-:W-:Y:S02]  /*1cb10*/  VIMNMX R6, R20, R0, PT ;  /* 0x0000000014067248 */ /* 0x000fe40003fe0100 */
[----:B------:R-:W3:Y:S03]  /*1cb20*/  @P1 LDC R0, c[0x0][0x450] ;  /* 0x00011400ff001b82 */ /* 0x000ee60000000800 */
[----:B------:R4:W-:Y:S01]  /*1cb30*/  STL [R1+0x28], R6 ;  /* 0x0000280601007387 */ /* 0x0009e20000100800 */
[----:B--2---:R-:W-:-:S05]  /*1cb40*/  @P1 IMAD.HI.U32 R2, R7, R2, RZ ;  /* 0x0000000207021227 */ /* 0x004fca00078e00ff */
[----:B---3--:R-:W-:-:S05]  /*1cb50*/  @P1 SHF.R.U32.HI R4, RZ, R0, R2 ;  /* 0x00000000ff041219 */ /* 0x008fca0000011602 */
[----:B------:R-:W-:-:S04]  /*1cb60*/  IMAD.IADD R2, R17, 0x1, R4 ;  /* 0x0000000111027824 */ /* 0x000fc800078e0204 */
[----:B------:R-:W-:Y:S01]  /*1cb70*/  VIADD R0, R2, -UR4 ;  /* 0x8000000402007c36 */ /* 0x000fe20008000000 */
[----:B----4-:R-:W-:Y:S06]  /*1cb80*/  @!P2 BRA `(.L_x_1393) ;  /* 0x000000000044a947 */ /* 0x010fec0003800000 */
[----:B------:R-:W-:Y:S01]  /*1cb90*/  ISETP.GT.AND P0, PT, R2, -0x1, PT ;  /* 0xffffffff0200780c */ /* 0x000fe20003f04270 */
[----:B------:R-:W-:-:S12]  /*1cba0*/  BSSY B0, `(.L_x_1394) ;  /* 0x000000d000007945 */ /* 0x000fd80003800000 */
[----:B------:R-:W-:Y:S05]  /*1cbb0*/  @P0 BRA `(.L_x_1395) ;  /* 0x00000000001c0947 */ /* 0x000fea0003800000 */
[----:B------:R-:W-:Y:S02]  /*1cbc0*/  ISETP.NE.AND P0, PT, R3, 0x1, PT ;  /* 0x000000010300780c */ /* 0x000fe40003f05270 */
[----:B------:R-:W-:-:S11]  /*1cbd0*/  LOP3.LUT R2, RZ, R2, RZ, 0x33, !PT ;  /* 0x00000002ff027212 */ /* 0x000fd600078e33ff */
[----:B-1----:R-:W1:Y:S02]  /*1cbe0*/  @P0 LDC.64 R4, c[0x0][0x9e8] ;  /* 0x00027a00ff040b82 */ /* 0x002e640000000a00 */
[----:B-1----:R-:W-:-:S05]  /*1cbf0*/  @P0 IMAD.HI.U32 R4, R2, R4, RZ ;  /* 0x0000000402040227 */ /* 0x002fca00078e00ff */
[----:B------:R-:W-:-:S04]  /*1cc00*/  @P0 SHF.R.U32.HI R2, RZ, R5, R4 ;  /* 0x00000005ff020219 */ /* 0x000fc80000011604 */
[----:B------:R-:W-:Y:S01]  /*1cc10*/  LOP3.LUT R2, RZ, R2, RZ, 0x33, !PT ;  /* 0x00000002ff027212 */ /* 0x000fe200078e33ff */
[----:B------:R-:W-:Y:S06]  /*1cc20*/  BRA `(.L_x_1396) ;  /* 0x0000000000107947 */ /* 0x000fec0003800000 */
.L_x_1395:
[----:B------:R-:W-:-:S13]  /*1cc30*/  ISETP.NE.AND P0, PT, R3, 0x1, PT ;  /* 0x000000010300780c */ /* 0x000fda0003f05270 */
[----:B-1----:R-:W1:Y:S02]  /*1cc40*/  @P0 LDC.64 R4, c[0x0][0x9e8] ;  /* 0x00027a00ff040b82 */ /* 0x002e640000000a00 */
[----:B-1----:R-:W-:-:S05]  /*1cc50*/  @P0 IMAD.HI.U32 R4, R2, R4, RZ ;  /* 0x0000000402040227 */ /* 0x002fca00078e00ff */
[----:B------:R-:W-:-:S07]  /*1cc60*/  @P0 SHF.R.U32.HI R2, RZ, R5, R4 ;  /* 0x00000005ff020219 */ /* 0x000fce0000011604 */
.L_x_1396:
[----:B------:R-:W-:Y:S05]  /*1cc70*/  BSYNC B0 ;  /* 0x0000000000007941 */ /* 0x000fea0003800000 */
.L_x_1394:
[----:B------:R-:W-:-:S05]  /*1cc80*/  IMAD R3, R2, R3, RZ ;  /* 0x0000000302037224 */ /* 0x000fca00078e02ff */
[----:B------:R-:W-:-:S07]  /*1cc90*/  VIMNMX R0, R0, R3, !PT ;  /* 0x0000000300007248 */ /* 0x000fce0007fe0100 */
.L_x_1393:
[----:B------:R-:W-:-:S04]  /*1cca0*/  SHF.R.S32.HI R3, RZ, 0x1f, R0 ;  /* 0x0000001fff037819 */ /* 0x000fc80000011400 */
[----:B------:R-:W-:-:S04]  /*1ccb0*/  LEA.HI R3, R3, R0, RZ, 0x7 ;  /* 0x0000000003037211 */ /* 0x000fc800078f38ff */
[----:B------:R-:W-:-:S04]  /*1ccc0*/  SHF.R.S32.HI R3, RZ, 0x7, R3 ;  /* 0x00000007ff037819 */ /* 0x000fc80000011403 */
[----:B------:R-:W-:-:S04]  /*1ccd0*/  VIMNMX R2, RZ, R3, !PT ;  /* 0x00000003ff027248 */ /* 0x000fc80007fe0100 */
[----:B------:R-:W-:Y:S01]  /*1cce0*/  ISETP.GT.AND P0, PT, R6, R2, PT ;  /* 0x000000020600720c */ /* 0x000fe20003f04270 */
[----:B------:R2:W-:-:S12]  /*1ccf0*/  STL [R1], R2 ;  /* 0x0000000201007387 */ /* 0x0005d80000100800 */
[----:B--2---:R-:W-:Y:S05]  /*1cd00*/  @P0 BRA `(.L_x_1397) ;  /* 0x0000000000440947 */ /* 0x004fea0003800000 */
        /* <DEDUP_REMOVED lines=17> */
.L_x_1397:
        /* <DEDUP_REMOVED lines=14> */
[----:B------:R-:W-:Y:S02]  /*1cf00*/  IMAD.U32 R11, RZ, RZ, UR5 ;  /* 0x00000005ff0b7e24 */ /* 0x000fe4000f8e00ff */
[----:B------:R-:W-:Y:S02]  /*1cf10*/  IMAD.MOV.U32 R8, RZ, RZ, 0x70 ;  /* 0x00000070ff087424 */ /* 0x000fe400078e00ff */
[----:B------:R-:W-:Y:S02]  /*1cf20*/  IMAD.MOV.U32 R12, RZ, RZ, 0x1 ;  /* 0x00000001ff0c7424 */ /* 0x000fe400078e00ff */
[----:B0-----:R-:W-:-:S07]  /*1cf30*/  IMAD.MOV.U32 R13, RZ, RZ, RZ ;  /* 0x000000ffff0d7224 */ /* 0x001fce00078e00ff */
[----:B------:R-:W-:-:S07]  /*1cf40*/  LEPC R20, `(.L_x_1400) ;  /* 0x000000001014794e */ /* 0x000fce0000000000 */
[----:B--2---:R-:W-:Y:S05]  /*1cf50*/  CALL.ABS.NOINC R2 ;  /* 0x0000000002007343 */ /* 0x004fea0003c00000 */
.L_x_1400:
[----:B------:R-:W-:Y:S05]  /*1cf60*/  BSYNC B6 ;  /* 0x0000000000067941 */ /* 0x000fea0003800000 */
.L_x_1399:
        /* <DEDUP_REMOVED lines=22> */
.L_x_1402:
[----:B------:R-:W-:Y:S05]  /*1d0d0*/  BSYNC B6 ;  /* 0x0000000000067941 */ /* 0x000fea0003800000 */
.L_x_1401:
        /* <DEDUP_REMOVED lines=20> */
.L_x_1404:
[----:B------:R-:W-:Y:S05]  /*1d220*/  BSYNC B6 ;  /* 0x0000000000067941 */ /* 0x000fea0003800000 */
.L_x_1403:
        /* <DEDUP_REMOVED lines=19> */
.L_x_1406:
[----:B------:R-:W-:Y:S05]  /*1d360*/  BSYNC B6 ;  /* 0x0000000000067941 */ /* 0x000fea0003800000 */
.L_x_1405:
[----:B------:R-:W-:Y:S01]  /*1d370*/  ULDC.64 UR4, c[0x0][0x9f8] ;  /* 0x00027e0000047ab9 */ /* 0x000fe20000000a00 */
[----:B------:R-:W-:Y:S01]  /*1d380*/  IMAD.MOV.U32 R28, RZ, RZ, R19 ;  /* 0x000000ffff1c7224 */ /* 0x000fe200078e0013 */
[----:B------:R-:W-:-:S04]  /*1d390*/  ISETP.NE.U32.AND P0, PT, RZ, UR4, PT ;  /* 0x00000004ff007c0c */ /* 0x000fc8000bf05070 */
[----:B------:R-:W-:Y:S01]  /*1d3a0*/  ISETP.NE.AND.EX P0, PT, RZ, UR5, PT, P0 ;  /* 0x00000005ff007c0c */ /* 0x000fe2000bf05300 */
[----:B------:R-:W-:-:S12]  /*1d3b0*/  ULDC.64 UR4, c[0x0][0xa08] ;  /* 0x0002820000047ab9 */ /* 0x000fd80000000a00 */
[----:B------:R-:W2:Y:S02]  /*1d3c0*/  @P0 LDC.64 R2, c[0x0][0x9f8] ;  /* 0x00027e00ff020b82 */ /* 0x000ea40000000a00 */
[----:B--2---:R-:W-:-:S05]  /*1d3d0*/  @P0 IMAD.WIDE R2, R19, 0x4, R2 ;  /* 0x0000000413020825 */ /* 0x004fca00078e0202 */
[----:B------:R2:W3:Y:S02]  /*1d3e0*/  @P0 LDG.E R28, desc[UR42][R2.64] ;  /* 0x0000002a021c0981 */ /* 0x0004e4000c1e1900 */
[----:B--2---:R-:W2:Y:S02]  /*1d3f0*/  LDC.64 R2, c[0x0][0x418] ;  /* 0x00010600ff027b82 */ /* 0x004ea40000000a00 */
[----:B--2---:R-:W-:Y:S01]  /*1d400*/  LOP3.LUT P0, RZ, R2, UR4, RZ, 0xfc, !PT ;  /* 0x0000000402ff7c12 */ /* 0x004fe2000f80fcff */
[----:B------:R-:W-:-:S03]  /*1d410*/  UMOV UR4, 0xffffffff ;  /* 0xffffffff00047882 */ /* 0x000fc60000000000 */
[----:B------:R-:W-:Y:S02]  /*1d420*/  LOP3.LUT P0, RZ, R3, UR5, RZ, 0xfc, P0 ;  /* 0x0000000503ff7c12 */ /* 0x000fe4000800fcff */
[----:B---3--:R-:W-:Y:S02]  /*1d430*/  SHF.R.S32.HI R29, RZ, 0x1f, R28 ;  /* 0x0000001fff1d7819 */ /* 0x008fe4000001141c */
[----:B------:R-:W-:Y:S01]  /*1d440*/  SEL R17, R28, RZ, !P0 ;  /* 0x000000ff1c117207 */ /* 0x000fe20004000000 */
[----:B------:R-:W-:Y:S08]  /*1d450*/  BRA.DIV UR4, `(.L_x_1407) ;  /* 0x0000004604007947 */ /* 0x000ff0000b800000 */
[----:B------:R-:W2:Y:S02]  /*1d460*/  S2R R0, SR_TID.X ;  /* 0x0000000000007919 */ /* 0x000ea40000002100 */
[----:B--2---:R-:W-:-:S04]  /*1d470*/  SHF.R.U32.HI R0, RZ, 0x5, R0 ;  /* 0x00000005ff007819 */ /* 0x004fc80000011600 */
[----:B------:R-:W-:-:S05]  /*1d480*/  LOP3.LUT R0, R0, 0x3, RZ, 0xc0, !PT ;  /* 0x0000000300007812 */ /* 0x000fca00078ec0ff */
[----:B------:R2:W3:Y:S02]  /*1d490*/  SHFL.IDX PT, R14, R0, RZ, 0x1f ;  /* 0x00001fff000e7589 */ /* 0x0004e400000e0000 */
.L_x_1514:
[----:B---3--:R-:W-:Y:S02]  /*1d4a0*/  ISETP.NE.AND P0, PT, R14, RZ, PT ;  /* 0x000000ff0e00720c */ /* 0x008fe40003f05270 */
[----:B------:R-:W-:Y:S02]  /*1d4b0*/  PLOP3.LUT P1, PT, PT, PT, PT, 0x8, 0x0 ;  /* 0x000000000000781c */ /* 0x000fe40003f2e170 */
[----:B------:R-:W-:-:S11]  /*1d4c0*/  LOP3.LUT R22, R22, 0xfffffffe, RZ, 0xc0, !PT ;  /* 0xfffffffe16167812 */ /* 0x000fd600078ec0ff */
[----:B------:R-:W-:Y:S01]  /*1d4d0*/  @P1 LOP3.LUT R22, R22, 0x1, RZ, 0xfc, !PT ;  /* 0x0000000116161812 */ /* 0x000fe200078efcff */
[----:B------:R-:W-:Y:S06]  /*1d4e0*/  @P0 BRA `(.L_x_1408) ;  /* 0x0000000400a00947 */ /* 0x000fec0003800000 */
[----:B------:R-:W-:-:S03]  /*1d4f0*/  UMOV UR4, 0xffffffff ;  /* 0xffffffff00047882 */ /* 0x000fc60000000000 */
[----:B------:R-:W-:Y:S05]  /*1d500*/  BRA.DIV UR4, `(.L_x_1409) ;  /* 0x0000004604087947 */ /* 0x000fea000b800000 */
[----:B------:R-:W-:-:S13]  /*1d510*/  ELECT P6, URZ, PT ;  /* 0x00000000003f782f */ /* 0x000fda00038c0000 */
.L_x_1517:
[----:B------:R-:W-:Y:S05]  /*1d520*/  @!P6 BRA `(.L_x_1408) ;  /* 0x000000040090e947 */ /* 0x000fea0003800000 */
[----:B--2---:R-:W2:Y:S01]  /*1d530*/  LDL R0, [R1+0x28] ;  /* 0x0000280001007983 */ /* 0x004ea20000100800 */
[----:B------:R-:W-:-:S04]  /*1d540*/  ISETP.NE.U32.AND P0, PT, R2, RZ, PT ;  /* 0x000000ff0200720c */ /* 0x000fc80003f05070 */
[----:B------:R-:W-:Y:S01]  /*1d550*/  ISETP.NE.AND.EX P0, PT, R3, RZ, PT, P0 ;  /* 0x000000ff0300720c */ /* 0x000fe20003f05300 */
[----:B--2---:R-:W-:-:S12]  /*1d560*/  VIADD R0, R0, 0xffffffff ;  /* 0xffffffff00007836 */ /* 0x004fd80000000000 */
[----:B------:R-:W-:Y:S05]  /*1d570*/  @!P0 BRA `(.L_x_1410) ;  /* 0x0000000000448947 */ /* 0x000fea0003800000 */
[----:B------:R-:W2:Y:S01]  /*1d580*/  LDC R7, c[0x0][0x43c] ;  /* 0x00010f00ff077b82 */ /* 0x000ea20000000800 */
[----:B------:R-:W-:Y:S01]  /*1d590*/  ULDC.64 UR4, c[0x0][0x428] ;  /* 0x00010a0000047ab9 */ /* 0x000fe20000000a00 */
[----:B--2---:R-:W-:-:S13]  /*1d5a0*/  ISETP.NE.AND P0, PT, R7, 0x1, PT ;  /* 0x000000010700780c */ /* 0x004fda0003f05270 */
        /* <DEDUP_REMOVED lines=14> */
.L_x_1410:
[----:B------:R-:W-:Y:S01]  /*1d690*/  IMAD R4, R24, 0x8, R23 ;  /* 0x0000000818047824 */ /* 0x000fe200078e0217 */
[----:B--2---:R-:W-:Y:S01]  /*1d6a0*/  SHF.L.U32 R3, R26, 0x1f, RZ ;  /* 0x0000001f1a037819 */ /* 0x004fe200000006ff */
[----:B------:R-:W2:Y:S03]  /*1d6b0*/  S2R R2, SR_TID.X ;  /* 0x0000000000027919 */ /* 0x000ea60000002100 */
[----:B------:R-:W3:Y:S01]  /*1d6c0*/  SYNCS.PHASECHK.TRANS64.TRYWAIT P0, [R4+URZ+0x19c80], R3 ;  /* 0x019c8003040075a7 */ /* 0x000ee2000800017f */
[----:B--2---:R-:W-:-:S04]  /*1d6d0*/  LOP3.LUT R2, R2, 0x7f, RZ, 0xc0, !PT ;  /* 0x0000007f02027812 */ /* 0x004fc800078ec0ff */
[----:B------:R-:W-:Y:S01]  /*1d6e0*/  ISETP.NE.AND P1, PT, R2, RZ, PT ;  /* 0x000000ff0200720c */ /* 0x000fe20003f25270 */
[----:B---3--:R-:W-:-:S12]  /*1d6f0*/  @!P0 BRA `(.L_x_1411) ;  /* 0x0000004000ac8947 */ /* 0x008fd80003800000 */
.L_x_1518:
        /* <DEDUP_REMOVED lines=8> */
.L_x_1412:
[----:B-1----:R-:W3:Y:S01]  /*1d780*/  LDL R5, [R1+0x4] ;  /* 0x0000040001057983 */ /* 0x002ee20000100800 */
        /* <DEDUP_REMOVED lines=15> */
[----:B---3--:R-:W-:-:S05]  /*1d880*/  IMAD R0, R0, 0x80, R5 ;  /* 0x0000008000007824 */ /* 0x008fca00078e0205 */
        /* <DEDUP_REMOVED lines=9> */
[----:B------:R-:W3:Y:S02]  /*1d920*/  SYNCS.PHASECHK.TRANS64.TRYWAIT P0, [R4+URZ+0x19c40], R3 ;  /* 0x019c4003040075a7 */ /* 0x000ee4000800017f */
[----:B-1-3--:R-:W-:Y:S05]  /*1d930*/  @!P0 BRA `(.L_x_1413) ;  /* 0x0000004000308947 */ /* 0x00afea0003800000 */
.L_x_1519:
        /* <DEDUP_REMOVED lines=8> */
.L_x_1414:
        /* <DEDUP_REMOVED lines=19> */
[----:B---3--:R-:W-:Y:S01]  /*1daf0*/  UMOV UR8, UR14 ;  /* 0x0000000e00087c82 */ /* 0x008fe20008000000 */
[----:B------:R-:W-:Y:S01]  /*1db00*/  UMOV UR10, UR16 ;  /* 0x00000010000a7c82 */ /* 0x000fe20008000000 */
[----:B------:R-:W-:Y:S01]  /*1db10*/  UMOV UR14, 0x40 ;  /* 0x00000040000e7882 */ /* 0x000fe20000000000 */
[----:B------:R3:W-:Y:S02]  /*1db20*/  UTMALDG.4D [UR8], [UR4], desc[UR6] ;  /* 0x00000608040075b4 */ /* 0x0007e40008019000 */
[----:B---3--:R-:W-:Y:S01]  /*1db30*/  UMOV UR8, UR15 ;  /* 0x0000000f00087c82 */ /* 0x008fe20008000000 */
[----:B------:R-:W-:Y:S02]  /*1db40*/  UMOV UR10, UR14 ;  /* 0x0000000e000a7c82 */ /* 0x000fe40008000000 */
[----:B------:R3:W-:Y:S02]  /*1db50*/  UTMALDG.4D [UR8], [UR4], desc[UR6] ;  /* 0x00000608040075b4 */ /* 0x0007e40008019000 */
[----:B---3--:R-:W-:Y:S01]  /*1db60*/  NOP ;  /* 0x0000000000007918 */ /* 0x008fe20000000000 */
.L_x_1408:
[----:B-12---:R-:W2:Y:S01]  /*1db70*/  LDL.LU R3, [R1+0x20] ;  /* 0x0000200001037983 */ /* 0x006ea20000300800 */
[----:B------:R-:W-:Y:S05]  /*1db80*/  WARPSYNC.ALL ;  /* 0x0000000000007948 */ /* 0x000fea0003800000 */
[----:B------:R-:W-:Y:S01]  /*1db90*/  ULDC.64 UR4, c[0x0][0x298] ;  /* 0x0000a60000047ab9 */ /* 0x000fe20000000a00 */
[----:B------:R-:W-:Y:S01]  /*1dba0*/  VIADD R0, R23, 0xf000 ;  /* 0x0000f00017007836 */ /* 0x000fe20000000000 */
[----:B------:R-:W-:Y:S01]  /*1dbb0*/  ULDC.64 UR6, c[0x0][0xa00] ;  /* 0x0002800000067ab9 */ /* 0x000fe20000000a00 */
[----:B------:R-:W-:Y:S01]  /*1dbc0*/  BSSY B6, `(.L_x_1415) ;  /* 0x0000024000067945 */ /* 0x000fe20003800000 */
[----:B------:R-:W-:Y:S01]  /*1dbd0*/  BAR.SYNC.DEFER_BLOCKING 0x8, 0x200 ;  /* 0x0208000000007b1d */ /* 0x000fe20000010000 */
[----:B------:R-:W-:-:S02]  /*1dbe0*/  ISETP.NE.U32.AND P0, PT, RZ, UR6, PT ;  /* 0x00000006ff007c0c */ /* 0x000fc4000bf05070 */
[----:B------:R-:W-:Y:S02]  /*1dbf0*/  LOP3.LUT P1, RZ, R0, 0x9f, RZ, 0xc0, !PT ;  /* 0x0000009f00ff7812 */ /* 0x000fe4000782c0ff */
[----:B------:R-:W-:Y:S02]  /*1dc00*/  ISETP.NE.AND.EX P0, PT, RZ, UR7, PT, P0 ;  /* 0x00000007ff007c0c */ /* 0x000fe4000bf05300 */
[----:B--2---:R-:W-:Y:S01]  /*1dc10*/  SHF.R.S32.HI R2, RZ, 0x1f, R3 ;  /* 0x0000001fff027819 */ /* 0x004fe20000011403 */
[----:B------:R-:W-:-:S04]  /*1dc20*/  IMAD.WIDE.U32 R4, R3, UR4, RZ ;  /* 0x0000000403047c25 */ /* 0x000fc8000f8e00ff */
[----:B------:R-:W-:Y:S01]  /*1dc30*/  IMAD R2, R2, UR4, RZ ;  /* 0x0000000402027c24 */ /* 0x000fe2000f8e02ff */
[----:B------:R-:W-:Y:S03]  /*1dc40*/  STL.64 [R1+0x20], R4 ;  /* 0x0000200401007387 */ /* 0x000fe60000100a00 */
[----:B------:R-:W-:Y:S01]  /*1dc50*/  IMAD R0, R3, UR5, R2 ;  /* 0x0000000503007c24 */ /* 0x000fe2000f8e0202 */
[----:B------:R-:W-:-:S03]  /*1dc60*/  SHF.R.S32.HI R2, RZ, 0x1f, R19 ;  /* 0x0000001fff027819 */ /* 0x000fc60000011413 */
[----:B------:R-:W-:Y:S01]  /*1dc70*/  IMAD.IADD R0, R5, 0x1, R0 ;  /* 0x0000000105007824 */ /* 0x000fe200078e0200 */
[----:B------:R-:W-:Y:S02]  /*1dc80*/  SEL R3, R2, RZ, !P0 ;  /* 0x000000ff02037207 */ /* 0x000fe40004000000 */
[----:B------:R-:W-:Y:S02]  /*1dc90*/  SHF.R.S32.HI R2, RZ, 0x1f, R18 ;  /* 0x0000001fff027819 */ /* 0x000fe40000011412 */
[----:B------:R1:W-:Y:S04]  /*1dca0*/  STL [R1+0x38], R0 ;  /* 0x0000380001007387 */ /* 0x0003e80000100800 */
[----:B------:R2:W-:Y:S01]  /*1dcb0*/  STL [R1+0x40], R3 ;  /* 0x0000400301007387 */ /* 0x0005e20000100800 */
[----:B-1----:R-:W-:-:S05]  /*1dcc0*/  SEL R0, R19, RZ, !P0 ;  /* 0x000000ff13007207 */ /* 0x002fca0004000000 */
[----:B------:R2:W-:Y:S04]  /*1dcd0*/  STL [R1+0x2c], R0 ;  /* 0x00002c0001007387 */ /* 0x0005e80000100800 */
[----:B------:R2:W-:Y:S01]  /*1dce0*/  STL [R1+0x3c], R2 ;  /* 0x00003c0201007387 */ /* 0x0005e20000100800 */
[----:B------:R-:W-:Y:S05]  /*1dcf0*/  @!P1 BRA `(.L_x_1416) ;  /* 0x0000000000409947 */ /* 0x000fea0003800000 */
[----:B--2---:R-:W-:Y:S01]  /*1dd00*/  MOV R2, 0x0 ;  /* 0x0000000000027802 */ /* 0x004fe20000000f00 */
        /* <DEDUP_REMOVED lines=14> */
[----:B-1----:R-:W-:Y:S05]  /*1ddf0*/  CALL.ABS.NOINC R2 ;  /* 0x0000000002007343 */ /* 0x002fea0003c00000 */
.L_x_1416:
[----:B------:R-:W-:Y:S05]  /*1de00*/  BSYNC B6 ;  /* 0x0000000000067941 */ /* 0x000fea0003800000 */
.L_x_1415:
[----:B--2---:R-:W2:Y:S01]  /*1de10*/  LDL.LU R0, [R1+0x38] ;  /* 0x0000380001007983 */ /* 0x004ea20000300800 */
[----:B------:R-:W1:Y:S01]  /*1de20*/  LDC R9, c[0x0][0x448] ;  /* 0x00011200ff097b82 */ /* 0x000e620000000800 */
[----:B------:R-:W-:Y:S01]  /*1de30*/  ULDC.64 UR4, c[0x0][0x2d8] ;  /* 0x0000b60000047ab9 */ /* 0x000fe20000000a00 */
[----:B------:R-:W-:Y:S01]  /*1de40*/  ULDC.64 UR6, c[0x0][0x2c8] ;  /* 0x0000b20000067ab9 */ /* 0x000fe20000000a00 */
[----:B------:R-:W2:Y:S01]  /*1de50*/  LDL.LU.64 R2, [R1+0x20] ;  /* 0x0000200001027983 */ /* 0x000ea20000300a00 */
[----:B------:R-:W-:-:S03]  /*1de60*/  ULDC.64 UR8, c[0x0][0x280] ;  /* 0x0000a00000087ab9 */ /* 0x000fc60000000a00 */
[----:B------:R-:W3:Y:S04]  /*1de70*/  LDL.LU R20, [R1+0x3c] ;  /* 0x00003c0001147983 */ /* 0x000ee80000300800 */
[----:B------:R-:W4:Y:S04]  /*1de80*/  LDL.LU R21, [R1+0x40] ;  /* 0x0000400001157983 */ /* 0x000f280000300800 */
[----:B------:R-:W4:Y:S04]  /*1de90*/  LDL.LU R4, [R1+0x2c] ;  /* 0x00002c0001047983 */ /* 0x000f280000300800 */
[----:B------:R-:W4:Y:S01]  /*1dea0*/  LDL R12, [R1+0x14] ;  /* 0x00001400010c7983 */ /* 0x000f220000100800 */
[----:B-1----:R-:W-:-:S13]  /*1deb0*/  ISETP.NE.AND P1, PT, R9, 0x1, PT ;  /* 0x000000010900780c */ /* 0x002fda0003f25270 */
[----:B------:R-:W1:Y:S01]  /*1dec0*/  @P1 LDC R5, c[0x0][0x450] ;  /* 0x00011400ff051b82 */ /* 0x000e620000000800 */
[----:B------:R-:W0:Y:S07]  /*1ded0*/  S2R R10, SR_TID.X ;  /* 0x00000000000a7919 */ /* 0x000e2e0000002100 */
[----:B------:R-:W1:Y:S01]  /*1dee0*/  @P1 LDC R8, c[0x0][0x450] ;  /* 0x00011400ff081b82 */ /* 0x000e620000000800 */
[----:B0-----:R-:W-:-:S05]  /*1def0*/  IMAD.SHL.U32 R10, R10, 0x10, RZ ;  /* 0x000000100a0a7824 */ /* 0x001fca00078e00ff */
[----:B------:R-:W-:-:S04]  /*1df00*/  LOP3.LUT R10, R10, 0x10, RZ, 0xc0, !PT ;  /* 0x000000100a0a7812 */ /* 0x000fc800078ec0ff */
[C---:B------:R-:W-:Y:S02]  /*1df10*/  LOP3.LUT R11, R10.reuse, 0x20, RZ, 0xfc, !PT ;  /* 0x000000200a0b7812 */ /* 0x040fe400078efcff */
[----:B------:R-:W-:Y:S01]  /*1df20*/  LOP3.LUT R10, R10, 0x40, RZ, 0xfc, !PT ;  /* 0x000000400a0a7812 */ /* 0x000fe200078efcff */
[----:B--2---:R-:W-:Y:S02]  /*1df30*/  IMAD.MOV.U32 R3, RZ, RZ, R0 ;  /* 0x000000ffff037224 */ /* 0x004fe400078e0000 */
[----:B---3--:R-:W-:Y:S02]  /*1df40*/  IMAD R0, R20, UR4, RZ ;  /* 0x0000000414007c24 */ /* 0x008fe4000f8e02ff */
[C---:B------:R-:W-:Y:S01]  /*1df50*/  IMAD.WIDE.U32 R2, R18.reuse, UR4, R2 ;  /* 0x0000000412027c25 */ /* 0x040fe2000f8e0002 */
[----:B------:R-:W0:Y:S03]  /*1df60*/  S2R R20, SR_TID.X ;  /* 0x0000000000147919 */ /* 0x000e260000002100 */
[----:B------:R-:W-:Y:S01]  /*1df70*/  IMAD R0, R18, UR5, R0 ;  /* 0x0000000512007c24 */ /* 0x000fe2000f8e0200 */
[----:B------:R-:W-:-:S03]  /*1df80*/  ULDC.64 UR4, c[0x0][0x2e0] ;  /* 0x0000b80000047ab9 */ /* 0x000fc60000000a00 */
[----:B------:R-:W-:Y:S02]  /*1df90*/  IMAD.IADD R3, R3, 0x1, R0 ;  /* 0x0000000103037824 */ /* 0x000fe400078e0200 */
[----:B----4-:R-:W-:Y:S02]  /*1dfa0*/  IMAD R0, R21, UR4, RZ ;  /* 0x0000000415007c24 */ /* 0x010fe4000f8e02ff */
[----:B------:R-:W2:Y:S01]  /*1dfb0*/  S2R R21, SR_TID.X ;  /* 0x0000000000157919 */ /* 0x000ea20000002100 */
[----:B------:R-:W-:-:S04]  /*1dfc0*/  IMAD.WIDE.U32 R2, R4, UR4, R2 ;  /* 0x0000000404027c25 */ /* 0x000fc8000f8e0002 */
[----:B------:R-:W-:Y:S01]  /*1dfd0*/  IMAD R0, R4, UR5, R0 ;  /* 0x0000000504007c24 */ /* 0x000fe2000f8e0200 */
[----:B------:R-:W-:Y:S01]  /*1dfe0*/  ULDC.64 UR4, c[0x0][0x2d0] ;  /* 0x0000b40000047ab9 */ /* 0x000fe20000000a00 */
[----:B------:R-:W3:Y:S02]  /*1dff0*/  @P1 LDC R4, c[0x0][0x44c] ;  /* 0x00011300ff041b82 */ /* 0x000ee40000000800 */
[----:B------:R-:W-:Y:S01]  /*1e000*/  IMAD.IADD R3, R3, 0x1, R0 ;  /* 0x0000000103037824 */ /* 0x000fe200078e0200 */
[----:B0-----:R-:W-:-:S04]  /*1e010*/  LOP3.LUT R20, R20, 0x7f, RZ, 0xc0, !PT ;  /* 0x0000007f14147812 */ /* 0x001fc800078ec0ff */
[----:B------:R-:W-:Y:S01]  /*1e020*/  SHF.R.U32.HI R20, RZ, 0x1, R20 ;  /* 0x00000001ff147819 */ /* 0x000fe20000011614 */
[----:B--2---:R-:W-:-:S05]  /*1e030*/  IMAD.SHL.U32 R6, R21, 0x40, RZ ;  /* 0x0000004015067824 */ /* 0x004fca00078e00ff */
[----:B------:R-:W-:-:S05]  /*1e040*/  LOP3.LUT R6, R20, 0x40, R6, 0xf8, !PT ;  /* 0x0000004014067812 */ /* 0x000fca00078ef806 */
[----:B------:R-:W-:-:S04]  /*1e050*/  IMAD.IADD R0, R6, 0x1, R12 ;  /* 0x0000000106007824 */ /* 0x000fc800078e020c */
[----:B---3--:R-:W-:-:S04]  /*1e060*/  @P1 IMAD.HI.U32 R6, R0, R4, RZ ;  /* 0x0000000400061227 */ /* 0x008fc800078e00ff */
        /* <DEDUP_REMOVED lines=19> */
[----:B------:R-:W-:-:S05]  /*1e1a0*/  @P1 SHF.R.U32.HI R4, RZ, R8, R7 ;  /* 0x00000008ff041219 */ /* 0x000fca0000011607 */
[----:B------:R-:W-:-:S04]  /*1e1b0*/  IMAD.MOV R7, RZ, RZ, -R4 ;  /* 0x000000ffff077224 */ /* 0x000fc800078e0a04 */
[----:B------:R-:W-:Y:S01]  /*1e1c0*/  IMAD R0, R9, R7, R0 ;  /* 0x0000000709007224 */ /* 0x000fe200078e0200 */
[----:B------:R-:W-:Y:S01]  /*1e1d0*/  SHF.R.S32.HI R7, RZ, 0x1f, R4 ;  /* 0x0000001fff077819 */ /* 0x000fe20000011404 */
[----:B------:R-:W-:-:S04]  /*1e1e0*/  IMAD.WIDE.U32 R2, R4, UR4, R2 ;  /* 0x0000000404027c25 */ /* 0x000fc8000f8e0002 */
[----:B------:R-:W-:Y:S01]  /*1e1f0*/  IMAD R7, R7, UR4, RZ ;  /* 0x0000000407077c24 */ /* 0x000fe2000f8e02ff */
[----:B------:R-:W-:Y:S02]  /*1e200*/  ULDC UR4, c[0x0][0x2b8] ;  /* 0x0000ae0000047ab9 */ /* 0x000fe40000000800 */
[----:B------:R-:W-:Y:S02]  /*1e210*/  ISETP.GE.AND P0, PT, R10, UR4, PT ;  /* 0x000000040a007c0c */ /* 0x000fe4000bf06270 */
[----:B------:R0:W5:Y:S01]  /*1e220*/  LDL R10, [R1+0x1c] ;  /* 0x00001c00010a7983 */ /* 0x0001620000100800 */
[----:B------:R-:W-:Y:S01]  /*1e230*/  IMAD R7, R4, UR5, R7 ;  /* 0x0000000504077c24 */ /* 0x000fe2000f8e0207 */
[----:B------:R-:W-:Y:S01]  /*1e240*/  SHF.R.S32.HI R4, RZ, 0x1f, R0 ;  /* 0x0000001fff047819 */ /* 0x000fe20000011400 */
[----:B------:R-:W-:Y:S02]  /*1e250*/  IMAD.SHL.U32 R20, R21, 0x10, RZ ;  /* 0x0000001015147824 */ /* 0x000fe400078e00ff */
[----:B------:R-:W-:-:S02]  /*1e260*/  IMAD.IADD R3, R3, 0x1, R7 ;  /* 0x0000000103037824 */ /* 0x000fc400078e0207 */
[----:B------:R-:W-:Y:S02]  /*1e270*/  IMAD R4, R4, UR6, RZ ;  /* 0x0000000604047c24 */ /* 0x000fe4000f8e02ff */
[----:B------:R-:W-:Y:S01]  /*1e280*/  IMAD.WIDE.U32 R2, R0, UR6, R2 ;  /* 0x0000000600027c25 */ /* 0x000fe2000f8e0002 */
[----:B------:R-:W-:-:S03]  /*1e290*/  LOP3.LUT R20, R20, 0x10, RZ, 0xc0, !PT ;  /* 0x0000001014147812 */ /* 0x000fc600078ec0ff */
[----:B------:R-:W-:Y:S01]  /*1e2a0*/  IMAD R4, R0, UR7, R4 ;  /* 0x0000000700047c24 */ /* 0x000fe2000f8e0204 */
[----:B------:R-:W-:Y:S02]  /*1e2b0*/  IADD3 R8, P3, R2, UR8, RZ ;  /* 0x0000000802087c10 */ /* 0x000fe4000ff7e0ff */
[----:B------:R-:W-:Y:S02]  /*1e2c0*/  ISETP.GE.AND P2, PT, R20, UR4, PT ;  /* 0x0000000414007c0c */ /* 0x000fe4000bf46270 */
[----:B------:R-:W-:Y:S01]  /*1e2d0*/  ISETP.GE.AND P1, PT, R11, UR4, PT ;  /* 0x000000040b007c0c */ /* 0x000fe2000bf26270 */
[----:B------:R-:W-:Y:S01]  /*1e2e0*/  UMOV UR4, 0xffffffff ;  /* 0xffffffff00047882 */ /* 0x000fe20000000000 */
[----:B------:R-:W-:Y:S02]  /*1e2f0*/  LOP3.LUT R21, R21, 0x7f, RZ, 0xc0, !PT ;  /* 0x0000007f15157812 */ /* 0x000fe400078ec0ff */
[----:B------:R-:W-:Y:S02]  /*1e300*/  IADD3.X R7, R3, UR9, R4, P3, !PT ;  /* 0x0000000903077c10 */ /* 0x000fe40009ffe404 */
[----:B------:R-:W-:Y:S01]  /*1e310*/  SHF.R.U32.HI R21, RZ, 0x1, R21 ;  /* 0x00000001ff157819 */ /* 0x000fe20000011615 */
[----:B0-----:R-:W-:Y:S06]  /*1e320*/  BRA.DIV UR4, `(.L_x_1417) ;  /* 0x0000003604c87947 */ /* 0x001fec000b800000 */
[----:B------:R-:W2:Y:S04]  /*1e330*/  LDL.LU R12, [R1+0x18] ;  /* 0x00001800010c7983 */ /* 0x000ea80000300800 */
[----:B------:R-:W3:Y:S04]  /*1e340*/  LDL.LU R11, [R1+0x14] ;  /* 0x00001400010b7983 */ /* 0x000ee80000300800 */
[----:B------:R-:W0:Y:S04]  /*1e350*/  SHFL.IDX PT, R3, R6, RZ, 0x1e1f ;  /* 0x001e1fff06037589 */ /* 0x000e2800000e0000 */
[----:B------:R-:W1:Y:S04]  /*1e360*/  SHFL.IDX PT, R2, R5, RZ, 0x1e1f ;  /* 0x001e1fff05027589 */ /* 0x000e6800000e0000 */
[----:B------:R-:W4:Y:S04]  /*1e370*/  SHFL.IDX PT, R6, R6, 0x1, 0x1e1f ;  /* 0x003e1f0006067f89 */ /* 0x000f2800000e0000 */
[----:B------:R-:W4:Y:S01]  /*1e380*/  SHFL.IDX PT, R5, R5, 0x1, 0x1e1f ;  /* 0x003e1f0005057f89 */ /* 0x000f2200000e0000 */
[----:B--2---:R-:W-:-:S02]  /*1e390*/  IMAD R0, R12, R9, RZ ;  /* 0x000000090c007224 */ /* 0x004fc400078e02ff */
[----:B---3--:R-:W-:-:S05]  /*1e3a0*/  IMAD.IADD R4, R21, 0x1, R11 ;  /* 0x0000000115047824 */ /* 0x008fca00078e020b */
[----:B------:R-:W-:-:S13]  /*1e3b0*/  ISETP.GE.AND P4, PT, R4, R0, PT ;  /* 0x000000000400720c */ /* 0x000fda0003f86270 */
[----:B0-----:R-:W-:-:S05]  /*1e3c0*/  @!P4 IADD3 R3, P3, R20, R3, RZ ;  /* 0x000000031403c210 */ /* 0x001fca0007f7e0ff */
[----:B-1----:R-:W-:-:S05]  /*1e3d0*/  @!P4 IMAD.X R2, RZ, RZ, R2, P3 ;  /* 0x000000ffff02c224 */ /* 0x002fca00018e0602 */
[----:B------:R-:W-:-:S04]  /*1e3e0*/  @!P4 LOP3.LUT R3, R3, R2, RZ, 0x3c, !PT ;  /* 0x000000020303c212 */ /* 0x000fc800078e3cff */
[----:B------:R-:W-:-:S04]  /*1e3f0*/  @!P4 LOP3.LUT R2, R3, R2, RZ, 0x3c, !PT ;  /* 0x000000020302c212 */ /* 0x000fc800078e3cff */
[----:B------:R-:W-:-:S05]  /*1e400*/  @!P4 LOP3.LUT R3, R3, R2, RZ, 0x3c, !PT ;  /* 0x000000020303c212 */ /* 0x000fca00078e3cff */
[----:B-----5:R-:W-:Y:S04]  /*1e410*/  @!P4 LDGSTS.E.BYPASS.LTC128B.128 [R10+0xf000], desc[UR42][R2.64], !P2 ;  /* 0x0f000000020acfae */ /* 0x020fe8000d101d6a */
[----:B------:R-:W-:Y:S04]  /*1e420*/  @!P4 LDGSTS.E.BYPASS.LTC128B.128 [R10+0x10800], desc[UR42][R2.64+0x20], !P1 ;  /* 0x10800020020acfae */ /* 0x000fe8000c901d6a */
[----:B------:R0:W-:Y:S02]  /*1e430*/  @!P4 LDGSTS.E.BYPASS.LTC128B.128 [R10+0x12000], desc[UR42][R2.64+0x40], !P0 ;  /* 0x12000040020acfae */ /* 0x0001e4000c101d6a */
[----:B0-----:R-:W-:-:S05]  /*1e440*/  VIADD R2, R4, 0x40 ;  /* 0x0000004004027836 */ /* 0x001fca0000000000 */
[----:B------:R-:W-:-:S13]  /*1e450*/  ISETP.GE.AND P4, PT, R2, R0, PT ;  /* 0x000000000200720c */ /* 0x000fda0003f86270 */
[----:B----4-:R-:W-:-:S05]  /*1e460*/  @!P4 IADD3 R2, P3, R20, R6, RZ ;  /* 0x000000061402c210 */ /* 0x010fca0007f7e0ff */
[----:B------:R-:W-:-:S05]  /*1e470*/  @!P4 IMAD.X R3, RZ, RZ, R5, P3 ;  /* 0x000000ffff03c224 */ /* 0x000fca00018e0605 */
[----:B------:R-:W-:Y:S04]  /*1e480*/  @!P4 LDGSTS.E.BYPASS.LTC128B.128 [R10+0xf800], desc[UR42][R2.64], !P2 ;  /* 0x0f800000020acfae */ /* 0x000fe8000d101d6a */
[----:B------:R-:W-:Y:S04]  /*1e490*/  @!P4 LDGSTS.E.BYPASS.LTC128B.128 [R10+0x11000], desc[UR42][R2.64+0x20], !P1 ;  /* 0x11000020020acfae */ /* 0x000fe8000c901d6a */
[----:B------:R0:W-:Y:S04]  /*1e4a0*/  @!P4 LDGSTS.E.BYPASS.LTC128B.128 [R10+0x12800], desc[UR42][R2.64+0x40], !P0 ;  /* 0x12800040020acfae */ /* 0x0001e8000c101d6a */
[----:B0-----:R0:W1:Y:S04]  /*1e4b0*/  SHFL.IDX PT, R3, R7, RZ, 0x1e1f ;  /* 0x001e1fff07037589 */ /* 0x00106800000e0000 */
[----:B------:R0:W2:Y:S02]  /*1e4c0*/  SHFL.IDX PT, R2, R8, RZ, 0x1e1f ;  /* 0x001e1fff08027589 */ /* 0x0000a400000e0000 */
.L_x_1526:
        /* <DEDUP_REMOVED lines=12> */
.L_x_1419:
[----:B------:R-:W-:Y:S05]  /*1e590*/  BSYNC B0 ;  /* 0x0000000000007941 */ /* 0x000fea0003800000 */
.L_x_1418:
[----:B------:R-:W-:Y:S01]  /*1e5a0*/  NOP ;  /* 0x0000000000007918 */ /* 0x000fe20000000000 */
[----:B------:R-:W-:-:S13]  /*1e5b0*/  PLOP3.LUT P0, PT, PT, PT, PT, 0x80, 0x0 ;  /* 0x000000000000781c */ /* 0x000fda0003f0f070 */
.L_x_1420:
        /* <DEDUP_REMOVED lines=16> */
[----:B------:R-:W3:Y:S03]  /*1e6c0*/  SYNCS.PHASECHK.TRANS64.TRYWAIT P0, [R23+URZ+0x19c20], R0 ;  /* 0x019c2000170075a7 */ /* 0x000ee6000800017f */
[----:B--23--:R-:W-:Y:S05]  /*1e6d0*/  @!P0 BRA `(.L_x_1422) ;  /* 0x0000003400d48947 */ /* 0x00cfea0003800000 */
.L_x_1527:
[----:B------:R-:W-:Y:S05]  /*1e6e0*/  BSYNC B0 ;  /* 0x0000000000007941 */ /* 0x000fea0003800000 */
.L_x_1421:
[----:B------:R-:W3:Y:S04]  /*1e6f0*/  LDL.LU R2, [R1+0x28] ;  /* 0x0000280001027983 */ /* 0x000ee80000300800 */
[----:B-1----:R-:W4:Y:S01]  /*1e700*/  LDL R3, [R1] ;  /* 0x0000000001037983 */ /* 0x002f220000100800 */
[----:B---3--:R-:W-:-:S05]  /*1e710*/  VIADD R2, R2, 0xfffffffe ;  /* 0xfffffffe02027836 */ /* 0x008fca0000000000 */
[----:B----4-:R-:W-:-:S13]  /*1e720*/  ISETP.GE.AND P0, PT, R2, R3, PT ;  /* 0x000000030200720c */ /* 0x010fda0003f06270 */
[----:B------:R-:W-:Y:S05]  /*1e730*/  @!P0 BRA `(.L_x_1423) ;  /* 0x0000001000048947 */ /* 0x000fea0003800000 */
[----:B--2---:R-:W-:Y:S02]  /*1e740*/  IMAD.MOV.U32 R0, RZ, RZ, R24 ;  /* 0x000000ffff007224 */ /* 0x004fe400078e0018 */
[----:B0-----:R-:W-:-:S07]  /*1e750*/  IMAD.MOV.U32 R8, RZ, RZ, R26 ;  /* 0x000000ffff087224 */ /* 0x001fce00078e001a */
.L_x_1447:
        /* <DEDUP_REMOVED lines=28> */
[----:B------:R-:W-:-:S04]  /*1e920*/  LEA R6, P0, R4, UR4, 0x2 ;  /* 0x0000000404067c11 */ /* 0x000fc8000f8010ff */
[----:B------:R-:W-:-:S05]  /*1e930*/  LEA.HI.X R7, R4, UR5, R5, 0x2, P0 ;  /* 0x0000000504077c11 */ /* 0x000fca00080f1405 */
[----:B------:R0:W5:Y:S04]  /*1e940*/  LDG.E R17, desc[UR42][R6.64] ;  /* 0x0000002a06117981 */ /* 0x000168000c1e1900 */
.L_x_1426:
[----:B------:R-:W1:Y:S01]  /*1e950*/  S2R R4, SR_TID.X ;  /* 0x0000000000047919 */ /* 0x000e620000002100 */
[----:B0-----:R-:W-:Y:S01]  /*1e960*/  IMAD R6, R24, 0x8, R23 ;  /* 0x0000000818067824 */ /* 0x001fe200078e0217 */
[----:B------:R-:W-:Y:S01]  /*1e970*/  BSSY B1, `(.L_x_1427) ;  /* 0x0000006000017945 */ /* 0x000fe20003800000 */
[----:B-1----:R-:W-:Y:S02]  /*1e980*/  LOP3.LUT R5, R4, 0x7f, RZ, 0xc0, !PT ;  /* 0x0000007f04057812 */ /* 0x002fe400078ec0ff */
[----:B------:R-:W-:Y:S02]  /*1e990*/  SHF.L.U32 R4, R26, 0x1f, RZ ;  /* 0x0000001f1a047819 */ /* 0x000fe400000006ff */
[----:B------:R-:W-:Y:S02]  /*1e9a0*/  ISETP.NE.AND P1, PT, R5, RZ, PT ;  /* 0x000000ff0500720c */ /* 0x000fe40003f25270 */
[----:B------:R-:W0:Y:S02]  /*1e9b0*/  SYNCS.PHASECHK.TRANS64.TRYWAIT P0, [R6+URZ+0x19c80], R4 ;  /* 0x019c8004060075a7 */ /* 0x000e24000800017f */
[----:B0-----:R-:W-:Y:S09]  /*1e9c0*/  @!P0 BRA `(.L_x_1428) ;  /* 0x00000034002c8947 */ /* 0x001ff20003800000 */
.L_x_1528:
[----:B------:R-:W-:Y:S05]  /*1e9d0*/  BSYNC B1 ;  /* 0x0000000000017941 */ /* 0x000fea0003800000 */
.L_x_1427:
        /* <DEDUP_REMOVED lines=9> */
.L_x_1430:
[----:B------:R-:W-:Y:S05]  /*1ea70*/  BSYNC B1 ;  /* 0x0000000000017941 */ /* 0x000fea0003800000 */
.L_x_1429:
        /* <DEDUP_REMOVED lines=12> */
.L_x_1431:
        /* <DEDUP_REMOVED lines=16> */
.L_x_1432:
        /* <DEDUP_REMOVED lines=16> */
.L_x_1433:
        /* <DEDUP_REMOVED lines=13> */
.L_x_1529:
[----:B------:R-:W-:Y:S05]  /*1ee10*/  BSYNC B1 ;  /* 0x0000000000017941 */ /* 0x000fea0003800000 */
.L_x_1434:
        /* <DEDUP_REMOVED lines=11> */
.L_x_1437:
[----:B------:R-:W-:Y:S05]  /*1eed0*/  BSYNC B1 ;  /* 0x0000000000017941 */ /* 0x000fea0003800000 */
.L_x_1436:
        /* <DEDUP_REMOVED lines=8> */
.L_x_1438:
        /* <DEDUP_REMOVED lines=15> */
.L_x_1439:
        /* <DEDUP_REMOVED lines=15> */
.L_x_1440:
        /* <DEDUP_REMOVED lines=10> */
.L_x_1425:
[----:B------:R-:W-:Y:S05]  /*1f1e0*/  BSYNC B0 ;  /* 0x0000000000007941 */ /* 0x000fea0003800000 */
.L_x_1424:
[----:B------:R-:W-:-:S06]  /*1f1f0*/  UISETP.NE.AND UP0, UPT, UR36, 0x3, UPT ;  /* 0x000000032400788c */ /* 0x000fcc000bf05270 */
[----:B------:R-:W-:-:S13]  /*1f200*/  PLOP3.LUT P0, PT, PT, PT, UP0, 0x80, 0x0 ;  /* 0x000000000000781c */ /* 0x000fda0003f0f008 */
[----:B------:R-:W-:Y:S05]  /*1f210*/  @!P0 BRA `(.L_x_1441) ;  /* 0x0000000000048947 */ /* 0x000fea0003800000 */
[----:B------:R-:W-:Y:S01]  /*1f220*/  BPT.TRAP 0x1 ;  /* 0x000000040000795c */ /* 0x000fe20000300000 */
.L_x_1441:
[----:B------:R-:W-:Y:S01]  /*1f230*/  IMAD.U32 R3, RZ, RZ, UR39 ;  /* 0x00000027ff037e24 */ /* 0x000fe2000f8e00ff */
[----:B------:R-:W-:Y:S01]  /*1f240*/  LOP3.LUT R4, R8, 0x1, RZ, 0x3c, !PT ;  /* 0x0000000108047812 */ /* 0x000fe200078e3cff */
[----:B------:R-:W-:Y:S03]  /*1f250*/  BSSY B0, `(.L_x_1442) ;  /* 0x0000006000007945 */ /* 0x000fe60003800000 */
[----:B------:R-:W-:Y:S01]  /*1f260*/  ISETP.NE.AND P1, PT, R3, 0x3, PT ;  /* 0x000000030300780c */ /* 0x000fe20003f25270 */
[----:B------:R-:W-:Y:S01]  /*1f270*/  IMAD R3, R0, 0x8, R23 ;  /* 0x0000000800037824 */ /* 0x000fe200078e0217 */
[----:B------:R-:W-:-:S04]  /*1f280*/  SHF.L.U32 R4, R4, 0x1f, RZ ;  /* 0x0000001f04047819 */ /* 0x000fc800000006ff */
[----:B------:R-:W0:Y:S02]  /*1f290*/  SYNCS.PHASECHK.TRANS64.TRYWAIT P0, [R3+URZ+0x19c70], R4 ;  /* 0x019c7004030075a7 */ /* 0x000e24000800017f */
[----:B0-----:R-:W-:Y:S05]  /*1f2a0*/  @!P0 BRA `(.L_x_1443) ;  /* 0x0000002c001c8947 */ /* 0x001fea0003800000 */
.L_x_1530:
[----:B------:R-:W-:Y:S05]  /*1f2b0*/  BSYNC B0 ;  /* 0x0000000000007941 */ /* 0x000fea0003800000 */
.L_x_1442:
[----:B------:R-:W-:Y:S05]  /*1f2c0*/  @!P1 BRA `(.L_x_1444) ;  /* 0x0000000000049947 */ /* 0x000fea0003800000 */
[----:B------:R-:W-:Y:S01]  /*1f2d0*/  BPT.TRAP 0x1 ;  /* 0x000000040000795c */ /* 0x000fe20000300000 */
.L_x_1444:
[----:B0-----:R-:W-:Y:S01]  /*1f2e0*/  SHF.L.U32 R4, R8, 0x1f, RZ ;  /* 0x0000001f08047819 */ /* 0x001fe200000006ff */
[----:B------:R-:W-:-:S03]  /*1f2f0*/  IMAD R10, R0, 0x3000, RZ ;  /* 0x00003000000a7824 */ /* 0x000fc600078e02ff */
[----:B------:R-:W0:Y:S02]  /*1f300*/  SYNCS.PHASECHK.TRANS64.TRYWAIT P0, [R3+URZ+0x19c60], R4 ;  /* 0x019c6004030075a7 */ /* 0x000e24000800017f */
[----:B0-----:R-:W-:Y:S05]  /*1f310*/  @!P0 BRA `(.L_x_1445) ;  /* 0x0000002c00148947 */ /* 0x001fea0003800000 */
.L_x_1531:
        /* <DEDUP_REMOVED lines=8> */
[----:B0-----:R-:W0:Y:S02]  /*1f3a0*/  LDSM.16.MT88.4 R4, [R0+0x9000] ;  /* 0x009000000004783b */ /* 0x001e240000004200 */
        /* <DEDUP_REMOVED lines=44> */
.L_x_1446:
[----:B------:R-:W2:Y:S01]  /*1f670*/  S2R R0, SR_TID.X ;  /* 0x0000000000007919 */ /* 0x000ea20000002100 */
[----:B-1----:R1:W-:Y:S01]  /*1f680*/  SYNCS.ARRIVE.TRANS64.A1T0 RZ, [R3+URZ+0x19c50], RZ ;  /* 0x019c50ff03ff79a7 */ /* 0x0023e2000810003f */
[----:B--2---:R-:W-:Y:S02]  /*1f690*/  LOP3.LUT R4, R0, 0x7f, RZ, 0xc0, !PT ;  /* 0x0000007f00047812 */ /* 0x004fe400078ec0ff */
[----:B------:R-:W2:Y:S01]  /*1f6a0*/  LDL R0, [R1] ;  /* 0x0000000001007983 */ /* 0x000ea20000100800 */
[----:B0-----:R-:W-:Y:S01]  /*1f6b0*/  IMAD.MOV.U32 R8, RZ, RZ, R26 ;  /* 0x000000ffff087224 */ /* 0x001fe200078e001a */
[----:B------:R-:W-:Y:S01]  /*1f6c0*/  BAR.SYNC.DEFER_BLOCKING 0x2, 0x80 ;  /* 0x0082000000007b1d */ /* 0x000fe20000010000 */
[----:B------:R-:W-:-:S13]  /*1f6d0*/  ISETP.NE.AND P0, PT, R4, RZ, PT ;  /* 0x000000ff0400720c */ /* 0x000fda0003f05270 */
[----:B-1----:R-:W-:-:S05]  /*1f6e0*/  @!P0 VIADD R3, R3, 0x19c80 ;  /* 0x00019c8003038836 */ /* 0x002fca0000000000 */
[----:B------:R-:W-:-:S04]  /*1f6f0*/  @!P0 PRMT R3, RZ, 0x654, R3 ;  /* 0x00000654ff038816 */ /* 0x000fc80000000003 */
[----:B------:R1:W-:Y:S01]  /*1f700*/  @!P0 SYNCS.ARRIVE.TRANS64.RED.A1T0 RZ, [R3+URZ], RZ ;  /* 0x000000ff03ff89a7 */ /* 0x0003e2000810043f */
[C---:B--2---:R-:W-:Y:S01]  /*1f710*/  ISETP.GT.AND P0, PT, R2.reuse, R0, PT ;  /* 0x000000000200720c */ /* 0x044fe20003f04270 */
[----:B------:R-:W-:Y:S02]  /*1f720*/  VIADD R2, R2, 0xffffffff ;  /* 0xffffffff02027836 */ /* 0x000fe40000000000 */
[----:B------:R-:W-:-:S10]  /*1f730*/  IMAD.MOV.U32 R0, RZ, RZ, R24 ;  /* 0x000000ffff007224 */ /* 0x000fd400078e0018 */
[----:B-1----:R-:W-:Y:S05]  /*1f740*/  @P0 BRA `(.L_x_1447) ;  /* 0xfffffff000040947 */ /* 0x002fea000383ffff */
.L_x_1423:
[----:B------:R-:W1:Y:S01]  /*1f750*/  S2R R3, SR_TID.X ;  /* 0x0000000000037919 */ /* 0x000e620000002100 */
[----:B------:R-:W-:Y:S01]  /*1f760*/  BSSY B0, `(.L_x_1448) ;  /* 0x0000010000007945 */ /* 0x000fe20003800000 */
[----:B-1----:R-:W-:-:S04]  /*1f770*/  LOP3.LUT R3, R3, 0x7f, RZ, 0xc0, !PT ;  /* 0x0000007f03037812 */ /* 0x002fc800078ec0ff */
[----:B------:R-:W-:-:S13]  /*1f780*/  ISETP.NE.AND P0, PT, R3, RZ, PT ;  /* 0x000000ff0300720c */ /* 0x000fda0003f05270 */
[----:B------:R-:W-:Y:S05]  /*1f790*/  @P0 BRA `(.L_x_1449) ;  /* 0x0000000000300947 */ /* 0x000fea0003800000 */
[----:B------:R-:W1:Y:S01]  /*1f7a0*/  S2R R5, SR_LANEID ;  /* 0x0000000000057919 */ /* 0x000e620000000000 */
[----:B------:R-:W-:Y:S01]  /*1f7b0*/  VOTEU.ANY UR4, UPT, PT ;  /* 0x0000000000047886 */ /* 0x000fe200038e0100 */
[----:B------:R-:W3:Y:S01]  /*1f7c0*/  LDC.64 R2, c[0x0][0xc60] ;  /* 0x00031800ff027b82 */ /* 0x000ee20000000a00 */
[----:B--2---:R-:W1:Y:S02]  /*1f7d0*/  FLO.U32 R0, UR4 ;  /* 0x0000000400007d00 */ /* 0x004e6400080e0000 */
[----:B-1----:R-:W-:-:S06]  /*1f7e0*/  ISETP.EQ.U32.AND P1, PT, R0, R5, PT ;  /* 0x000000050000720c */ /* 0x002fcc0003f22070 */
[----:B------:R-:W3:Y:S07]  /*1f7f0*/  POPC R5, UR4 ;  /* 0x0000000400057d09 */ /* 0x000eee0008000000 */
[----:B---3--:R-:W2:Y:S01]  /*1f800*/  @P1 ATOMG.E.ADD.STRONG.GPU PT, R3, desc[UR42][R2.64], R5 ;  /* 0x00000005020319a8 */ /* 0x008ea200081ee1ea */
[----:B------:R-:W1:Y:S02]  /*1f810*/  S2R R4, SR_LTMASK ;  /* 0x0000000000047919 */ /* 0x000e640000003900 */
[----:B-1----:R-:W-:-:S04]  /*1f820*/  LOP3.LUT R4, R4, UR4, RZ, 0xc0, !PT ;  /* 0x0000000404047c12 */ /* 0x002fc8000f8ec0ff */
[----:B0-----:R-:W0:Y:S01]  /*1f830*/  POPC R7, R4 ;  /* 0x0000000400077309 */ /* 0x001e220000000000 */
[----:B--2---:R-:W0:Y:S02]  /*1f840*/  SHFL.IDX PT, R0, R3, R0, 0x1f ;  /* 0x00001f0003007589 */ /* 0x004e2400000e0000 */
[----:B0-----:R-:W-:-:S07]  /*1f850*/  IADD3 R16, R0, UR38, R7 ;  /* 0x0000002600107c10 */ /* 0x001fce000fffe007 */
.L_x_1449:
[----:B------:R-:W-:Y:S05]  /*1f860*/  BSYNC B0 ;  /* 0x0000000000007941 */ /* 0x000fea0003800000 */
.L_x_1448:
[----:B------:R-:W-:-:S06]  /*1f870*/  UISETP.NE.AND UP0, UPT, UR36, 0x3, UPT ;  /* 0x000000032400788c */ /* 0x000fcc000bf05270 */
[----:B------:R-:W-:-:S13]  /*1f880*/  PLOP3.LUT P1, PT, PT, PT, UP0, 0x80, 0x0 ;  /* 0x000000000000781c */ /* 0x000fda0003f2f008 */
[----:B------:R-:W-:Y:S05]  /*1f890*/  @!P1 BRA `(.L_x_1450) ;  /* 0x0000000000049947 */ /* 0x000fea0003800000 */
[----:B------:R-:W-:Y:S01]  /*1f8a0*/  BPT.TRAP 0x1 ;  /* 0x000000040000795c */ /* 0x000fe20000300000 */
.L_x_1450:
[----:B--2---:R-:W-:Y:S01]  /*1f8b0*/  LOP3.LUT R0, R26, 0x1, RZ, 0x3c, !PT ;  /* 0x000000011a007812 */ /* 0x004fe200078e3cff */
[----:B------:R-:W-:Y:S01]  /*1f8c0*/  IMAD R3, R24, 0x8, R23 ;  /* 0x0000000818037824 */ /* 0x000fe200078e0217 */
[----:B------:R-:W-:Y:S01]  /*1f8d0*/  BSSY B0, `(.L_x_1451) ;  /* 0x0000006000007945 */ /* 0x000fe20003800000 */
[----:B------:R-:W-:Y:S01]  /*1f8e0*/  IMAD.U32 R2, RZ, RZ, UR39 ;  /* 0x00000027ff027e24 */ /* 0x000fe2000f8e00ff */
[----:B------:R-:W-:-:S04]  /*1f8f0*/  SHF.L.U32 R0, R0, 0x1f, RZ ;  /* 0x0000001f00007819 */ /* 0x000fc800000006ff */
[----:B------:R-:W1:Y:S01]  /*1f900*/  SYNCS.PHASECHK.TRANS64.TRYWAIT P1, [R3+URZ+0x19c70], R0 ;  /* 0x019c7000030075a7 */ /* 0x000e62000802017f */
[----:B------:R-:W-:Y:S01]  /*1f910*/  ISETP.NE.AND P2, PT, R2, 0x3, PT ;  /* 0x000000030200780c */ /* 0x000fe20003f45270 */
[----:B-1----:R-:W-:-:S12]  /*1f920*/  @!P1 BRA `(.L_x_1452) ;  /* 0x0000002400a49947 */ /* 0x002fd80003800000 */
.L_x_1532:
[----:B------:R-:W-:Y:S05]  /*1f930*/  BSYNC B0 ;  /* 0x0000000000007941 */ /* 0x000fea0003800000 */
.L_x_1451:
[----:B------:R-:W-:Y:S05]  /*1f940*/  @!P2 BRA `(.L_x_1453) ;  /* 0x000000000004a947 */ /* 0x000fea0003800000 */
[----:B------:R-:W-:Y:S01]  /*1f950*/  BPT.TRAP 0x1 ;  /* 0x000000040000795c */ /* 0x000fe20000300000 */
.L_x_1453:
[----:B-1----:R-:W-:-:S04]  /*1f960*/  SHF.L.U32 R0, R26, 0x1f, RZ ;  /* 0x0000001f1a007819 */ /* 0x002fc800000006ff */
[----:B------:R-:W1:Y:S02]  /*1f970*/  SYNCS.PHASECHK.TRANS64.TRYWAIT P1, [R3+URZ+0x19c60], R0 ;  /* 0x019c6000030075a7 */ /* 0x000e64000802017f */
[----:B-1----:R-:W-:Y:S05]  /*1f980*/  @!P1 BRA `(.L_x_1454) ;  /* 0x0000002400a09947 */ /* 0x002fea0003800000 */
.L_x_1533:
[----:B------:R-:W1:Y:S04]  /*1f990*/  LDL R4, [R1+0x10] ;  /* 0x0000100001047983 */ /* 0x000e680000100800 */
[----:B------:R-:W2:Y:S04]  /*1f9a0*/  LDL R10, [R1+0x8] ;  /* 0x00000800010a7983 */ /* 0x000ea80000100800 */
[----:B------:R-:W3:Y:S01]  /*1f9b0*/  LDL R12, [R1+0xc] ;  /* 0x00000c00010c7983 */ /* 0x000ee20000100800 */
[----:B------:R-:W-:Y:S01]  /*1f9c0*/  IMAD R2, R24, 0x3000, RZ ;  /* 0x0000300018027824 */ /* 0x000fe200078e02ff */
[----:B------:R-:W-:Y:S05]  /*1f9d0*/  WARPSYNC.ALL ;  /* 0x0000000000007948 */ /* 0x000fea0003800000 */
[----:B-1----:R-:W-:-:S02]  /*1f9e0*/  LOP3.LUT R0, R2, R4, RZ, 0xfc, !PT ;  /* 0x0000000402007212 */ /* 0x002fc400078efcff */
[----:B--2---:R-:W-:-:S03]  /*1f9f0*/  LOP3.LUT R2, R2, R10, RZ, 0xfc, !PT ;  /* 0x0000000a02027212 */ /* 0x004fc600078efcff */
        /* <DEDUP_REMOVED lines=47> */
.L_x_1455:
        /* <DEDUP_REMOVED lines=10> */
.L_x_1398:
        /* <DEDUP_REMOVED lines=11> */
.L_x_1456:
[----:B------:R-:W2:Y:S01]  /*1fe40*/  S2R R0, SR_TID.X ;  /* 0x0000000000007919 */ /* 0x000ea20000002100 */
[----:B------:R-:W-:Y:S01]  /*1fe50*/  UMOV UR4, 0xffffffff ;  /* 0xffffffff00047882 */ /* 0x000fe20000000000 */
[----:B--2---:R-:W-:-:S04]  /*1fe60*/  LOP3.LUT R7, R0, 0x1f, RZ, 0xc0, !PT ;  /* 0x0000001f00077812 */ /* 0x004fc800078ec0ff */
[----:B------:R-:W-:Y:S01]  /*1fe70*/  ISETP.NE.AND P0, PT, R7, 0x1f, PT ;  /* 0x0000001f0700780c */ /* 0x000fe20003f05270 */
[----:B------:R-:W-:-:S12]  /*1fe80*/  BRA.DIV UR4, `(.L_x_1458) ;  /* 0x0000002204747947 */ /* 0x000fd8000b800000 */
[----:B-1----:R-:W-:Y:S01]  /*1fe90*/  IMAD.IADD R5, R19, 0x1, R7 ;  /* 0x0000000113057824 */ /* 0x002fe200078e0207 */
[----:B------:R-:W-:-:S04]  /*1fea0*/  ULDC UR4, c[0x0][0xc3c] ;  /* 0x00030f0000047ab9 */ /* 0x000fc80000000800 */
[----:B------:R-:W-:-:S13]  /*1feb0*/  ISETP.GE.OR P1, PT, R5, UR4, !P0 ;  /* 0x0000000405007c0c */ /* 0x000fda000c726670 */
[----:B0-----:R-:W0:Y:S02]  /*1fec0*/  @!P1 LDC.64 R2, c[0x0][0xc80] ;  /* 0x00032000ff029b82 */ /* 0x001e240000000a00 */
        /* <DEDUP_REMOVED lines=27> */
.L_x_1543:
[----:B------:R-:W-:Y:S02]  /*20080*/  ULDC UR4, c[0x0][0xc38] ;  /* 0x00030e0000047ab9 */ /* 0x000fe40000000800 */
[----:B------:R-:W-:-:S04]  /*20090*/  IMAD.U32 R4, RZ, RZ, UR4 ;  /* 0x00000004ff047e24 */ /* 0x000fc8000f8e00ff */
[----:B-1----:R-:W-:-:S04]  /*200a0*/  IMAD R5, R14, R4, RZ ;  /* 0x000000040e057224 */ /* 0x002fc800078e02ff */
[----:B------:R-:W-:-:S05]  /*200b0*/  IMAD.IADD R16, R16, 0x1, R5 ;  /* 0x0000000110107824 */ /* 0x000fca00078e0205 */
[----:B------:R-:W-:-:S13]  /*200c0*/  ISETP.GT.AND P6, PT, R16, R0, PT ;  /* 0x000000001000720c */ /* 0x000fda0003fc4270 */
[----:B------:R-:W-:Y:S05]  /*200d0*/  @P6 BRA `(.L_x_1459) ;  /* 0x00000000009c6947 */ /* 0x000fea0003800000 */
.L_x_1464:
        /* <DEDUP_REMOVED lines=14> */
.L_x_1462:
[----:B------:R-:W-:Y:S05]  /*201c0*/  BSYNC B0 ;  /* 0x0000000000007941 */ /* 0x000fea0003800000 */
.L_x_1461:
        /* <DEDUP_REMOVED lines=14> */
[----:B------:R-:W0:Y:S02]  /*202b0*/  SHFL.UP PT, R14, R6, 0x10, RZ ;  /* 0x06000000060e7989 */ /* 0x000e2400000e00ff */
[----:B01----:R-:W-:-:S05]  /*202c0*/  SEL R3, R14, RZ, P5 ;  /* 0x000000ff0e037207 */ /* 0x003fca0002800000 */
[----:B------:R-:W-:-:S05]  /*202d0*/  IMAD.IADD R3, R6, 0x1, R3 ;  /* 0x0000000106037824 */ /* 0x000fca00078e0203 */
[----:B------:R0:W1:Y:S02]  /*202e0*/  SHFL.IDX PT, R14, R3, 0x1f, 0x1f ;  /* 0x03e01f00030e7f89 */ /* 0x00006400000e0000 */
.L_x_1551:
[----:B------:R-:W-:Y:S02]  /*202f0*/  ULDC UR4, c[0x0][0xc38] ;  /* 0x00030e0000047ab9 */ /* 0x000fe40000000800 */
[----:B------:R-:W-:-:S04]  /*20300*/  IMAD.U32 R4, RZ, RZ, UR4 ;  /* 0x00000004ff047e24 */ /* 0x000fc8000f8e00ff */
[----:B-1----:R-:W-:-:S04]  /*20310*/  IMAD R5, R14, R4, RZ ;  /* 0x000000040e057224 */ /* 0x002fc800078e02ff */
[----:B------:R-:W-:-:S05]  /*20320*/  IMAD.IADD R16, R5, 0x1, R16 ;  /* 0x0000000105107824 */ /* 0x000fca00078e0210 */
[----:B------:R-:W-:-:S13]  /*20330*/  ISETP.GT.AND P6, PT, R16, R0, PT ;  /* 0x000000001000720c */ /* 0x000fda0003fc4270 */
[----:B------:R-:W-:Y:S05]  /*20340*/  @!P6 BRA `(.L_x_1464) ;  /* 0xfffffffc0064e947 */ /* 0x000fea000383ffff */
.L_x_1459:
        /* <DEDUP_REMOVED lines=8> */
.L_x_1555:
[----:B------:R-:W-:Y:S01]  /*203d0*/  ISETP.NE.AND P0, PT, R5, RZ, PT ;  /* 0x000000ff0500720c */ /* 0x000fe20003f05270 */
[----:B------:R-:W-:-:S12]  /*203e0*/  IMAD.MOV.U32 R5, RZ, RZ, RZ ;  /* 0x000000ffff057224 */ /* 0x000fd800078e00ff */
[----:B------:R-:W-:Y:S05]  /*203f0*/  @!P0 BRA `(.L_x_1466) ;  /* 0x0000000000108947 */ /* 0x000fea0003800000 */
[----:B------:R-:W-:Y:S01]  /*20400*/  UMOV UR4, 0xffffffff ;  /* 0xffffffff00047882 */ /* 0x000fe20000000000 */
[----:B------:R-:W-:Y:S02]  /*20410*/  VIADD R12, R6, 0xffffffff ;  /* 0xffffffff060c7836 */ /* 0x000fe40000000000 */
[----:B------:R-:W-:Y:S05]  /*20420*/  BRA.DIV UR4, `(.L_x_1467) ;  /* 0x0000002604347947 */ /* 0x000fea000b800000 */
[----:B------:R3:W4:Y:S02]  /*20430*/  SHFL.IDX PT, R5, R3, R12, 0x1f ;  /* 0x00001f0c03057589 */ /* 0x00072400000e0000 */
.L_x_1466:
[----:B01-3--:R-:W0:Y:S01]  /*20440*/  LDC.64 R2, c[0x0][0xc90] ;  /* 0x00032400ff027b82 */ /* 0x00be220000000a00 */
[----:B------:R-:W-:-:S04]  /*20450*/  IMAD.IADD R19, R6, 0x1, R19 ;  /* 0x0000000106137824 */ /* 0x000fc800078e0213 */
[----:B0-----:R-:W-:-:S05]  /*20460*/  IMAD.WIDE R2, R19, 0x4, R2 ;  /* 0x0000000413027825 */ /* 0x001fca00078e0202 */
[----:B------:R-:W2:Y:S01]  /*20470*/  LDG.E R7, desc[UR42][R2.64] ;  /* 0x0000002a02077981 */ /* 0x000ea2000c1e1900 */
[----:B----4-:R-:W-:-:S04]  /*20480*/  IMAD R16, R5, R4, R16 ;  /* 0x0000000405107224 */ /* 0x010fc800078e0210 */
[----:B------:R-:W-:Y:S02]  /*20490*/  IMAD.IADD R0, R0, 0x1, -R16 ;  /* 0x0000000100007824 */ /* 0x000fe400078e0a10 */
[----:B--2---:R-:W-:-:S05]  /*204a0*/  IMAD R6, R17, R7, RZ ;  /* 0x0000000711067224 */ /* 0x004fca00078e02ff */
[----:B------:R-:W-:-:S04]  /*204b0*/  IABS R8, R6 ;  /* 0x0000000600087213 */ /* 0x000fc80000000000 */
[----:B------:R-:W0:Y:S08]  /*204c0*/  I2F.RP R9, R8 ;  /* 0x0000000800097306 */ /* 0x000e300000209400 */
[----:B0-----:R-:W0:Y:S02]  /*204d0*/  MUFU.RCP R9, R9 ;  /* 0x0000000900097308 */ /* 0x001e240000001000 */
[----:B0-----:R-:W-:-:S06]  /*204e0*/  VIADD R10, R9, 0xffffffe ;  /* 0x0ffffffe090a7836 */ /* 0x001fcc0000000000 */
[----:B------:R-:W0:Y:S02]  /*204f0*/  F2I.FTZ.U32.TRUNC.NTZ R3, R10 ;  /* 0x0000000a00037305 */ /* 0x000e24000021f000 */
[----:B0-----:R-:W-:-:S04]  /*20500*/  IMAD.MOV R2, RZ, RZ, -R3 ;  /* 0x000000ffff027224 */ /* 0x001fc800078e0a03 */
[----:B------:R-:W-:Y:S02]  /*20510*/  IMAD R5, R2, R8, RZ ;  /* 0x0000000802057224 */ /* 0x000fe400078e02ff */
[----:B------:R-:W-:-:S04]  /*20520*/  IMAD.MOV.U32 R2, RZ, RZ, RZ ;  /* 0x000000ffff027224 */ /* 0x000fc800078e00ff */
[----:B------:R-:W-:Y:S01]  /*20530*/  IMAD.HI.U32 R2, R3, R5, R2 ;  /* 0x0000000503027227 */ /* 0x000fe200078e0002 */
[----:B------:R-:W-:Y:S02]  /*20540*/  IABS R3, R0 ;  /* 0x0000000000037213 */ /* 0x000fe40000000000 */
[----:B------:R-:W-:-:S03]  /*20550*/  IABS R5, R6 ;  /* 0x0000000600057213 */ /* 0x000fc60000000000 */
[----:B------:R-:W-:-:S04]  /*20560*/  IMAD.HI.U32 R2, R2, R3, RZ ;  /* 0x0000000302027227 */ /* 0x000fc800078e00ff */
[----:B------:R-:W-:-:S04]  /*20570*/  IMAD.MOV R5, RZ, RZ, -R5 ;  /* 0x000000ffff057224 */ /* 0x000fc800078e0a05 */
        /* <DEDUP_REMOVED lines=35> */
[C---:B------:R-:W-:Y:S01]  /*207b0*/  LOP3.LUT R2, R0.reuse, R4, RZ, 0x3c, !PT ;  /* 0x0000000400027212 */ /* 0x040fe200078e3cff */
[----:B------:R-:W-:-:S03]  /*207c0*/  IMAD.IADD R0, R0, 0x1, R5 ;  /* 0x0000000100007824 */ /* 0x000fc600078e0205 */
[----:B------:R-:W-:-:S07]  /*207d0*/  ISETP.GE.AND P2, PT, R2, RZ, PT ;  /* 0x000000ff0200720c */ /* 0x000fce0003f46270 */
[----:B------:R-:W-:-:S06]  /*207e0*/  @P0 VIADD R9, R9, 0x1 ;  /* 0x0000000109090836 */ /* 0x000fcc0000000000 */
[----:B------:R-:W-:Y:S01]  /*207f0*/  @!P2 IMAD.MOV R9, RZ, RZ, -R9 ;  /* 0x000000ffff09a224 */ /* 0x000fe200078e0a09 */
[----:B------:R-:W-:Y:S01]  /*20800*/  @!P1 LOP3.LUT R9, RZ, R4, RZ, 0x33, !PT ;  /* 0x00000004ff099212 */ /* 0x000fe200078e33ff */
[----:B------:R-:W-:-:S04]  /*20810*/  IMAD.MOV R4, RZ, RZ, -R4 ;  /* 0x000000ffff047224 */ /* 0x000fc800078e0a04 */
[----:B------:R-:W-:Y:S01]  /*20820*/  IMAD R18, R9, R4, R0 ;  /* 0x0000000409127224 */ /* 0x000fe200078e0200 */
[----:B------:R-:W-:-:S05]  /*20830*/  LOP3.LUT R0, RZ, R9, RZ, 0x33, !PT ;  /* 0x00000009ff007212 */ /* 0x000fca00078e33ff */
[----:B------:R-:W-:Y:S01]  /*20840*/  IMAD.IADD R17, R17, 0x1, R0 ;  /* 0x0000000111117824 */ /* 0x000fe200078e0200 */
[----:B------:R-:W-:Y:S06]  /*20850*/  BRA `(.L_x_1468) ;  /* 0x00000000001c7947 */ /* 0x000fec0003800000 */
.L_x_1460:
[----:B------:R-:W-:Y:S01]  /*20860*/  UMOV UR4, URZ ;  /* 0x0000003f00047c82 */ /* 0x000fe20008000000 */
[----:B------:R-:W-:Y:S01]  /*20870*/  UMOV UR5, URZ ;  /* 0x0000003f00057c82 */ /* 0x000fe20008000000 */
[----:B------:R-:W-:Y:S01]  /*20880*/  ULDC UR6, c[0x0][0xc3c] ;  /* 0x00030f0000067ab9 */ /* 0x000fe20000000800 */
[----:B------:R-:W-:Y:S02]  /*20890*/  IMAD.MOV.U32 R16, RZ, RZ, R0 ;  /* 0x000000ffff107224 */ /* 0x000fe400078e0000 */
[----:B------:R-:W-:Y:S02]  /*208a0*/  IMAD.U32 R17, RZ, RZ, UR4 ;  /* 0x00000004ff117e24 */ /* 0x000fe4000f8e00ff */
[----:B------:R-:W-:Y:S02]  /*208b0*/  IMAD.U32 R18, RZ, RZ, UR5 ;  /* 0x00000005ff127e24 */ /* 0x000fe4000f8e00ff */
[----:B------:R-:W-:-:S07]  /*208c0*/  IMAD.U32 R19, RZ, RZ, UR6 ;  /* 0x00000006ff137e24 */ /* 0x000fce000f8e00ff */
.L_x_1468:
        /* <DEDUP_REMOVED lines=10> */
.L_x_1457:
[----:B------:R-:W-:Y:S02]  /*20970*/  ULDC UR4, c[0x0][0xc3c] ;  /* 0x00030f0000047ab9 */ /* 0x000fe40000000800 */
[----:B--2---:R-:W-:-:S13]  /*20980*/  ISETP.GE.AND P0, PT, R19, UR4, PT ;  /* 0x0000000413007c0c */ /* 0x004fda000bf06270 */
[----:B------:R-:W-:Y:S05]  /*20990*/  @!P0 BRA `(.L_x_1469) ;  /* 0xffffffa000308947 */ /* 0x000fea000383ffff */
[----:B------:R-:W-:Y:S05]  /*209a0*/  BSYNC B7 ;  /* 0x0000000000077941 */ /* 0x000fea0003800000 */
.L_x_1337:
        /* <DEDUP_REMOVED lines=12> */
.L_x_1558:
[----:B------:R-:W-:Y:S05]  /*20a70*/  BSYNC B0 ;  /* 0x0000000000007941 */ /* 0x000fea0003800000 */
.L_x_1470:
[----:B------:R-:W-:-:S03]  /*20a80*/  UMOV UR4, 0xffffffff ;  /* 0xffffffff00047882 */ /* 0x000fc60000000000 */
[----:B------:R-:W-:Y:S05]  /*20a90*/  BRA.DIV UR4, `(.L_x_1472) ;  /* 0x0000001e04d47947 */ /* 0x000fea000b800000 */
[----:B0-----:R-:W0:Y:S02]  /*20aa0*/  S2R R0, SR_TID.X ;  /* 0x0000000000007919 */ /* 0x001e240000002100 */
[----:B0-----:R-:W-:-:S04]  /*20ab0*/  SHF.R.U32.HI R0, RZ, 0x5, R0 ;  /* 0x00000005ff007819 */ /* 0x001fc80000011600 */
[----:B------:R-:W-:-:S05]  /*20ac0*/  LOP3.LUT R0, R0, 0x3, RZ, 0xc0, !PT ;  /* 0x0000000300007812 */ /* 0x000fca00078ec0ff */
[----:B------:R0:W1:Y:S02]  /*20ad0*/  SHFL.IDX PT, R14, R0, RZ, 0x1f ;  /* 0x00001fff000e7589 */ /* 0x00006400000e0000 */
.L_x_1561:
[----:B-1----:R-:W-:-:S13]  /*20ae0*/  ISETP.NE.AND P0, PT, R14, RZ, PT ;  /* 0x000000ff0e00720c */ /* 0x002fda0003f05270 */
[----:B------:R-:W-:Y:S05]  /*20af0*/  @P0 BRA `(.L_x_1135) ;  /* 0x0000000000a40947 */ /* 0x000fea0003800000 */
[----:B------:R-:W-:-:S03]  /*20b00*/  UMOV UR4, 0xffffffff ;  /* 0xffffffff00047882 */ /* 0x000fc60000000000 */
[----:B------:R-:W-:Y:S05]  /*20b10*/  BRA.DIV UR4, `(.L_x_1473) ;  /* 0x0000001e04e87947 */ /* 0x000fea000b800000 */
[----:B------:R-:W-:-:S13]  /*20b20*/  ELECT P6, URZ, PT ;  /* 0x00000000003f782f */ /* 0x000fda00038c0000 */
.L_x_1564:
[----:B------:R-:W-:Y:S05]  /*20b30*/  @!P6 BRA `(.L_x_1135) ;  /* 0x000000000094e947 */ /* 0x000fea0003800000 */
[----:B------:R-:W-:-:S06]  /*20b40*/  ULOP3.LUT UR4, UR37, 0x2, URZ, 0xfc, !UPT ;  /* 0x0000000225047892 */ /* 0x000fcc000f8efc3f */
[----:B0-----:R-:W-:-:S05]  /*20b50*/  IMAD.U32 R0, RZ, RZ, UR4 ;  /* 0x00000004ff007e24 */ /* 0x001fca000f8e00ff */
[----:B------:R-:W-:-:S13]  /*20b60*/  ISETP.NE.AND P0, PT, R0, 0x3, PT ;  /* 0x000000030000780c */ /* 0x000fda0003f05270 */
[----:B------:R-:W-:Y:S05]  /*20b70*/  @!P0 BRA `(.L_x_1474) ;  /* 0x0000000000048947 */ /* 0x000fea0003800000 */
[----:B------:R-:W-:Y:S01]  /*20b80*/  BPT.TRAP 0x1 ;  /* 0x000000040000795c */ /* 0x000fe20000300000 */
.L_x_1474:
        /* <DEDUP_REMOVED lines=12> */
.L_x_1565:
[----:B------:R-:W1:Y:S02]  /*20c50*/  SYNCS.PHASECHK.TRANS64.TRYWAIT P1, [R3+URZ], R0 ;  /* 0x00000000030075a7 */ /* 0x000e64000802017f */
[----:B-1----:R-:W-:Y:S05]  /*20c60*/  @!P1 BRA `(.L_x_1476) ;  /* 0x0000001c00c89947 */ /* 0x002fea0003800000 */
.L_x_1566:
[----:B------:R-:W-:Y:S05]  /*20c70*/  @!P0 BRA `(.L_x_1477) ;  /* 0x0000000000048947 */ /* 0x000fea0003800000 */
[----:B------:R-:W-:Y:S01]  /*20c80*/  BPT.TRAP 0x1 ;  /* 0x000000040000795c */ /* 0x000fe20000300000 */
.L_x_1477:
[----:B-1----:R-:W-:-:S04]  /*20c90*/  IMAD R3, R24, 0x8, R9 ;  /* 0x0000000818037824 */ /* 0x002fc800078e0209 */
[----:B------:R-:W1:Y:S02]  /*20ca0*/  SYNCS.PHASECHK.TRANS64.TRYWAIT P1, [R3+URZ+0x19c60], R2 ;  /* 0x019c6002030075a7 */ /* 0x000e64000802017f */
[----:B-1----:R-:W-:Y:S05]  /*20cb0*/  @!P1 BRA `(.L_x_1478) ;  /* 0x0000001c00c89947 */ /* 0x002fea0003800000 */
.L_x_1567:
[----:B------:R-:W-:Y:S05]  /*20cc0*/  @!P0 BRA `(.L_x_1479) ;  /* 0x0000000000048947 */ /* 0x000fea0003800000 */
[----:B------:R-:W-:Y:S01]  /*20cd0*/  BPT.TRAP 0x1 ;  /* 0x000000040000795c */ /* 0x000fe20000300000 */
.L_x_1479:
[----:B------:R-:W-:-:S04]  /*20ce0*/  IMAD R5, R4, 0x8, R9 ;  /* 0x0000000804057824 */ /* 0x000fc800078e0209 */
[----:B------:R-:W2:Y:S02]  /*20cf0*/  SYNCS.PHASECHK.TRANS64.TRYWAIT P1, [R5+URZ+0x19c60], R0 ;  /* 0x019c6000050075a7 */ /* 0x000ea4000802017f */
[----:B--2---:R-:W-:Y:S05]  /*20d00*/  @!P1 BRA `(.L_x_1480) ;  /* 0x0000001c00c89947 */ /* 0x004fea0003800000 */
.L_x_1568:
[----:B------:R-:W-:Y:S05]  /*20d10*/  @!P0 BRA `(.L_x_1481) ;  /* 0x0000000000048947 */ /* 0x000fea0003800000 */
[----:B------:R-:W-:Y:S01]  /*20d20*/  BPT.TRAP 0x1 ;  /* 0x000000040000795c */ /* 0x000fe20000300000 */
.L_x_1481:
[----:B------:R-:W3:Y:S02]  /*20d30*/  SYNCS.PHASECHK.TRANS64.TRYWAIT P0, [R3+URZ+0x19c80], R2 ;  /* 0x019c8002030075a7 */ /* 0x000ee4000800017f */
[----:B---3--:R-:W-:Y:S05]  /*20d40*/  @!P0 BRA `(.L_x_1482) ;  /* 0x0000001c00cc8947 */ /* 0x008fea0003800000 */
.L_x_1483:
[----:B----4-:R4:W0:Y:S02]  /*20d50*/  SYNCS.PHASECHK.TRANS64.TRYWAIT P0, [R5+URZ+0x19c80], R0 ;  /* 0x019c8000050075a7 */ /* 0x010824000800017f */
[----:B0-----:R-:W-:Y:S05]  /*20d60*/  @!P0 NANOSLEEP.SYNCS 0x989680 ;  /* 0x009896800000895d */ /* 0x001fea0003900000 */
[----:B------:R-:W0:Y:S02]  /*20d70*/  @!P0 SYNCS.PHASECHK.TRANS64 P0, [R5+URZ+0x19c80], R0 ;  /* 0x019c8000050085a7 */ /* 0x000e24000800007f */
[----:B0-----:R-:W-:Y:S05]  /*20d80*/  @!P0 BRA `(.L_x_1483) ;  /* 0xfffffffc00f08947 */ /* 0x001fea000383ffff */
.L_x_1135:
[----:B------:R-:W-:Y:S05]  /*20d90*/  BSYNC B8 ;  /* 0x0000000000087941 */ /* 0x000fea0003800000 */
.L_x_1132:
[----:B------:R-:W-:Y:S05]  /*20da0*/  EXIT ;  /* 0x000000000000794d */ /* 0x000fea0003800000 */
.L_x_1159:
[----:B0-----:R0:W1:Y:S02]  /*20db0*/  SYNCS.PHASECHK.TRANS64.TRYWAIT P5, [R83+URZ+0x19c90], R86 ;  /* 0x019c9056530075a7 */ /* 0x00106400080a017f */
[----:B-1----:R-:W-:Y:S05]  /*20dc0*/  @!P5 NANOSLEEP.SYNCS 0x989680 ;  /* 0x009896800000d95d */ /* 0x002fea0003900000 */
[----:B------:R-:W1:Y:S02]  /*20dd0*/  @!P5 SYNCS.PHASECHK.TRANS64 P5, [R83+URZ+0x19c90], R86 ;  /* 0x019c90565300d5a7 */ /* 0x000e6400080a007f */
[----:B-1----:R-:W-:Y:S05]  /*20de0*/  @!P5 BRA `(.L_x_1159) ;  /* 0xfffffffc00f0d947 */ /* 0x002fea000383ffff */
[----:B------:R-:W-:Y:S05]  /*20df0*/  BRA `(.L_x_1484) ;  /* 0xfffffe1c00947947 */ /* 0x000fea000383ffff */
.L_x_1175:
[----:B0-----:R0:W1:Y:S02]  /*20e00*/  SYNCS.PHASECHK.TRANS64.TRYWAIT P5, [R83+URZ+0x19c90], R86 ;  /* 0x019c9056530075a7 */ /* 0x00106400080a017f */
[----:B-1----:R-:W-:Y:S05]  /*20e10*/  @!P5 NANOSLEEP.SYNCS 0x989680 ;  /* 0x009896800000d95d */ /* 0x002fea0003900000 */
[----:B------:R-:W1:Y:S02]  /*20e20*/  @!P5 SYNCS.PHASECHK.TRANS64 P5, [R83+URZ+0x19c90], R86 ;  /* 0x019c90565300d5a7 */ /* 0x000e6400080a007f */
[----:B-1----:R-:W-:Y:S05]  /*20e30*/  @!P5 BRA `(.L_x_1175) ;  /* 0xfffffffc00f0d947 */ /* 0x002fea000383ffff */
[----:B------:R-:W-:Y:S05]  /*20e40*/  BRA `(.L_x_1485) ;  /* 0xfffffe3400907947 */ /* 0x000fea000383ffff */
.L_x_1184:
[----:B0-----:R0:W1:Y:S02]  /*20e50*/  SYNCS.PHASECHK.TRANS64.TRYWAIT P5, [R83+URZ+0x19c90], R86 ;  /* 0x019c9056530075a7 */ /* 0x00106400080a017f */
[----:B-1----:R-:W-:Y:S05]  /*20e60*/  @!P5 NANOSLEEP.SYNCS 0x989680 ;  /* 0x009896800000d95d */ /* 0x002fea0003900000 */
[----:B------:R-:W1:Y:S02]  /*20e70*/  @!P5 SYNCS.PHASECHK.TRANS64 P5, [R83+URZ+0x19c90], R86 ;  /* 0x019c90565300d5a7 */ /* 0x000e6400080a007f */
[----:B-1----:R-:W-:Y:S05]  /*20e80*/  @!P5 BRA `(.L_x_1184) ;  /* 0xfffffffc00f0d947 */ /* 0x002fea000383ffff */
[----:B------:R-:W-:Y:S05]  /*20e90*/  BRA `(.L_x_1486) ;  /* 0xfffffe5400a07947 */ /* 0x000fea000383ffff */
.L_x_1188:
[----:B--2---:R2:W3:Y:S02]  /*20ea0*/  SYNCS.PHASECHK.TRANS64.TRYWAIT P5, [R83+URZ+0x19cb0], R86 ;  /* 0x019cb056530075a7 */ /* 0x0044e400080a017f */
[----:B---3--:R-:W-:Y:S05]  /*20eb0*/  @!P5 NANOSLEEP.SYNCS 0x989680 ;  /* 0x009896800000d95d */ /* 0x008fea0003900000 */
[----:B------:R-:W3:Y:S02]  /*20ec0*/  @!P5 SYNCS.PHASECHK.TRANS64 P5, [R83+URZ+0x19cb0], R86 ;  /* 0x019cb0565300d5a7 */ /* 0x000ee400080a007f */
[----:B---3--:R-:W-:Y:S05]  /*20ed0*/  @!P5 BRA `(.L_x_1188) ;  /* 0xfffffffc00f0d947 */ /* 0x008fea000383ffff */
[----:B------:R-:W-:Y:S05]  /*20ee0*/  BRA `(.L_x_1487) ;  /* 0xfffffe5800107947 */ /* 0x000fea000383ffff */
.L_x_1214:
[----:B------:R-:W-:Y:S01]  /*20ef0*/  BSSY B1, `(.L_x_1488) ;  /* 0x0000007000017945 */ /* 0x000fe20003800000 */
[----:B------:R-:W-:Y:S02]  /*20f00*/  IMAD.MOV.U32 R12, RZ, RZ, RZ ;  /* 0x000000ffff0c7224 */ /* 0x000fe400078e00ff */
[----:B------:R-:W-:Y:S02]  /*20f10*/  IMAD.MOV.U32 R11, RZ, RZ, 0x1e1f ;  /* 0x00001e1fff0b7424 */ /* 0x000fe400078e00ff */
[----:B------:R-:W-:-:S07]  /*20f20*/  IMAD.MOV.U32 R15, RZ, RZ, -0x1 ;  /* 0xffffffffff0f7424 */ /* 0x000fce00078e00ff */
[----:B------:R-:W-:Y:S05]  /*20f30*/  WARPSYNC.COLLECTIVE R15, `(.L_x_1489) ;  /* 0x000000000f087348 */ /* 0x000fea0003c00000 */
[----:B------:R0:W1:Y:S02]  /*20f40*/  SHFL.IDX P6, R14, R13, R12, R11 ;  /* 0x0000000c0d0e7389 */ /* 0x00006400000c000b */
[----:B01----:R-:W-:Y:S01]  /*20f50*/  ENDCOLLECTIVE ;  /* 0x000000000000791b */ /* 0x003fe20003800000 */
.L_x_1489:
[----:B------:R-:W-:Y:S05]  /*20f60*/  BSYNC B1 ;  /* 0x0000000000017941 */ /* 0x000fea0003800000 */
.L_x_1488:
        /* <DEDUP_REMOVED lines=8> */
.L_x_1490:
[----:B------:R-:W-:Y:S02]  /*20ff0*/  IMAD.MOV.U32 R13, RZ, RZ, R4 ;  /* 0x000000ffff0d7224 */ /* 0x000fe400078e0004 */
[----:B------:R-:W-:-:S07]  /*21000*/  IMAD.MOV.U32 R3, RZ, RZ, R14 ;  /* 0x000000ffff037224 */ /* 0x000fce00078e000e */
[----:B------:R-:W-:Y:S05]  /*21010*/  WARPSYNC.COLLECTIVE R15, `(.L_x_1491) ;  /* 0x000000000f087348 */ /* 0x000fea0003c00000 */
[----:B------:R0:W1:Y:S02]  /*21020*/  SHFL.IDX P6, R14, R13, R12, R11 ;  /* 0x0000000c0d0e7389 */ /* 0x00006400000c000b */
[----:B01----:R-:W-:Y:S01]  /*21030*/  ENDCOLLECTIVE ;  /* 0x000000000000791b */ /* 0x003fe20003800000 */
.L_x_1491:
[----:B------:R-:W-:Y:S02]  /*21040*/  IMAD.MOV.U32 R13, RZ, RZ, R5 ;  /* 0x000000ffff0d7224 */ /* 0x000fe400078e0005 */
[----:B------:R-:W-:-:S07]  /*21050*/  IMAD.MOV.U32 R4, RZ, RZ, R14 ;  /* 0x000000ffff047224 */ /* 0x000fce00078e000e */
[----:B------:R-:W-:Y:S05]  /*21060*/  WARPSYNC.COLLECTIVE R15, `(.L_x_1492) ;  /* 0x000000000f087348 */ /* 0x000fea0003c00000 */
[----:B------:R0:W1:Y:S02]  /*21070*/  SHFL.IDX P6, R14, R13, R12, R11 ;  /* 0x0000000c0d0e7389 */ /* 0x00006400000c000b */
[----:B01----:R-:W-:Y:S01]  /*21080*/  ENDCOLLECTIVE ;  /* 0x000000000000791b */ /* 0x003fe20003800000 */
.L_x_1492:
[----:B------:R-:W-:Y:S05]  /*21090*/  BRA `(.L_x_1493) ;  /* 0xfffffe6800807947 */ /* 0x000fea000383ffff */
.L_x_1218:
[----:B-1----:R1:W2:Y:S02]  /*210a0*/  SYNCS.PHASECHK.TRANS64.TRYWAIT P0, [R16+URZ+0x19c00], R5 ;  /* 0x019c0005100075a7 */ /* 0x0022a4000800017f */
[----:B--2---:R-:W-:Y:S05]  /*210b0*/  @!P0 NANOSLEEP.SYNCS 0x989680 ;  /* 0x009896800000895d */ /* 0x004fea0003900000 */
[----:B------:R-:W2:Y:S02]  /*210c0*/  @!P0 SYNCS.PHASECHK.TRANS64 P0, [R16+URZ+0x19c00], R5 ;  /* 0x019c0005100085a7 */ /* 0x000ea4000800007f */
[----:B--2---:R-:W-:Y:S05]  /*210d0*/  @!P0 BRA `(.L_x_1218) ;  /* 0xfffffffc00f08947 */ /* 0x004fea000383ffff */
[----:B------:R-:W-:Y:S05]  /*210e0*/  BRA `(.L_x_1494) ;  /* 0xfffffe6c00507947 */ /* 0x000fea000383ffff */
.L_x_1224:
[----:B------:R-:W-:Y:S01]  /*210f0*/  BSSY B1, `(.L_x_1495) ;  /* 0x0000007000017945 */ /* 0x000fe20003800000 */
[----:B------:R-:W-:Y:S02]  /*21100*/  IMAD.MOV.U32 R12, RZ, RZ, RZ ;  /* 0x000000ffff0c7224 */ /* 0x000fe400078e00ff */
[----:B------:R-:W-:Y:S02]  /*21110*/  IMAD.MOV.U32 R11, RZ, RZ, 0x1e1f ;  /* 0x00001e1fff0b7424 */ /* 0x000fe400078e00ff */
[----:B------:R-:W-:-:S07]  /*21120*/  IMAD.MOV.U32 R15, RZ, RZ, -0x1 ;  /* 0xffffffffff0f7424 */ /* 0x000fce00078e00ff */
[----:B------:R-:W-:Y:S05]  /*21130*/  WARPSYNC.COLLECTIVE R15, `(.L_x_1496) ;  /* 0x000000000f087348 */ /* 0x000fea0003c00000 */
[----:B------:R0:W1:Y:S02]  /*21140*/  SHFL.IDX P6, R14, R13, R12, R11 ;  /* 0x0000000c0d0e7389 */ /* 0x00006400000c000b */
[----:B01----:R-:W-:Y:S01]  /*21150*/  ENDCOLLECTIVE ;  /* 0x000000000000791b */ /* 0x003fe20003800000 */
.L_x_1496:
[----:B------:R-:W-:Y:S05]  /*21160*/  BSYNC B1 ;  /* 0x0000000000017941 */ /* 0x000fea0003800000 */
.L_x_1495:
        /* <DEDUP_REMOVED lines=8> */
.L_x_1497:
[----:B------:R-:W-:Y:S02]  /*211f0*/  IMAD.MOV.U32 R13, RZ, RZ, R20 ;  /* 0x000000ffff0d7224 */ /* 0x000fe400078e0014 */
[----:B------:R-:W-:-:S07]  /*21200*/  IMAD.MOV.U32 R3, RZ, RZ, R14 ;  /* 0x000000ffff037224 */ /* 0x000fce00078e000e */
[----:B------:R-:W-:Y:S05]  /*21210*/  WARPSYNC.COLLECTIVE R15, `(.L_x_1498) ;  /* 0x000000000f087348 */ /* 0x000fea0003c00000 */
[----:B------:R0:W1:Y:S02]  /*21220*/  SHFL.IDX P6, R14, R13, R12, R11 ;  /* 0x0000000c0d0e7389 */ /* 0x00006400000c000b */
[----:B01----:R-:W-:Y:S01]  /*21230*/  ENDCOLLECTIVE ;  /* 0x000000000000791b */ /* 0x003fe20003800000 */
.L_x_1498:
[----:B------:R-:W-:Y:S02]  /*21240*/  IMAD.MOV.U32 R13, RZ, RZ, R21 ;  /* 0x000000ffff0d7224 */ /* 0x000fe400078e0015 */
[----:B------:R-:W-:-:S07]  /*21250*/  IMAD.MOV.U32 R20, RZ, RZ, R14 ;  /* 0x000000ffff147224 */ /* 0x000fce00078e000e */
[----:B------:R-:W-:Y:S05]  /*21260*/  WARPSYNC.COLLECTIVE R15, `(.L_x_1499) ;  /* 0x000000000f087348 */ /* 0x000fea0003c00000 */
[----:B------:R0:W1:Y:S02]  /*21270*/  SHFL.IDX P6, R14, R13, R12, R11 ;  /* 0x0000000c0d0e7389 */ /* 0x00006400000c000b */
[----:B01----:R-:W-:Y:S01]  /*21280*/  ENDCOLLECTIVE ;  /* 0x000000000000791b */ /* 0x003fe20003800000 */
.L_x_1499:
[----:B------:R-:W-:Y:S01]  /*21290*/  IMAD.MOV.U32 R21, RZ, RZ, R14 ;  /* 0x000000ffff157224 */ /* 0x000fe200078e000e */
[----:B------:R-:W-:Y:S06]  /*212a0*/  BRA `(.L_x_1500) ;  /* 0xfffffe84003c7947 */ /* 0x000fec000383ffff */
.L_x_1228:
[----:B-1----:R1:W2:Y:S02]  /*212b0*/  SYNCS.PHASECHK.TRANS64.TRYWAIT P0, [R16+URZ+0x19c00], R39 ;  /* 0x019c0027100075a7 */ /* 0x0022a4000800017f */
[----:B--2---:R-:W-:Y:S05]  /*212c0*/  @!P0 NANOSLEEP.SYNCS 0x989680 ;  /* 0x009896800000895d */ /* 0x004fea0003900000 */
[----:B------:R-:W2:Y:S02]  /*212d0*/  @!P0 SYNCS.PHASECHK.TRANS64 P0, [R16+URZ+0x19c00], R39 ;  /* 0x019c0027100085a7 */ /* 0x000ea4000800007f */
[----:B--2---:R-:W-:Y:S05]  /*212e0*/  @!P0 BRA `(.L_x_1228) ;  /* 0xfffffffc00f08947 */ /* 0x004fea000383ffff */
[----:B------:R-:W-:Y:S05]  /*212f0*/  BRA `(.L_x_1501) ;  /* 0xfffffe8400fc7947 */ /* 0x000fea000383ffff */
.L_x_1234:
[----:B-1----:R1:W2:Y:S02]  /*21300*/  SYNCS.PHASECHK.TRANS64.TRYWAIT P1, [R15+URZ+0x19c30], R0 ;  /* 0x019c30000f0075a7 */ /* 0x0022a4000802017f */
[----:B--2---:R-:W-:Y:S05]  /*21310*/  @!P1 NANOSLEEP.SYNCS 0x989680 ;  /* 0x009896800000995d */ /* 0x004fea0003900000 */
[----:B------:R-:W2:Y:S02]  /*21320*/  @!P1 SYNCS.PHASECHK.TRANS64 P1, [R15+URZ+0x19c30], R0 ;  /* 0x019c30000f0095a7 */ /* 0x000ea4000802007f */
[----:B--2---:R-:W-:Y:S05]  /*21330*/  @!P1 BRA `(.L_x_1234) ;  /* 0xfffffffc00f09947 */ /* 0x004fea000383ffff */
[----:B------:R-:W-:Y:S05]  /*21340*/  BRA `(.L_x_1233) ;  /* 0xfffffea800607947 */ /* 0x000fea000383ffff */
.L_x_1254:
[----:B-1----:R1:W2:Y:S02]  /*21350*/  SYNCS.PHASECHK.TRANS64.TRYWAIT P1, [R7+URZ+0x19c30], R12 ;  /* 0x019c300c070075a7 */ /* 0x0022a4000802017f */
[----:B--2---:R-:W-:Y:S05]  /*21360*/  @!P1 NANOSLEEP.SYNCS 0x989680 ;  /* 0x009896800000995d */ /* 0x004fea0003900000 */
[----:B------:R-:W2:Y:S02]  /*21370*/  @!P1 SYNCS.PHASECHK.TRANS64 P1, [R7+URZ+0x19c30], R12 ;  /* 0x019c300c070095a7 */ /* 0x000ea4000802007f */
[----:B--2---:R-:W-:Y:S05]  /*21380*/  @!P1 BRA `(.L_x_1254) ;  /* 0xfffffffc00f09947 */ /* 0x004fea000383ffff */
[----:B------:R-:W-:Y:S05]  /*21390*/  BRA `(.L_x_1253) ;  /* 0xfffffedc00047947 */ /* 0x000fea000383ffff */
.L_x_1259:
[----:B-1----:R1:W2:Y:S02]  /*213a0*/  SYNCS.PHASECHK.TRANS64.TRYWAIT P1, [R19+URZ+0x19c50], R12 ;  /* 0x019c500c130075a7 */ /* 0x0022a4000802017f */
[----:B--2---:R-:W-:Y:S05]  /*213b0*/  @!P1 NANOSLEEP.SYNCS 0x989680 ;  /* 0x009896800000995d */ /* 0x004fea0003900000 */
[----:B------:R-:W2:Y:S02]  /*213c0*/  @!P1 SYNCS.PHASECHK.TRANS64 P1, [R19+URZ+0x19c50], R12 ;  /* 0x019c500c130095a7 */ /* 0x000ea4000802007f */
[----:B--2---:R-:W-:Y:S05]  /*213d0*/  @!P1 BRA `(.L_x_1259) ;  /* 0xfffffffc00f09947 */ /* 0x004fea000383ffff */
[----:B------:R-:W-:Y:S05]  /*213e0*/  BRA `(.L_x_1258) ;  /* 0xfffffedc008c7947 */ /* 0x000fea000383ffff */
.L_x_1280:
[----:B-1----:R1:W2:Y:S02]  /*213f0*/  SYNCS.PHASECHK.TRANS64.TRYWAIT P1, [R15+URZ+0x19c30], R0 ;  /* 0x019c30000f0075a7 */ /* 0x0022a4000802017f */
[----:B--2---:R-:W-:Y:S05]  /*21400*/  @!P1 NANOSLEEP.SYNCS 0x989680 ;  /* 0x009896800000995d */ /* 0x004fea0003900000 */
[----:B------:R-:W2:Y:S02]  /*21410*/  @!P1 SYNCS.PHASECHK.TRANS64 P1, [R15+URZ+0x19c30], R0 ;  /* 0x019c30000f0095a7 */ /* 0x000ea4000802007f */
[----:B--2---:R-:W-:Y:S05]  /*21420*/  @!P1 BRA `(.L_x_1280) ;  /* 0xfffffffc00f09947 */ /* 0x004fea000383ffff */
[----:B------:R-:W-:Y:S05]  /*21430*/  BRA `(.L_x_1279) ;  /* 0xffffff0c00987947 */ /* 0x000fea000383ffff */
.L_x_1285:
[----:B-1----:R1:W2:Y:S02]  /*21440*/  SYNCS.PHASECHK.TRANS64.TRYWAIT P1, [R154+URZ+0x19c50], R0 ;  /* 0x019c50009a0075a7 */ /* 0x0022a4000802017f */
[----:B--2---:R-:W-:Y:S05]  /*21450*/  @!P1 NANOSLEEP.SYNCS 0x989680 ;  /* 0x009896800000995d */ /* 0x004fea0003900000 */
[----:B------:R-:W2:Y:S02]  /*21460*/  @!P1 SYNCS.PHASECHK.TRANS64 P1, [R154+URZ+0x19c50], R0 ;  /* 0x019c50009a0095a7 */ /* 0x000ea4000802007f */
[----:B--2---:R-:W-:Y:S05]  /*21470*/  @!P1 BRA `(.L_x_1285) ;  /* 0xfffffffc00f09947 */ /* 0x004fea000383ffff */
[----:B------:R-:W-:Y:S05]  /*21480*/  BRA `(.L_x_1284) ;  /* 0xffffff1000207947 */ /* 0x000fea000383ffff */
.L_x_1294:
[----:B-1----:R1:W2:Y:S02]  /*21490*/  SYNCS.PHASECHK.TRANS64.TRYWAIT P1, [R0+URZ+0x19c30], R3 ;  /* 0x019c3003000075a7 */ /* 0x0022a4000802017f */
[----:B--2---:R-:W-:Y:S05]  /*214a0*/  @!P1 NANOSLEEP.SYNCS 0x989680 ;  /* 0x009896800000995d */ /* 0x004fea0003900000 */
[----:B------:R-:W2:Y:S02]  /*214b0*/  @!P1 SYNCS.PHASECHK.TRANS64 P1, [R0+URZ+0x19c30], R3 ;  /* 0x019c3003000095a7 */ /* 0x000ea4000802007f */
[----:B--2---:R-:W-:Y:S05]  /*214c0*/  @!P1 BRA `(.L_x_1294) ;  /* 0xfffffffc00f09947 */ /* 0x004fea000383ffff */
[----:B------:R-:W-:Y:S05]  /*214d0*/  BRA `(.L_x_1293) ;  /* 0xffffff2c00047947 */ /* 0x000fea000383ffff */
.L_x_1299:
[----:B-1----:R1:W2:Y:S02]  /*214e0*/  SYNCS.PHASECHK.TRANS64.TRYWAIT P1, [R21+URZ+0x19c50], R3 ;  /* 0x019c5003150075a7 */ /* 0x0022a4000802017f */
[----:B--2---:R-:W-:Y:S05]  /*214f0*/  @!P1 NANOSLEEP.SYNCS 0x989680 ;  /* 0x009896800000995d */ /* 0x004fea0003900000 */
[----:B------:R-:W2:Y:S02]  /*21500*/  @!P1 SYNCS.PHASECHK.TRANS64 P1, [R21+URZ+0x19c50], R3 ;  /* 0x019c5003150095a7 */ /* 0x000ea4000802007f */
[----:B--2---:R-:W-:Y:S05]  /*21510*/  @!P1 BRA `(.L_x_1299) ;  /* 0xfffffffc00f09947 */ /* 0x004fea000383ffff */
[----:B------:R-:W-:Y:S05]  /*21520*/  BRA `(.L_x_1298) ;  /* 0xffffff2c008c7947 */ /* 0x000fea000383ffff */
.L_x_1314:
[----:B-1----:R1:W2:Y:S02]  /*21530*/  SYNCS.PHASECHK.TRANS64.TRYWAIT P0, [R4+URZ+0x19c50], R7 ;  /* 0x019c5007040075a7 */ /* 0x0022a4000800017f */
[----:B--2---:R-:W-:Y:S05]  /*21540*/  @!P0 NANOSLEEP.SYNCS 0x989680 ;  /* 0x009896800000895d */ /* 0x004fea0003900000 */
[----:B------:R-:W2:Y:S02]  /*21550*/  @!P0 SYNCS.PHASECHK.TRANS64 P0, [R4+URZ+0x19c50], R7 ;  /* 0x019c5007040085a7 */ /* 0x000ea4000800007f */
[----:B--2---:R-:W-:Y:S05]  /*21560*/  @!P0 BRA `(.L_x_1314) ;  /* 0xfffffffc00f08947 */ /* 0x004fea000383ffff */
[----:B------:R-:W-:Y:S05]  /*21570*/  BRA `(.L_x_1313) ;  /* 0xffffff5800947947 */ /* 0x000fea000383ffff */
.L_x_1351:
[----:B------:R-:W1:Y:S01]  /*21580*/  S2R R5, SR_TID.X ;  /* 0x0000000000057919 */ /* 0x000e620000002100 */
[----:B------:R-:W-:Y:S01]  /*21590*/  BSSY B1, `(.L_x_1502) ;  /* 0x000000a000017945 */ /* 0x000fe20003800000 */
[----:B------:R-:W-:Y:S02]  /*215a0*/  IMAD.MOV.U32 R12, RZ, RZ, RZ ;  /* 0x000000ffff0c7224 */ /* 0x000fe400078e00ff */
[----:B------:R-:W-:Y:S02]  /*215b0*/  IMAD.MOV.U32 R11, RZ, RZ, 0x1f ;  /* 0x0000001fff0b7424 */ /* 0x000fe400078e00ff */
[----:B------:R-:W-:Y:S01]  /*215c0*/  IMAD.MOV.U32 R15, RZ, RZ, -0x1 ;  /* 0xffffffffff0f7424 */ /* 0x000fe200078e00ff */
[----:B-1----:R-:W-:-:S04]  /*215d0*/  SHF.R.U32.HI R5, RZ, 0x5, R5 ;  /* 0x00000005ff057819 */ /* 0x002fc80000011605 */
[----:B------:R-:W-:-:S05]  /*215e0*/  LOP3.LUT R5, R5, 0x3, RZ, 0xc0, !PT ;  /* 0x0000000305057812 */ /* 0x000fca00078ec0ff */
[----:B0-----:R-:W-:-:S07]  /*215f0*/  IMAD.MOV.U32 R13, RZ, RZ, R5 ;  /* 0x000000ffff0d7224 */ /* 0x001fce00078e0005 */
[----:B------:R-:W-:Y:S05]  /*21600*/  WARPSYNC.COLLECTIVE R15, `(.L_x_1503) ;  /* 0x000000000f087348 */ /* 0x000fea0003c00000 */
[----:B------:R0:W1:Y:S02]  /*21610*/  SHFL.IDX P6, R14, R13, R12, R11 ;  /* 0x0000000c0d0e7389 */ /* 0x00006400000c000b */
[----:B01----:R-:W-:Y:S01]  /*21620*/  ENDCOLLECTIVE ;  /* 0x000000000000791b */ /* 0x003fe20003800000 */
.L_x_1503:
[----:B------:R-:W-:Y:S05]  /*21630*/  BSYNC B1 ;  /* 0x0000000000017941 */ /* 0x000fea0003800000 */
.L_x_1502:
[----:B------:R-:W-:Y:S05]  /*21640*/  BRA `(.L_x_1504) ;  /* 0xffffff9c00a87947 */ /* 0x000fea000383ffff */
.L_x_1353:
[----:B------:R-:W-:Y:S01]  /*21650*/  BSSY B1, `(.L_x_1505) ;  /* 0x0000006000017945 */ /* 0x000fe20003800000 */
[----:B------:R-:W-:-:S07]  /*21660*/  IMAD.MOV.U32 R15, RZ, RZ, -0x1 ;  /* 0xffffffffff0f7424 */ /* 0x000fce00078e00ff */
[----:B01----:R-:W-:Y:S05]  /*21670*/  WARPSYNC.COLLECTIVE R15, `(.L_x_1506) ;  /* 0x000000000f0c7348 */ /* 0x003fea0003c00000 */
[----:B------:R-:W-:Y:S02]  /*21680*/  ELECT P6, UR62, PT ;  /* 0x00000000003e782f */ /* 0x000fe400038c0000 */
[----:B------:R-:W-:Y:S01]  /*21690*/  MOV R14, UR62 ;  /* 0x0000003e000e7c02 */ /* 0x000fe20008000f00 */
[----:B01----:R-:W-:Y:S10]  /*216a0*/  ENDCOLLECTIVE ;  /* 0x000000000000791b */ /* 0x003ff40003800000 */
.L_x_1506:
[----:B------:R-:W-:Y:S05]  /*216b0*/  BSYNC B1 ;  /* 0x0000000000017941 */ /* 0x000fea0003800000 */
.L_x_1505:
[----:B------:R-:W-:Y:S05]  /*216c0*/  BRA `(.L_x_1352) ;  /* 0xffffff9c00a07947 */ /* 0x000fea000383ffff */
.L_x_1355:
[----:B-1----:R1:W2:Y:S02]  /*216d0*/  SYNCS.PHASECHK.TRANS64.TRYWAIT P0, [R23+URZ+0x19c20], R5 ;  /* 0x019c2005170075a7 */ /* 0x0022a4000800017f */
[----:B--2---:R-:W-:Y:S05]  /*216e0*/  @!P0 NANOSLEEP.SYNCS 0x989680 ;  /* 0x009896800000895d */ /* 0x004fea0003900000 */
[----:B------:R-:W2:Y:S02]  /*216f0*/  @!P0 SYNCS.PHASECHK.TRANS64 P0, [R23+URZ+0x19c20], R5 ;  /* 0x019c2005170085a7 */ /* 0x000ea4000800007f */
[----:B--2---:R-:W-:Y:S05]  /*21700*/  @!P0 BRA `(.L_x_1355) ;  /* 0xfffffffc00f08947 */ /* 0x004fea000383ffff */
[----:B------:R-:W-:Y:S05]  /*21710*/  BRA `(.L_x_1507) ;  /* 0xffffff9c00b07947 */ /* 0x000fea000383ffff */
.L_x_1359:
[----:B--2---:R2:W3:Y:S02]  /*21720*/  SYNCS.PHASECHK.TRANS64.TRYWAIT P0, [R10+URZ+0x19ca0], R9 ;  /* 0x019ca0090a0075a7 */ /* 0x0044e4000800017f */
[----:B---3--:R-:W-:Y:S05]  /*21730*/  @!P0 NANOSLEEP.SYNCS 0x989680 ;  /* 0x009896800000895d */ /* 0x008fea0003900000 */
[----:B------:R-:W3:Y:S02]  /*21740*/  @!P0 SYNCS.PHASECHK.TRANS64 P0, [R10+URZ+0x19ca0], R9 ;  /* 0x019ca0090a0085a7 */ /* 0x000ee4000800007f */
[----:B---3--:R-:W-:Y:S05]  /*21750*/  @!P0 BRA `(.L_x_1359) ;  /* 0xfffffffc00f08947 */ /* 0x008fea000383ffff */
[----:B------:R-:W-:Y:S05]  /*21760*/  BRA `(.L_x_1508) ;  /* 0xffffff9c00c87947 */ /* 0x000fea000383ffff */
.L_x_1366:
[----:B-1----:R1:W3:Y:S02]  /*21770*/  SYNCS.PHASECHK.TRANS64.TRYWAIT P0, [R10+URZ+0x19cc0], R9 ;  /* 0x019cc0090a0075a7 */ /* 0x0022e4000800017f */
[----:B---3--:R-:W-:Y:S05]  /*21780*/  @!P0 NANOSLEEP.SYNCS 0x989680 ;  /* 0x009896800000895d */ /* 0x008fea0003900000 */
[----:B------:R-:W3:Y:S02]  /*21790*/  @!P0 SYNCS.PHASECHK.TRANS64 P0, [R10+URZ+0x19cc0], R9 ;  /* 0x019cc0090a0085a7 */ /* 0x000ee4000800007f */
[----:B---3--:R-:W-:Y:S05]  /*217a0*/  @!P0 BRA `(.L_x_1366) ;  /* 0xfffffffc00f08947 */ /* 0x008fea000383ffff */
[----:B------:R-:W-:Y:S05]  /*217b0*/  BRA `(.L_x_1509) ;  /* 0xffffffa000c47947 */ /* 0x000fea000383ffff */
.L_x_1375:
[----:B--2---:R2:W3:Y:S02]  /*217c0*/  SYNCS.PHASECHK.TRANS64.TRYWAIT P1, [R9+URZ+0x19ca0], R7 ;  /* 0x019ca007090075a7 */ /* 0x0044e4000802017f */
[----:B---3--:R-:W-:Y:S05]  /*217d0*/  @!P1 NANOSLEEP.SYNCS 0x989680 ;  /* 0x009896800000995d */ /* 0x008fea0003900000 */
[----:B------:R-:W3:Y:S02]  /*217e0*/  @!P1 SYNCS.PHASECHK.TRANS64 P1, [R9+URZ+0x19ca0], R7 ;  /* 0x019ca007090095a7 */ /* 0x000ee4000802007f */
[----:B---3--:R-:W-:Y:S05]  /*217f0*/  @!P1 BRA `(.L_x_1375) ;  /* 0xfffffffc00f09947 */ /* 0x008fea000383ffff */
[----:B------:R-:W-:Y:S05]  /*21800*/  BRA `(.L_x_1510) ;  /* 0xffffffa400f87947 */ /* 0x000fea000383ffff */
.L_x_1382:
[----:B-1----:R1:W3:Y:S02]  /*21810*/  SYNCS.PHASECHK.TRANS64.TRYWAIT P1, [R9+URZ+0x19cc0], R7 ;  /* 0x019cc007090075a7 */ /* 0x0022e4000802017f */
[----:B---3--:R-:W-:Y:S05]  /*21820*/  @!P1 NANOSLEEP.SYNCS 0x989680 ;  /* 0x009896800000995d */ /* 0x008fea0003900000 */
[----:B------:R-:W3:Y:S02]  /*21830*/  @!P1 SYNCS.PHASECHK.TRANS64 P1, [R9+URZ+0x19cc0], R7 ;  /* 0x019cc007090095a7 */ /* 0x000ee4000802007f */
[----:B---3--:R-:W-:Y:S05]  /*21840*/  @!P1 BRA `(.L_x_1382) ;  /* 0xfffffffc00f09947 */ /* 0x008fea000383ffff */
[----:B------:R-:W-:Y:S05]  /*21850*/  BRA `(.L_x_1511) ;  /* 0xffffffa800f07947 */ /* 0x000fea000383ffff */
.L_x_1407:
[----:B------:R-:W2:Y:S01]  /*21860*/  S2R R20, SR_TID.X ;  /* 0x0000000000147919 */ /* 0x000ea20000002100 */
[----:B------:R-:W-:Y:S01]  /*21870*/  BSSY B0, `(.L_x_1512) ;  /* 0x000000a000007945 */ /* 0x000fe20003800000 */
[----:B------:R-:W-:Y:S02]  /*21880*/  IMAD.MOV.U32 R12, RZ, RZ, RZ ;  /* 0x000000ffff0c7224 */ /* 0x000fe400078e00ff */
[----:B------:R-:W-:Y:S02]  /*21890*/  IMAD.MOV.U32 R11, RZ, RZ, 0x1f ;  /* 0x0000001fff0b7424 */ /* 0x000fe400078e00ff */
[----:B------:R-:W-:Y:S01]  /*218a0*/  IMAD.MOV.U32 R15, RZ, RZ, -0x1 ;  /* 0xffffffffff0f7424 */ /* 0x000fe200078e00ff */
[----:B--2---:R-:W-:-:S04]  /*218b0*/  SHF.R.U32.HI R20, RZ, 0x5, R20 ;  /* 0x00000005ff147819 */ /* 0x004fc80000011614 */
[----:B------:R-:W-:-:S05]  /*218c0*/  LOP3.LUT R20, R20, 0x3, RZ, 0xc0, !PT ;  /* 0x0000000314147812 */ /* 0x000fca00078ec0ff */
[----:B0-----:R-:W-:-:S07]  /*218d0*/  IMAD.MOV.U32 R13, RZ, RZ, R20 ;  /* 0x000000ffff0d7224 */ /* 0x001fce00078e0014 */
[----:B-1----:R-:W-:Y:S05]  /*218e0*/  WARPSYNC.COLLECTIVE R15, `(.L_x_1513) ;  /* 0x000000000f087348 */ /* 0x002fea0003c00000 */
[----:B------:R0:W2:Y:S02]  /*218f0*/  SHFL.IDX P6, R14, R13, R12, R11 ;  /* 0x0000000c0d0e7389 */ /* 0x0000a400000c000b */
[----:B012---:R-:W-:Y:S01]  /*21900*/  ENDCOLLECTIVE ;  /* 0x000000000000791b */ /* 0x007fe20003800000 */
.L_x_1513:
[----:B------:R-:W-:Y:S05]  /*21910*/  BSYNC B0 ;  /* 0x0000000000007941 */ /* 0x000fea0003800000 */
.L_x_1512:
[----:B------:R-:W-:Y:S05]  /*21920*/  BRA `(.L_x_1514) ;  /* 0xffffffb800dc7947 */ /* 0x000fea000383ffff */
.L_x_1409:
[----:B------:R-:W-:Y:S01]  /*21930*/  BSSY B0, `(.L_x_1515) ;  /* 0x0000006000007945 */ /* 0x000fe20003800000 */
[----:B------:R-:W-:-:S07]  /*21940*/  IMAD.MOV.U32 R15, RZ, RZ, -0x1 ;  /* 0xffffffffff0f7424 */ /* 0x000fce00078e00ff */
[----:B012---:R-:W-:Y:S05]  /*21950*/  WARPSYNC.COLLECTIVE R15, `(.L_x_1516) ;  /* 0x000000000f0c7348 */ /* 0x007fea0003c00000 */
[----:B------:R-:W-:Y:S02]  /*21960*/  ELECT P6, UR62, PT ;  /* 0x00000000003e782f */ /* 0x000fe400038c0000 */
[----:B------:R-:W-:Y:S01]  /*21970*/  MOV R14, UR62 ;  /* 0x0000003e000e7c02 */ /* 0x000fe20008000f00 */
[----:B012---:R-:W-:Y:S10]  /*21980*/  ENDCOLLECTIVE ;  /* 0x000000000000791b */ /* 0x007ff40003800000 */
.L_x_1516:
[----:B------:R-:W-:Y:S05]  /*21990*/  BSYNC B0 ;  /* 0x0000000000007941 */ /* 0x000fea0003800000 */
.L_x_1515:
[----:B------:R-:W-:Y:S05]  /*219a0*/  BRA `(.L_x_1517) ;  /* 0xffffffb800dc7947 */ /* 0x000fea000383ffff */
.L_x_1411:
[----:B--2---:R2:W3:Y:S02]  /*219b0*/  SYNCS.PHASECHK.TRANS64.TRYWAIT P0, [R4+URZ+0x19c80], R3 ;  /* 0x019c8003040075a7 */ /* 0x0044e4000800017f */
[----:B---3--:R-:W-:Y:S05]  /*219c0*/  @!P0 NANOSLEEP.SYNCS 0x989680 ;  /* 0x009896800000895d */ /* 0x008fea0003900000 */
[----:B------:R-:W3:Y:S02]  /*219d0*/  @!P0 SYNCS.PHASECHK.TRANS64 P0, [R4+URZ+0x19c80], R3 ;  /* 0x019c8003040085a7 */ /* 0x000ee4000800007f */
[----:B---3--:R-:W-:Y:S05]  /*219e0*/  @!P0 BRA `(.L_x_1411) ;  /* 0xfffffffc00f08947 */ /* 0x008fea000383ffff */
[----:B------:R-:W-:Y:S05]  /*219f0*/  BRA `(.L_x_1518) ;  /* 0xffffffbc00407947 */ /* 0x000fea000383ffff */
.L_x_1413:
[----:B-1----:R1:W3:Y:S02]  /*21a00*/  SYNCS.PHASECHK.TRANS64.TRYWAIT P0, [R4+URZ+0x19c40], R3 ;  /* 0x019c4003040075a7 */ /* 0x0022e4000800017f */
[----:B---3--:R-:W-:Y:S05]  /*21a10*/  @!P0 NANOSLEEP.SYNCS 0x989680 ;  /* 0x009896800000895d */ /* 0x008fea0003900000 */
[----:B------:R-:W3:Y:S02]  /*21a20*/  @!P0 SYNCS.PHASECHK.TRANS64 P0, [R4+URZ+0x19c40], R3 ;  /* 0x019c4003040085a7 */ /* 0x000ee4000800007f */
[----:B---3--:R-:W-:Y:S05]  /*21a30*/  @!P0 BRA `(.L_x_1413) ;  /* 0xfffffffc00f08947 */ /* 0x008fea000383ffff */
[----:B------:R-:W-:Y:S05]  /*21a40*/  BRA `(.L_x_1519) ;  /* 0xffffffbc00bc7947 */ /* 0x000fea000383ffff */
.L_x_1417:
[----:B------:R-:W2:Y:S01]  /*21a50*/  LDL.LU R11, [R1+0x18] ;  /* 0x00001800010b7983 */ /* 0x000ea20000300800 */
[----:B------:R-:W-:Y:S02]  /*21a60*/  IMAD.MOV.U32 R4, RZ, RZ, R12 ;  /* 0x000000ffff047224 */ /* 0x000fe400078e000c */
[----:B------:R-:W-:Y:S02]  /*21a70*/  IMAD.MOV.U32 R13, RZ, RZ, R5 ;  /* 0x000000ffff0d7224 */ /* 0x000fe400078e0005 */
[----:B------:R-:W-:Y:S02]  /*21a80*/  IMAD.MOV.U32 R12, RZ, RZ, RZ ;  /* 0x000000ffff0c7224 */ /* 0x000fe400078e00ff */
[----:B------:R-:W-:Y:S02]  /*21a90*/  IMAD.MOV.U32 R15, RZ, RZ, -0x1 ;  /* 0xffffffffff0f7424 */ /* 0x000fe400078e00ff */
[----:B------:R-:W-:Y:S02]  /*21aa0*/  IMAD.IADD R4, R21, 0x1, R4 ;  /* 0x0000000115047824 */ /* 0x000fe400078e0204 */
[----:B--2---:R-:W-:-:S02]  /*21ab0*/  IMAD R0, R11, R9, RZ ;  /* 0x000000090b007224 */ /* 0x004fc400078e02ff */
[----:B------:R-:W-:-:S03]  /*21ac0*/  IMAD.MOV.U32 R11, RZ, RZ, 0x1e1f ;  /* 0x00001e1fff0b7424 */ /* 0x000fc600078e00ff */
[----:B------:R-:W-:-:S13]  /*21ad0*/  ISETP.GE.AND P4, PT, R4, R0, PT ;  /* 0x000000000400720c */ /* 0x000fda0003f86270 */
[----:B-----5:R-:W-:Y:S05]  /*21ae0*/  WARPSYNC.COLLECTIVE R15, `(.L_x_1520) ;  /* 0x000000000f087348 */ /* 0x020fea0003c00000 */
[----:B------:R0:W1:Y:S02]  /*21af0*/  SHFL.IDX P6, R14, R13, R12, R11 ;  /* 0x0000000c0d0e7389 */ /* 0x00006400000c000b */
[----:B01---5:R-:W-:Y:S01]  /*21b00*/  ENDCOLLECTIVE ;  /* 0x000000000000791b */ /* 0x023fe20003800000 */
.L_x_1520:
[----:B------:R-:W-:Y:S02]  /*21b10*/  IMAD.MOV.U32 R13, RZ, RZ, R6 ;  /* 0x000000ffff0d7224 */ /* 0x000fe400078e0006 */
[----:B------:R-:W-:-:S07]  /*21b20*/  IMAD.MOV.U32 R2, RZ, RZ, R14 ;  /* 0x000000ffff027224 */ /* 0x000fce00078e000e */
[----:B------:R-:W-:Y:S05]  /*21b30*/  WARPSYNC.COLLECTIVE R15, `(.L_x_1521) ;  /* 0x000000000f087348 */ /* 0x000fea0003c00000 */
[----:B------:R0:W1:Y:S02]  /*21b40*/  SHFL.IDX P6, R14, R13, R12, R11 ;  /* 0x0000000c0d0e7389 */ /* 0x00006400000c000b */
[----:B01----:R-:W-:Y:S01]  /*21b50*/  ENDCOLLECTIVE ;  /* 0x000000000000791b */ /* 0x003fe20003800000 */
.L_x_1521:
[----:B------:R-:W-:Y:S02]  /*21b60*/  IMAD.MOV.U32 R13, RZ, RZ, R5 ;  /* 0x000000ffff0d7224 */ /* 0x000fe400078e0005 */
[----:B------:R-:W-:Y:S02]  /*21b70*/  IMAD.MOV.U32 R12, RZ, RZ, 0x1 ;  /* 0x00000001ff0c7424 */ /* 0x000fe400078e00ff */
[----:B------:R-:W-:-:S07]  /*21b80*/  IMAD.MOV.U32 R3, RZ, RZ, R14 ;  /* 0x000000ffff037224 */ /* 0x000fce00078e000e */
[----:B------:R-:W-:Y:S05]  /*21b90*/  WARPSYNC.COLLECTIVE R15, `(.L_x_1522) ;  /* 0x000000000f087348 */ /* 0x000fea0003c00000 */
[----:B------:R0:W1:Y:S02]  /*21ba0*/  SHFL.IDX P6, R14, R13, R12, R11 ;  /* 0x0000000c0d0e7389 */ /* 0x00006400000c000b */
[----:B01----:R-:W-:Y:S01]  /*21bb0*/  ENDCOLLECTIVE ;  /* 0x000000000000791b */ /* 0x003fe20003800000 */
.L_x_1522:
        /* <DEDUP_REMOVED lines=10> */
.L_x_1523:
        /* <DEDUP_REMOVED lines=13> */
.L_x_1524:
        /* <DEDUP_REMOVED lines=14> */
.L_x_1525:
[----:B------:R-:W-:Y:S01]  /*21e10*/  IMAD.MOV.U32 R2, RZ, RZ, R14 ;  /* 0x000000ffff027224 */ /* 0x000fe200078e000e */
[----:B------:R-:W-:Y:S06]  /*21e20*/  BRA `(.L_x_1526) ;  /* 0xffffffc400a87947 */ /* 0x000fec000383ffff */
.L_x_1422:
[----:B--2---:R2:W3:Y:S02]  /*21e30*/  SYNCS.PHASECHK.TRANS64.TRYWAIT P0, [R23+URZ+0x19c20], R0 ;  /* 0x019c2000170075a7 */ /* 0x0044e4000800017f */
[----:B---3--:R-:W-:Y:S05]  /*21e40*/  @!P0 NANOSLEEP.SYNCS 0x989680 ;  /* 0x009896800000895d */ /* 0x008fea0003900000 */
[----:B------:R-:W3:Y:S02]  /*21e50*/  @!P0 SYNCS.PHASECHK.TRANS64 P0, [R23+URZ+0x19c20], R0 ;  /* 0x019c2000170085a7 */ /* 0x000ee4000800007f */
[----:B---3--:R-:W-:Y:S05]  /*21e60*/  @!P0 BRA `(.L_x_1422) ;  /* 0xfffffffc00f08947 */ /* 0x008fea000383ffff */
[----:B------:R-:W-:Y:S05]  /*21e70*/  BRA `(.L_x_1527) ;  /* 0xffffffc800187947 */ /* 0x000fea000383ffff */
.L_x_1428:
[----:B0-----:R0:W1:Y:S02]  /*21e80*/  SYNCS.PHASECHK.TRANS64.TRYWAIT P0, [R6+URZ+0x19c80], R4 ;  /* 0x019c8004060075a7 */ /* 0x001064000800017f */
[----:B-1----:R-:W-:Y:S05]  /*21e90*/  @!P0 NANOSLEEP.SYNCS 0x989680 ;  /* 0x009896800000895d */ /* 0x002fea0003900000 */
[----:B------:R-:W1:Y:S02]  /*21ea0*/  @!P0 SYNCS.PHASECHK.TRANS64 P0, [R6+URZ+0x19c80], R4 ;  /* 0x019c8004060085a7 */ /* 0x000e64000800007f */
[----:B-1----:R-:W-:Y:S05]  /*21eb0*/  @!P0 BRA `(.L_x_1428) ;  /* 0xfffffffc00f08947 */ /* 0x002fea000383ffff */
[----:B------:R-:W-:Y:S05]  /*21ec0*/  BRA `(.L_x_1528) ;  /* 0xffffffc800c07947 */ /* 0x000fea000383ffff */
.L_x_1435:
[----:B-1----:R1:W2:Y:S02]  /*21ed0*/  SYNCS.PHASECHK.TRANS64.TRYWAIT P0, [R6+URZ+0x19c40], R4 ;  /* 0x019c4004060075a7 */ /* 0x0022a4000800017f */
[----:B--2---:R-:W-:Y:S05]  /*21ee0*/  @!P0 NANOSLEEP.SYNCS 0x989680 ;  /* 0x009896800000895d */ /* 0x004fea0003900000 */
[----:B------:R-:W2:Y:S02]  /*21ef0*/  @!P0 SYNCS.PHASECHK.TRANS64 P0, [R6+URZ+0x19c40], R4 ;  /* 0x019c4004060085a7 */ /* 0x000ea4000800007f */
[----:B--2---:R-:W-:Y:S05]  /*21f00*/  @!P0 BRA `(.L_x_1435) ;  /* 0xfffffffc00f08947 */ /* 0x004fea000383ffff */
[----:B------:R-:W-:Y:S05]  /*21f10*/  BRA `(.L_x_1529) ;  /* 0xffffffcc00bc7947 */ /* 0x000fea000383ffff */
.L_x_1443:
[----:B0-----:R0:W1:Y:S02]  /*21f20*/  SYNCS.PHASECHK.TRANS64.TRYWAIT P0, [R3+URZ+0x19c70], R4 ;  /* 0x019c7004030075a7 */ /* 0x001064000800017f */
[----:B-1----:R-:W-:Y:S05]  /*21f30*/  @!P0 NANOSLEEP.SYNCS 0x989680 ;  /* 0x009896800000895d */ /* 0x002fea0003900000 */
[----:B------:R-:W1:Y:S02]  /*21f40*/  @!P0 SYNCS.PHASECHK.TRANS64 P0, [R3+URZ+0x19c70], R4 ;  /* 0x019c7004030085a7 */ /* 0x000e64000800007f */
[----:B-1----:R-:W-:Y:S05]  /*21f50*/  @!P0 BRA `(.L_x_1443) ;  /* 0xfffffffc00f08947 */ /* 0x002fea000383ffff */
[----:B------:R-:W-:Y:S05]  /*21f60*/  BRA `(.L_x_1530) ;  /* 0xffffffd000d07947 */ /* 0x000fea000383ffff */
.L_x_1445:
[----:B0-----:R0:W1:Y:S02]  /*21f70*/  SYNCS.PHASECHK.TRANS64.TRYWAIT P0, [R3+URZ+0x19c60], R4 ;  /* 0x019c6004030075a7 */ /* 0x001064000800017f */
[----:B-1----:R-:W-:Y:S05]  /*21f80*/  @!P0 NANOSLEEP.SYNCS 0x989680 ;  /* 0x009896800000895d */ /* 0x002fea0003900000 */
[----:B------:R-:W1:Y:S02]  /*21f90*/  @!P0 SYNCS.PHASECHK.TRANS64 P0, [R3+URZ+0x19c60], R4 ;  /* 0x019c6004030085a7 */ /* 0x000e64000800007f */
[----:B-1----:R-:W-:Y:S05]  /*21fa0*/  @!P0 BRA `(.L_x_1445) ;  /* 0xfffffffc00f08947 */ /* 0x002fea000383ffff */
[----:B------:R-:W-:Y:S05]  /*21fb0*/  BRA `(.L_x_1531) ;  /* 0xffffffd000d87947 */ /* 0x000fea000383ffff */
.L_x_1452:
[----:B-1----:R1:W2:Y:S02]  /*21fc0*/  SYNCS.PHASECHK.TRANS64.TRYWAIT P1, [R3+URZ+0x19c70], R0 ;  /* 0x019c7000030075a7 */ /* 0x0022a4000802017f */
[----:B--2---:R-:W-:Y:S05]  /*21fd0*/  @!P1 NANOSLEEP.SYNCS 0x989680 ;  /* 0x009896800000995d */ /* 0x004fea0003900000 */
[----:B------:R-:W2:Y:S02]  /*21fe0*/  @!P1 SYNCS.PHASECHK.TRANS64 P1, [R3+URZ+0x19c70], R0 ;  /* 0x019c7000030095a7 */ /* 0x000ea4000802007f */
[----:B--2---:R-:W-:Y:S05]  /*21ff0*/  @!P1 BRA `(.L_x_1452) ;  /* 0xfffffffc00f09947 */ /* 0x004fea000383ffff */
[----:B------:R-:W-:Y:S05]  /*22000*/  BRA `(.L_x_1532) ;  /* 0xffffffd800487947 */ /* 0x000fea000383ffff */
.L_x_1454:
[----:B-1----:R1:W2:Y:S02]  /*22010*/  SYNCS.PHASECHK.TRANS64.TRYWAIT P1, [R3+URZ+0x19c60], R0 ;  /* 0x019c6000030075a7 */ /* 0x0022a4000802017f */
[----:B--2---:R-:W-:Y:S05]  /*22020*/  @!P1 NANOSLEEP.SYNCS 0x989680 ;  /* 0x009896800000995d */ /* 0x004fea0003900000 */
[----:B------:R-:W2:Y:S02]  /*22030*/  @!P1 SYNCS.PHASECHK.TRANS64 P1, [R3+URZ+0x19c60], R0 ;  /* 0x019c6000030095a7 */ /* 0x000ea4000802007f */
[----:B--2---:R-:W-:Y:S05]  /*22040*/  @!P1 BRA `(.L_x_1454) ;  /* 0xfffffffc00f09947 */ /* 0x004fea000383ffff */
[----:B------:R-:W-:Y:S05]  /*22050*/  BRA `(.L_x_1533) ;  /* 0xffffffd8004c7947 */ /* 0x000fea000383ffff */
.L_x_1458:
[----:B------:R-:W-:Y:S01]  /*22060*/  BSSY B0, `(.L_x_1534) ;  /* 0x0000008000007945 */ /* 0x000fe20003800000 */
[----:B0-----:R-:W-:Y:S02]  /*22070*/  IMAD.MOV.U32 R13, RZ, RZ, R16 ;  /* 0x000000ffff0d7224 */ /* 0x001fe400078e0010 */
[----:B------:R-:W-:Y:S02]  /*22080*/  IMAD.MOV.U32 R12, RZ, RZ, RZ ;  /* 0x000000ffff0c7224 */ /* 0x000fe400078e00ff */
[----:B------:R-:W-:Y:S02]  /*22090*/  IMAD.MOV.U32 R11, RZ, RZ, 0x1f ;  /* 0x0000001fff0b7424 */ /* 0x000fe400078e00ff */
[----:B------:R-:W-:-:S07]  /*220a0*/  IMAD.MOV.U32 R15, RZ, RZ, -0x1 ;  /* 0xffffffffff0f7424 */ /* 0x000fce00078e00ff */
[----:B-1----:R-:W-:Y:S05]  /*220b0*/  WARPSYNC.COLLECTIVE R15, `(.L_x_1535) ;  /* 0x000000000f087348 */ /* 0x002fea0003c00000 */
[----:B------:R0:W2:Y:S02]  /*220c0*/  SHFL.IDX P6, R14, R13, R12, R11 ;  /* 0x0000000c0d0e7389 */ /* 0x0000a400000c000b */
[----:B012---:R-:W-:Y:S01]  /*220d0*/  ENDCOLLECTIVE ;  /* 0x000000000000791b */ /* 0x007fe20003800000 */
.L_x_1535:
[----:B------:R-:W-:Y:S05]  /*220e0*/  BSYNC B0 ;  /* 0x0000000000007941 */ /* 0x000fea0003800000 */
.L_x_1534:
        /* <DEDUP_REMOVED lines=9> */
.L_x_1536:
        /* <DEDUP_REMOVED lines=18> */
.L_x_1537:
[----:B------:R-:W-:Y:S01]  /*222a0*/  IMAD.MOV.U32 R12, RZ, RZ, 0x2 ;  /* 0x00000002ff0c7424 */ /* 0x000fe200078e00ff */
[----:B------:R-:W-:-:S05]  /*222b0*/  SEL R5, R14, RZ, P1 ;  /* 0x000000ff0e057207 */ /* 0x000fca0000800000 */
[----:B------:R-:W-:-:S04]  /*222c0*/  IMAD.IADD R4, R2, 0x1, R5 ;  /* 0x0000000102047824 */ /* 0x000fc800078e0205 */
[----:B------:R-:W-:-:S07]  /*222d0*/  IMAD.MOV.U32 R13, RZ, RZ, R4 ;  /* 0x000000ffff0d7224 */ /* 0x000fce00078e0004 */
[----:B------:R-:W-:Y:S05]  /*222e0*/  WARPSYNC.COLLECTIVE R15, `(.L_x_1538) ;  /* 0x000000000f087348 */ /* 0x000fea0003c00000 */
[----:B------:R0:W1:Y:S02]  /*222f0*/  SHFL.UP P6, R14, R13, R12, R11 ;  /* 0x0400000c0d0e7389 */ /* 0x00006400000c000b */
[----:B01----:R-:W-:Y:S01]  /*22300*/  ENDCOLLECTIVE ;  /* 0x000000000000791b */ /* 0x003fe20003800000 */
.L_x_1538:
[----:B------:R-:W-:Y:S01]  /*22310*/  IMAD.MOV.U32 R12, RZ, RZ, 0x4 ;  /* 0x00000004ff0c7424 */ /* 0x000fe200078e00ff */
[----:B------:R-:W-:-:S05]  /*22320*/  SEL R5, R14, RZ, P2 ;  /* 0x000000ff0e057207 */ /* 0x000fca0001000000 */
[----:B------:R-:W-:-:S04]  /*22330*/  IMAD.IADD R5, R4, 0x1, R5 ;  /* 0x0000000104057824 */ /* 0x000fc800078e0205 */
[----:B------:R-:W-:-:S07]  /*22340*/  IMAD.MOV.U32 R13, RZ, RZ, R5 ;  /* 0x000000ffff0d7224 */ /* 0x000fce00078e0005 */
[----:B------:R-:W-:Y:S05]  /*22350*/  WARPSYNC.COLLECTIVE R15, `(.L_x_1539) ;  /* 0x000000000f087348 */ /* 0x000fea0003c00000 */
[----:B------:R0:W1:Y:S02]  /*22360*/  SHFL.UP P6, R14, R13, R12, R11 ;  /* 0x0400000c0d0e7389 */ /* 0x00006400000c000b */
[----:B01----:R-:W-:Y:S01]  /*22370*/  ENDCOLLECTIVE ;  /* 0x000000000000791b */ /* 0x003fe20003800000 */
.L_x_1539:
[----:B------:R-:W-:Y:S01]  /*22380*/  IMAD.MOV.U32 R12, RZ, RZ, 0x8 ;  /* 0x00000008ff0c7424 */ /* 0x000fe200078e00ff */
[----:B------:R-:W-:-:S05]  /*22390*/  SEL R6, R14, RZ, P3 ;  /* 0x000000ff0e067207 */ /* 0x000fca0001800000 */
[----:B------:R-:W-:-:S04]  /*223a0*/  IMAD.IADD R6, R5, 0x1, R6 ;  /* 0x0000000105067824 */ /* 0x000fc800078e0206 */
[----:B------:R-:W-:-:S07]  /*223b0*/  IMAD.MOV.U32 R13, RZ, RZ, R6 ;  /* 0x000000ffff0d7224 */ /* 0x000fce00078e0006 */
[----:B------:R-:W-:Y:S05]  /*223c0*/  WARPSYNC.COLLECTIVE R15, `(.L_x_1540) ;  /* 0x000000000f087348 */ /* 0x000fea0003c00000 */
[----:B------:R0:W1:Y:S02]  /*223d0*/  SHFL.UP P6, R14, R13, R12, R11 ;  /* 0x0400000c0d0e7389 */ /* 0x00006400000c000b */
[----:B01----:R-:W-:Y:S01]  /*223e0*/  ENDCOLLECTIVE ;  /* 0x000000000000791b */ /* 0x003fe20003800000 */
.L_x_1540:
[----:B------:R-:W-:Y:S01]  /*223f0*/  IMAD.MOV.U32 R12, RZ, RZ, 0x10 ;  /* 0x00000010ff0c7424 */ /* 0x000fe200078e00ff */
[----:B------:R-:W-:-:S05]  /*22400*/  SEL R3, R14, RZ, P4 ;  /* 0x000000ff0e037207 */ /* 0x000fca0002000000 */
[----:B------:R-:W-:-:S04]  /*22410*/  IMAD.IADD R4, R6, 0x1, R3 ;  /* 0x0000000106047824 */ /* 0x000fc800078e0203 */
[----:B------:R-:W-:-:S07]  /*22420*/  IMAD.MOV.U32 R13, RZ, RZ, R4 ;  /* 0x000000ffff0d7224 */ /* 0x000fce00078e0004 */
[----:B------:R-:W-:Y:S05]  /*22430*/  WARPSYNC.COLLECTIVE R15, `(.L_x_1541) ;  /* 0x000000000f087348 */ /* 0x000fea0003c00000 */
[----:B------:R0:W1:Y:S02]  /*22440*/  SHFL.UP P6, R14, R13, R12, R11 ;  /* 0x0400000c0d0e7389 */ /* 0x00006400000c000b */
[----:B01----:R-:W-:Y:S01]  /*22450*/  ENDCOLLECTIVE ;  /* 0x000000000000791b */ /* 0x003fe20003800000 */
.L_x_1541:
        /* <DEDUP_REMOVED lines=8> */
.L_x_1542:
[----:B------:R-:W-:Y:S05]  /*224e0*/  BRA `(.L_x_1543) ;  /* 0xffffffd800e47947 */ /* 0x000fea000383ffff */
.L_x_1463:
        /* <DEDUP_REMOVED lines=8> */
.L_x_1545:
[----:B------:R-:W-:Y:S05]  /*22570*/  BSYNC B0 ;  /* 0x0000000000007941 */ /* 0x000fea0003800000 */
.L_x_1544:
        /* <DEDUP_REMOVED lines=8> */
.L_x_1546:
[----:B------:R-:W-:Y:S01]  /*22600*/  IMAD.MOV.U32 R12, RZ, RZ, 0x4 ;  /* 0x00000004ff0c7424 */ /* 0x000fe200078e00ff */
[----:B------:R-:W-:-:S05]  /*22610*/  SEL R4, R14, RZ, P2 ;  /* 0x000000ff0e047207 */ /* 0x000fca0001000000 */
[----:B------:R-:W-:-:S04]  /*22620*/  IMAD.IADD R4, R13, 0x1, R4 ;  /* 0x000000010d047824 */ /* 0x000fc800078e0204 */
[----:B------:R-:W-:-:S07]  /*22630*/  IMAD.MOV.U32 R13, RZ, RZ, R4 ;  /* 0x000000ffff0d7224 */ /* 0x000fce00078e0004 */
[----:B------:R-:W-:Y:S05]  /*22640*/  WARPSYNC.COLLECTIVE R15, `(.L_x_1547) ;  /* 0x000000000f087348 */ /* 0x000fea0003c00000 */
[----:B------:R0:W1:Y:S02]  /*22650*/  SHFL.UP P6, R14, R13, R12, R11 ;  /* 0x0400000c0d0e7389 */ /* 0x00006400000c000b */
[----:B01----:R-:W-:Y:S01]  /*22660*/  ENDCOLLECTIVE ;  /* 0x000000000000791b */ /* 0x003fe20003800000 */
.L_x_1547:
[----:B------:R-:W-:Y:S01]  /*22670*/  IMAD.MOV.U32 R12, RZ, RZ, 0x8 ;  /* 0x00000008ff0c7424 */ /* 0x000fe200078e00ff */
[----:B------:R-:W-:-:S05]  /*22680*/  SEL R5, R14, RZ, P3 ;  /* 0x000000ff0e057207 */ /* 0x000fca0001800000 */
[----:B------:R-:W-:-:S04]  /*22690*/  IMAD.IADD R5, R4, 0x1, R5 ;  /* 0x0000000104057824 */ /* 0x000fc800078e0205 */
[----:B------:R-:W-:-:S07]  /*226a0*/  IMAD.MOV.U32 R13, RZ, RZ, R5 ;  /* 0x000000ffff0d7224 */ /* 0x000fce00078e0005 */
[----:B------:R-:W-:Y:S05]  /*226b0*/  WARPSYNC.COLLECTIVE R15, `(.L_x_1548) ;  /* 0x000000000f087348 */ /* 0x000fea0003c00000 */
[----:B------:R0:W1:Y:S02]  /*226c0*/  SHFL.UP P6, R14, R13, R12, R11 ;  /* 0x0400000c0d0e7389 */ /* 0x00006400000c000b */
[----:B01----:R-:W-:Y:S01]  /*226d0*/  ENDCOLLECTIVE ;  /* 0x000000000000791b */ /* 0x003fe20003800000 */
.L_x_1548:
[----:B------:R-:W-:Y:S01]  /*226e0*/  IMAD.MOV.U32 R12, RZ, RZ, 0x10 ;  /* 0x00000010ff0c7424 */ /* 0x000fe200078e00ff */
[----:B------:R-:W-:-:S05]  /*226f0*/  SEL R6, R14, RZ, P4 ;  /* 0x000000ff0e067207 */ /* 0x000fca0002000000 */
[----:B------:R-:W-:-:S04]  /*22700*/  IMAD.IADD R6, R5, 0x1, R6 ;  /* 0x0000000105067824 */ /* 0x000fc800078e0206 */
[----:B------:R-:W-:-:S07]  /*22710*/  IMAD.MOV.U32 R13, RZ, RZ, R6 ;  /* 0x000000ffff0d7224 */ /* 0x000fce00078e0006 */
[----:B------:R-:W-:Y:S05]  /*22720*/  WARPSYNC.COLLECTIVE R15, `(.L_x_1549) ;  /* 0x000000000f087348 */ /* 0x000fea0003c00000 */
[----:B------:R0:W1:Y:S02]  /*22730*/  SHFL.UP P6, R14, R13, R12, R11 ;  /* 0x0400000c0d0e7389 */ /* 0x00006400000c000b */
[----:B01----:R-:W-:Y:S01]  /*22740*/  ENDCOLLECTIVE ;  /* 0x000000000000791b */ /* 0x003fe20003800000 */
.L_x_1549:
        /* <DEDUP_REMOVED lines=8> */
.L_x_1550:
[----:B------:R-:W-:Y:S05]  /*227d0*/  BRA `(.L_x_1551) ;  /* 0xffffffd800c47947 */ /* 0x000fea000383ffff */
.L_x_1465:
[----:B------:R-:W-:Y:S01]  /*227e0*/  BSSY B0, `(.L_x_1552) ;  /* 0x0000006000007945 */ /* 0x000fe20003800000 */
[----:B------:R-:W-:Y:S01]  /*227f0*/  PLOP3.LUT P6, PT, P6, PT, PT, 0x8, 0x0 ;  /* 0x000000000000781c */ /* 0x000fe200037ce170 */
[----:B------:R-:W-:-:S12]  /*22800*/  IMAD.MOV.U32 R15, RZ, RZ, -0x1 ;  /* 0xffffffffff0f7424 */ /* 0x000fd800078e00ff */
[----:B0-----:R-:W-:Y:S05]  /*22810*/  WARPSYNC.COLLECTIVE R15, `(.L_x_1553) ;  /* 0x000000000f087348 */ /* 0x001fea0003c00000 */
[----:B------:R-:W-:Y:S01]  /*22820*/  VOTE.ANY R14, PT, P6 ;  /* 0x00000000000e7806 */ /* 0x000fe200030e0100 */
[----:B0-----:R-:W-:Y:S06]  /*22830*/  ENDCOLLECTIVE ;  /* 0x000000000000791b */ /* 0x001fec0003800000 */
.L_x_1553:
[----:B------:R-:W-:Y:S05]  /*22840*/  BSYNC B0 ;  /* 0x0000000000007941 */ /* 0x000fea0003800000 */
.L_x_1552:
        /* <DEDUP_REMOVED lines=9> */
.L_x_1554:
[----:B------:R-:W-:Y:S01]  /*228e0*/  IMAD.MOV.U32 R17, RZ, RZ, R14 ;  /* 0x000000ffff117224 */ /* 0x000fe200078e000e */
[----:B------:R-:W-:Y:S06]  /*228f0*/  BRA `(.L_x_1555) ;  /* 0xffffffd800b47947 */ /* 0x000fec000383ffff */
.L_x_1467:
[----:B------:R-:W-:Y:S01]  /*22900*/  BSSY B0, `(.L_x_1556) ;  /* 0x0000007000007945 */ /* 0x000fe20003800000 */
[----:B------:R-:W-:Y:S02]  /*22910*/  IMAD.MOV.U32 R13, RZ, RZ, R3 ;  /* 0x000000ffff0d7224 */ /* 0x000fe400078e0003 */
[----:B------:R-:W-:Y:S02]  /*22920*/  IMAD.MOV.U32 R11, RZ, RZ, 0x1f ;  /* 0x0000001fff0b7424 */ /* 0x000fe400078e00ff */
[----:B------:R-:W-:-:S07]  /*22930*/  IMAD.MOV.U32 R15, RZ, RZ, -0x1 ;  /* 0xffffffffff0f7424 */ /* 0x000fce00078e00ff */
[----:B012---:R-:W-:Y:S05]  /*22940*/  WARPSYNC.COLLECTIVE R15, `(.L_x_1557) ;  /* 0x000000000f087348 */ /* 0x007fea0003c00000 */
[----:B------:R3:W4:Y:S02]  /*22950*/  SHFL.IDX P6, R14, R13, R12, R11 ;  /* 0x0000000c0d0e7389 */ /* 0x00072400000c000b */
[----:B01234-:R-:W-:Y:S01]  /*22960*/  ENDCOLLECTIVE ;  /* 0x000000000000791b */ /* 0x01ffe20003800000 */
.L_x_1557:
[----:B------:R-:W-:Y:S05]  /*22970*/  BSYNC B0 ;  /* 0x0000000000007941 */ /* 0x000fea0003800000 */
.L_x_1556:
[----:B------:R-:W-:Y:S01]  /*22980*/  IMAD.MOV.U32 R5, RZ, RZ, R14 ;  /* 0x000000ffff057224 */ /* 0x000fe200078e000e */
[----:B------:R-:W-:Y:S06]  /*22990*/  BRA `(.L_x_1466) ;  /* 0xffffffd800a87947 */ /* 0x000fec000383ffff */
.L_x_1471:
[----:B0-----:R0:W1:Y:S02]  /*229a0*/  SYNCS.PHASECHK.TRANS64.TRYWAIT P0, [R9+URZ+0x19c20], R0 ;  /* 0x019c2000090075a7 */ /* 0x001064000800017f */
[----:B-1----:R-:W-:Y:S05]  /*229b0*/  @!P0 NANOSLEEP.SYNCS 0x989680 ;  /* 0x009896800000895d */ /* 0x002fea0003900000 */
[----:B------:R-:W1:Y:S02]  /*229c0*/  @!P0 SYNCS.PHASECHK.TRANS64 P0, [R9+URZ+0x19c20], R0 ;  /* 0x019c2000090085a7 */ /* 0x000e64000800007f */
[----:B-1----:R-:W-:Y:S05]  /*229d0*/  @!P0 BRA `(.L_x_1471) ;  /* 0xfffffffc00f08947 */ /* 0x002fea000383ffff */
[----:B------:R-:W-:Y:S05]  /*229e0*/  BRA `(.L_x_1558) ;  /* 0xffffffe000207947 */ /* 0x000fea000383ffff */
.L_x_1472:
        /* <DEDUP_REMOVED lines=11> */
.L_x_1560:
[----:B------:R-:W-:Y:S05]  /*22aa0*/  BSYNC B0 ;  /* 0x0000000000007941 */ /* 0x000fea0003800000 */
.L_x_1559:
[----:B------:R-:W-:Y:S05]  /*22ab0*/  BRA `(.L_x_1561) ;  /* 0xffffffe000087947 */ /* 0x000fea000383ffff */
.L_x_1473:
[----:B------:R-:W-:Y:S01]  /*22ac0*/  BSSY B0, `(.L_x_1562) ;  /* 0x0000006000007945 */ /* 0x000fe20003800000 */
[----:B------:R-:W-:-:S07]  /*22ad0*/  IMAD.MOV.U32 R15, RZ, RZ, -0x1 ;  /* 0xffffffffff0f7424 */ /* 0x000fce00078e00ff */
[----:B0-----:R-:W-:Y:S05]  /*22ae0*/  WARPSYNC.COLLECTIVE R15, `(.L_x_1563) ;  /* 0x000000000f0c7348 */ /* 0x001fea0003c00000 */
[----:B------:R-:W-:Y:S02]  /*22af0*/  ELECT P6, UR62, PT ;  /* 0x00000000003e782f */ /* 0x000fe400038c0000 */
[----:B------:R-:W-:Y:S01]  /*22b00*/  MOV R14, UR62 ;  /* 0x0000003e000e7c02 */ /* 0x000fe20008000f00 */
[----:B0-----:R-:W-:Y:S10]  /*22b10*/  ENDCOLLECTIVE ;  /* 0x000000000000791b */ /* 0x001ff40003800000 */
.L_x_1563:
[----:B------:R-:W-:Y:S05]  /*22b20*/  BSYNC B0 ;  /* 0x0000000000007941 */ /* 0x000fea0003800000 */
.L_x_1562:
[----:B------:R-:W-:Y:S05]  /*22b30*/  BRA `(.L_x_1564) ;  /* 0xffffffdc00fc7947 */ /* 0x000fea000383ffff */
.L_x_1475:
[----:B0-----:R0:W1:Y:S02]  /*22b40*/  SYNCS.PHASECHK.TRANS64.TRYWAIT P1, [R7+URZ], R2 ;  /* 0x00000002070075a7 */ /* 0x001064000802017f */
[----:B-1----:R-:W-:Y:S05]  /*22b50*/  @!P1 NANOSLEEP.SYNCS 0x989680 ;  /* 0x009896800000995d */ /* 0x002fea0003900000 */
[----:B------:R-:W1:Y:S02]  /*22b60*/  @!P1 SYNCS.PHASECHK.TRANS64 P1, [R7+URZ], R2 ;  /* 0x00000002070095a7 */ /* 0x000e64000802007f */
[----:B-1----:R-:W-:Y:S05]  /*22b70*/  @!P1 BRA `(.L_x_1475) ;  /* 0xfffffffc00f09947 */ /* 0x002fea000383ffff */
[----:B------:R-:W-:Y:S05]  /*22b80*/  BRA `(.L_x_1565) ;  /* 0xffffffe000307947 */ /* 0x000fea000383ffff */
.L_x_1476:
[----:B-1----:R1:W2:Y:S02]  /*22b90*/  SYNCS.PHASECHK.TRANS64.TRYWAIT P1, [R3+URZ], R0 ;  /* 0x00000000030075a7 */ /* 0x0022a4000802017f */
[----:B--2---:R-:W-:Y:S05]  /*22ba0*/  @!P1 NANOSLEEP.SYNCS 0x989680 ;  /* 0x009896800000995d */ /* 0x004fea0003900000 */
[----:B------:R-:W2:Y:S02]  /*22bb0*/  @!P1 SYNCS.PHASECHK.TRANS64 P1, [R3+URZ], R0 ;  /* 0x00000000030095a7 */ /* 0x000ea4000802007f */
[----:B--2---:R-:W-:Y:S05]  /*22bc0*/  @!P1 BRA `(.L_x_1476) ;  /* 0xfffffffc00f09947 */ /* 0x004fea000383ffff */
[----:B------:R-:W-:Y:S05]  /*22bd0*/  BRA `(.L_x_1566) ;  /* 0xffffffe000247947 */ /* 0x000fea000383ffff */
.L_x_1478:
[----:B-1----:R1:W2:Y:S02]  /*22be0*/  SYNCS.PHASECHK.TRANS64.TRYWAIT P1, [R3+URZ+0x19c60], R2 ;  /* 0x019c6002030075a7 */ /* 0x0022a4000802017f */
[----:B--2---:R-:W-:Y:S05]  /*22bf0*/  @!P1 NANOSLEEP.SYNCS 0x989680 ;  /* 0x009896800000995d */ /* 0x004fea0003900000 */
[----:B------:R-:W2:Y:S02]  /*22c00*/  @!P1 SYNCS.PHASECHK.TRANS64 P1, [R3+URZ+0x19c60], R2 ;  /* 0x019c6002030095a7 */ /* 0x000ea4000802007f */
[----:B--2---:R-:W-:Y:S05]  /*22c10*/  @!P1 BRA `(.L_x_1478) ;  /* 0xfffffffc00f09947 */ /* 0x004fea000383ffff */
[----:B------:R-:W-:Y:S05]  /*22c20*/  BRA `(.L_x_1567) ;  /* 0xffffffe000247947 */ /* 0x000fea000383ffff */
.L_x_1480:
[----:B--2---:R2:W3:Y:S02]  /*22c30*/  SYNCS.PHASECHK.TRANS64.TRYWAIT P1, [R5+URZ+0x19c60], R0 ;  /* 0x019c6000050075a7 */ /* 0x0044e4000802017f */
[----:B---3--:R-:W-:Y:S05]  /*22c40*/  @!P1 NANOSLEEP.SYNCS 0x989680 ;  /* 0x009896800000995d */ /* 0x008fea0003900000 */
[----:B------:R-:W3:Y:S02]  /*22c50*/  @!P1 SYNCS.PHASECHK.TRANS64 P1, [R5+URZ+0x19c60], R0 ;  /* 0x019c6000050095a7 */ /* 0x000ee4000802007f */
[----:B---3--:R-:W-:Y:S05]  /*22c60*/  @!P1 BRA `(.L_x_1480) ;  /* 0xfffffffc00f09947 */ /* 0x008fea000383ffff */
[----:B------:R-:W-:Y:S05]  /*22c70*/  BRA `(.L_x_1568) ;  /* 0xffffffe000247947 */ /* 0x000fea000383ffff */
.L_x_1482:
[----:B---3--:R3:W4:Y:S02]  /*22c80*/  SYNCS.PHASECHK.TRANS64.TRYWAIT P0, [R3+URZ+0x19c80], R2 ;  /* 0x019c8002030075a7 */ /* 0x008724000800017f */
[----:B----4-:R-:W-:Y:S05]  /*22c90*/  @!P0 NANOSLEEP.SYNCS 0x989680 ;  /* 0x009896800000895d */ /* 0x010fea0003900000 */
[----:B------:R-:W4:Y:S02]  /*22ca0*/  @!P0 SYNCS.PHASECHK.TRANS64 P0, [R3+URZ+0x19c80], R2 ;  /* 0x019c8002030085a7 */ /* 0x000f24000800007f */
[----:B----4-:R-:W-:Y:S05]  /*22cb0*/  @!P0 BRA `(.L_x_1482) ;  /* 0xfffffffc00f08947 */ /* 0x010fea000383ffff */
[----:B------:R-:W-:Y:S05]  /*22cc0*/  BRA `(.L_x_1483) ;  /* 0xffffffe000207947 */ /* 0x000fea000383ffff */
.L_x_1569:
        /* <DEDUP_REMOVED lines=11> */
.L_x_2303:


//--------------------- .text._ZN7cutlass13device_kernelIN5flash11enable_sm90INS1_16FlashAttnFwdSm90INS1_25CollectiveMainloopFwdSm90ILi2EN4cute5tupleIJNS5_1CILi1EEES8_S8_EEENS6_IJNS7_ILi192EEENS7_ILi128EEENS7_ILi96EEEEEELi96ENS_12float_e4m3_tEfNS_4arch4Sm90ELb1ELb0ELb0ELb0ELb0ELb0ELb0ELb1ELb1ELb1ELb0ELb0EEENS1_21CollectiveEpilogueFwdINS6_IJSA_SC_SB_EEES9_NS_10bfloat16_tESG_Li384ELb0ELb1ELb0ELb1EEENS1_30DynamicPersistentTileSchedulerILi384ELi128ELb0ELb1ELb1EEEEEEEEEvNT_6ParamsE --------------------------
	.section	.text._ZN7cutlass13device_kernelIN5flash11enable_sm90INS1_16FlashAttnFwdSm90INS1_25CollectiveMainloopFwdSm90ILi2EN4cute5tupleIJNS5_1CILi1EEES8_S8_EEENS6_IJNS7_ILi192EEENS7_ILi128EEENS7_ILi96EEEEEELi96ENS_12float_e4m3_tEfNS_4arch4Sm90ELb1ELb0ELb0ELb0ELb0ELb0ELb0ELb1ELb1ELb1ELb0ELb0EEENS1_21CollectiveEpilogueFwdINS6_IJSA_SC_SB_EEES9_NS_10bfloat16_tESG_Li384ELb0ELb1ELb0ELb1EEENS1_30DynamicPersistentTileSchedulerILi384ELi128ELb0ELb1ELb1EEEEEEEEEvNT_6ParamsE,"ax",@progbits
	.align	128
.text._ZN7cutlass13device_kernelIN5flash11enable_sm90INS1_16FlashAttnFwdSm90INS1_25CollectiveMainloopFwdSm90ILi2EN4cute5tupleIJNS5_1CILi1EEES8_S8_EEENS6_IJNS7_ILi192EEENS7_ILi128EEENS7_ILi96EEEEEELi96ENS_12float_e4m3_tEfNS_4arch4Sm90ELb1ELb0ELb0ELb0ELb0ELb0ELb0ELb1ELb1ELb1ELb0ELb0EEENS1_21CollectiveEpilogueFwdINS6_IJSA_SC_SB_EEES9_NS_10bfloat16_tESG_Li384ELb0ELb1ELb0ELb1EEENS1_30DynamicPersistentTileSchedulerILi384ELi128ELb0ELb1ELb1EEEEEEEEEvNT_6ParamsE:
        .type           _ZN7cutlass13device_kernelIN5flash11enable_sm90INS1_16FlashAttnFwdSm90INS1_25CollectiveMainloopFwdSm90ILi2EN4cute5tupleIJNS5_1CILi1EEES8_S8_EEENS6_IJNS7_ILi192EEENS7_ILi128EEENS7_ILi96EEEEEELi96ENS_12float_e4m3_tEfNS_4arch4Sm90ELb1ELb0ELb0ELb0ELb0ELb0ELb0ELb1ELb1ELb1ELb0ELb0EEENS1_21CollectiveEpilogueFwdINS6_IJSA_SC_SB_EEES9_NS_10bfloat16_tESG_Li384ELb0ELb1ELb0ELb1EEENS1_30DynamicPersistentTileSchedulerILi384ELi128ELb0ELb1ELb1EEEEEEEEEvNT_6ParamsE,@function
        .size           _ZN7cutlass13device_kernelIN5flash11enable_sm90INS1_16FlashAttnFwdSm90INS1_25CollectiveMainloopFwdSm90ILi2EN4cute5tupleIJNS5_1CILi1EEES8_S8_EEENS6_IJNS7_ILi192EEENS7_ILi128EEENS7_ILi96EEEEEELi96ENS_12float_e4m3_tEfNS_4arch4Sm90ELb1ELb0ELb0ELb0ELb0ELb0ELb0ELb1ELb1ELb1ELb0ELb0EEENS1_21CollectiveEpilogueFwdINS6_IJSA_SC_SB_EEES9_NS_10bfloat16_tESG_Li384ELb0ELb1ELb0ELb1EEENS1_30DynamicPersistentTileSchedulerILi384ELi128ELb0ELb1ELb1EEEEEEEEEvNT_6ParamsE,(.L_x_2304 - _ZN7cutlass13device_kernelIN5flash11enable_sm90INS1_16FlashAttnFwdSm90INS1_25CollectiveMainloopFwdSm90ILi2EN4cute5tupleIJNS5_1CILi1EEES8_S8_EEENS6_IJNS7_ILi192EEENS7_ILi128EEENS7_ILi96EEEEEELi96ENS_12float_e4m3_tEfNS_4arch4Sm90ELb1ELb0ELb0ELb0ELb0ELb0ELb0ELb1ELb1ELb1ELb0ELb0EEENS1_21CollectiveEpilogueFwdINS6_IJSA_SC_SB_EEES9_NS_10bfloat16_tESG_Li384ELb0ELb1ELb0ELb1EEENS1_30DynamicPersistentTileSchedulerILi384ELi128ELb0ELb1ELb1EEEEEEEEEvNT_6ParamsE)
        .other          _ZN7cutlass13device_kernelIN5flash11enable_sm90INS1_16FlashAttnFwdSm90INS1_25CollectiveMainloopFwdSm90ILi2EN4cute5tupleIJNS5_1CILi1EEES8_S8_EEENS6_IJNS7_ILi192EEENS7_ILi128EEENS7_ILi96EEEEEELi96ENS_12float_e4m3_tEfNS_4arch4Sm90ELb1ELb0ELb0ELb0ELb0ELb0ELb0ELb1ELb1ELb1ELb0ELb0EEENS1_21CollectiveEpilogueFwdINS6_IJSA_SC_SB_EEES9_NS_10bfloat16_tESG_Li384ELb0ELb1ELb0ELb1EEENS1_30DynamicPersistentTileSchedulerILi384ELi128ELb0ELb1ELb1EEEEEEEEEvNT_6ParamsE,@"STO_CUDA_ENTRY STV_DEFAULT"
_ZN7cutlass13device_kernelIN5flash11enable_sm90INS1_16FlashAttnFwdSm90INS1_25CollectiveMainloopFwdSm90ILi2EN4cute5tupleIJNS5_1CILi1EEES8_S8_EEENS6_IJNS7_ILi192EEENS7_ILi128EEENS7_ILi96EEEEEELi96ENS_12float_e4m3_tEfNS_4arch4Sm90ELb1ELb0ELb0ELb0ELb0ELb0ELb0ELb1ELb1ELb1ELb0ELb0EEENS1_21CollectiveEpilogueFwdINS6_IJSA_SC_SB_EEES9_NS_10bfloat16_tESG_Li384ELb0ELb1ELb0ELb1EEENS1_30DynamicPersistentTileSchedulerILi384ELi128ELb0ELb1ELb1EEEEEEEEEvNT_6ParamsE:
        /* <DEDUP_REMOVED lines=18> */
.L_x_1571:
[----:B------:R-:W-:Y:S05]  /*0120*/  BSYNC B0 ;  /* 0x0000000000007941 */ /* 0x000fea0003800000 */
.L_x_1570:
        /* <DEDUP_REMOVED lines=41> */
.L_x_1572:
        /* <DEDUP_REMOVED lines=22> */
.L_x_1573:
        /* <DEDUP_REMOVED lines=18> */
.L_x_1574:
        /* <DEDUP_REMOVED lines=22> */
.L_x_1575:
        /* <DEDUP_REMOVED lines=22> */
.L_x_1576:
[----:B------:R-:W-:Y:S01]  /*0900*/  PLOP3.LUT P0, PT, PT, PT, UP0, 0x80, 0x0 ;  /* 0x000000000000781c */ /* 0x000fe20003f0f008 */
[----:B------:R-:W-:Y:S01]  /*0910*/  UMOV UR41, 0x1 ;  /* 0x0000000100297882 */ /* 0x000fe20000000000 */
[----:B------:R-:W-:Y:S01]  /*0920*/  NOP ;  /* 0x0000000000007918 */ /* 0x000fe20000000000 */
[----:B------:R-:W-:Y:S01]  /*0930*/  USEL UR41, UR41, 0x2, !UP0 ;  /* 0x0000000229297887 */ /* 0x000fe2000c000000 */
[----:B------:R-:W-:Y:S01]  /*0940*/  ULDC.64 UR46, c[0x0][0x208] ;  /* 0x00008200002e7ab9 */ /* 0x000fe20000000a00 */
[----:B012-4-:R-:W-:Y:S08]  /*0950*/  BAR.SYNC.DEFER_BLOCKING 0x0 ;  /* 0x0000000000007b1d */ /* 0x017ff00000010000 */
[----:B------:R-:W-:Y:S05]  /*0960*/  @!P0 BRA `(.L_x_1577) ;  /* 0x00000098001c8947 */ /* 0x000fea0003800000 */
.L_x_1578:
        /* <DEDUP_REMOVED lines=20> */
[CC--:B------:R-:W-:Y:S02]  /*0ab0*/  LEA.HI R3, R0.reuse, R11.reuse, RZ, 0x5 ;  /* 0x0000000b00037211 */ /* 0x0c0fe400078f28ff */
        /* <DEDUP_REMOVED lines=41> */
.L_x_1624:
        /* <DEDUP_REMOVED lines=12> */
[----:B012345:R-:W-:Y:S05]  /*0e10*/  @!P0 BRA `(.L_x_1579) ;  /* 0x0000000000208947 */ /* 0x03ffea0003800000 */
        /* <DEDUP_REMOVED lines=8> */
.L_x_1579:
[----:B------:R-:W-:Y:S01]  /*0ea0*/  ULDC UR6, c[0x0][0xc54] ;  /* 0x0003150000067ab9 */ /* 0x000fe20000000800 */
[----:B------:R-:W-:Y:S01]  /*0eb0*/  UMOV UR8, UR7 ;  /* 0x0000000700087c82 */ /* 0x000fe20008000000 */
[----:B------:R-:W-:-:S11]  /*0ec0*/  UISETP.NE.AND UP0, UPT, UR6, 0x1, UPT ;  /* 0x000000010600788c */ /* 0x000fd6000bf05270 */
[----:B------:R-:W-:Y:S02]  /*0ed0*/  @UP0 ULDC.64 UR10, c[0x0][0xc58] ;  /* 0x00031600000a0ab9 */ /* 0x000fe40000000a00 */
[----:B------:R-:W-:-:S04]  /*0ee0*/  UIMAD.WIDE.U32 UR4, UR7, UR10, URZ ;  /* 0x0000000a070472a5 */ /* 0x000fc8000f8e003f */
[----:B------:R-:W-:-:S04]  /*0ef0*/  @UP0 USHF.R.U32.HI UR8, URZ, UR11, UR5 ;  /* 0x0000000b3f080299 */ /* 0x000fc80008011605 */
[----:B------:R-:W-:-:S12]  /*0f00*/  UIMAD UR4, UR8, UR6, URZ ;  /* 0x00000006080472a4 */ /* 0x000fd8000f8e023f */
.L_x_1580:
        /* <DEDUP_REMOVED lines=55> */
[----:B------:R-:W-:Y:S01]  /*1280*/  ULDC UR5, c[0x0][0x448] ;  /* 0x0001120000057ab9 */ /* 0x000fe20000000800 */
[----:B------:R-:W-:Y:S01]  /*1290*/  IMAD.U32 R5, RZ, RZ, UR7 ;  /* 0x00000007ff057e24 */ /* 0x000fe2000f8e00ff */
[----:B------:R-:W-:Y:S01]  /*12a0*/  ULDC UR49, c[0x0][0x424] ;  /* 0x0001090000317ab9 */ /* 0x000fe20000000800 */
[----:B------:R-:W-:Y:S01]  /*12b0*/  ULDC UR9, c[0x0][0x2f0] ;  /* 0x0000bc0000097ab9 */ /* 0x000fe20000000800 */
[----:B------:R0:W2:Y:S01]  /*12c0*/  @P0 LDG.E R7, desc[UR46][R2.64] ;  /* 0x0000002e02070981 */ /* 0x0000a2000c1e1900 */
[----:B------:R-:W-:Y:S01]  /*12d0*/  UISETP.NE.AND UP1, UPT, UR5, 0x1, UPT ;  /* 0x000000010500788c */ /* 0x000fe2000bf25270 */
[----:B------:R-:W-:Y:S02]  /*12e0*/  ULDC.64 UR6, c[0x0][0x418] ;  /* 0x0001060000067ab9 */ /* 0x000fe40000000a00 */
[----:B------:R-:W2:Y:S01]  /*12f0*/  @P1 LDG.E R0, desc[UR46][R4.64] ;  /* 0x0000002e04001981 */ /* 0x000ea2000c1e1900 */
[----:B------:R-:W-:Y:S01]  /*1300*/  UISETP.NE.U32.AND UP0, UPT, UR6, URZ, UPT ;  /* 0x0000003f0600728c */ /* 0x000fe2000bf05070 */
[----:B------:R-:W-:-:S02]  /*1310*/  PLOP3.LUT P0, PT, PT, PT, PT, 0x80, 0x0 ;  /* 0x000000000000781c */ /* 0x000fc40003f0f070 */
[----:B------:R-:W-:Y:S02]  /*1320*/  CS2R R8, SRZ ;  /* 0x0000000000087805 */ /* 0x000fe4000001ff00 */
[----:B------:R-:W-:Y:S01]  /*1330*/  CS2R R134, SRZ ;  /* 0x0000000000867805 */ /* 0x000fe2000001ff00 */
[----:B------:R-:W-:Y:S01]  /*1340*/  UISETP.NE.AND.EX UP0, UPT, UR7, URZ, UPT, UP0 ;  /* 0x0000003f0700728c */ /* 0x000fe2000bf05300 */
[----:B0-----:R-:W-:Y:S01]  /*1350*/  IMAD.MOV.U32 R3, RZ, RZ, RZ ;  /* 0x000000ffff037224 */ /* 0x001fe200078e00ff */
[----:B------:R-:W-:Y:S01]  /*1360*/  CS2R R132, SRZ ;  /* 0x0000000000847805 */ /* 0x000fe2000001ff00 */
[----:B------:R-:W-:Y:S01]  /*1370*/  ULDC UR7, c[0x0][0x288] ;  /* 0x0000a20000077ab9 */ /* 0x000fe20000000800 */
[----:B------:R-:W-:Y:S01]  /*1380*/  USEL UR49, UR49, 0x1, UP0 ;  /* 0x0000000131317887 */ /* 0x000fe20008000000 */
[----:B------:R-:W-:Y:S01]  /*1390*/  CS2R R10, SRZ ;  /* 0x00000000000a7805 */ /* 0x000fe2000001ff00 */
[----:B------:R-:W-:Y:S01]  /*13a0*/  UIADD3 UR7, -UR7, 0x80, URZ ;  /* 0x0000008007077890 */ /* 0x000fe2000fffe13f */
[----:B------:R-:W-:-:S02]  /*13b0*/  CS2R R126, SRZ ;  /* 0x00000000007e7805 */ /* 0x000fc4000001ff00 */
[----:B------:R-:W-:Y:S02]  /*13c0*/  CS2R R12, SRZ ;  /* 0x00000000000c7805 */ /* 0x000fe4000001ff00 */
[----:B------:R-:W-:Y:S01]  /*13d0*/  CS2R R124, SRZ ;  /* 0x00000000007c7805 */ /* 0x000fe2000001ff00 */
[----:B------:R-:W-:Y:S01]  /*13e0*/  UIMAD UR7, UR49, UR9, UR7 ;  /* 0x00000009310772a4 */ /* 0x000fe2000f8e0207 */
        /* <DEDUP_REMOVED lines=16> */
[----:B------:R-:W-:-:S02]  /*14f0*/  IMAD.MOV.U32 R36, RZ, RZ, RZ ;  /* 0x000000ffff247224 */ /* 0x000fc400078e00ff */
[----:B--2---:R-:W-:Y:S01]  /*1500*/  FMUL.FTZ R0, R7, R0 ;  /* 0x0000000007007220 */ /* 0x004fe20000410000 */
[----:B------:R-:W-:-:S03]  /*1510*/  CS2R R6, SRZ ;  /* 0x0000000000067805 */ /* 0x000fc6000001ff00 */
[----:B------:R-:W-:Y:S01]  /*1520*/  FMUL.FTZ R0, R0, UR4 ;  /* 0x0000000400007c20 */ /* 0x000fe20008410000 */
[----:B------:R-:W-:Y:S02]  /*1530*/  ULDC UR4, c[0x0][0xc3c] ;  /* 0x00030f0000047ab9 */ /* 0x000fe40000000800 */
[----:B------:R-:W-:Y:S02]  /*1540*/  UIADD3 UR4, UR8, UR4, URZ ;  /* 0x0000000408047290 */ /* 0x000fe4000fffe03f */
[----:B------:R-:W-:Y:S01]  /*1550*/  R2UR UR42, R0 ;  /* 0x00000000002a72ca */ /* 0x000fe200000e0000 */
[----:B------:R-:W-:Y:S01]  /*1560*/  @UP1 ULDC UR8, c[0x0][0x450] ;  /* 0x0001140000081ab9 */ /* 0x000fe20000000800 */
[----:B------:R-:W-:-:S03]  /*1570*/  UIMAD UR43, UR4, 0xc0, URZ ;  /* 0x000000c0042b78a4 */ /* 0x000fc6000f8e023f */
[----:B------:R-:W-:Y:S01]  /*1580*/  @UP1 ULDC UR4, c[0x0][0x44c] ;  /* 0x0001130000041ab9 */ /* 0x000fe20000000800 */
[----:B------:R-:W-:-:S04]  /*1590*/  UIADD3 UR6, UR43, 0xbf, URZ ;  /* 0x000000bf2b067890 */ /* 0x000fc8000fffe03f */
[----:B------:R-:W-:Y:S02]  /*15a0*/  UIMAD.WIDE.U32 UR4, UR6, UR4, URZ ;  /* 0x00000004060472a5 */ /* 0x000fe4000f8e003f */
[----:B------:R-:W-:Y:S02]  /*15b0*/  UIMAD UR4, UR49, UR9, 0x7f ;  /* 0x0000007f310474a4 */ /* 0x000fe4000f8e0209 */
[----:B------:R-:W-:Y:S02]  /*15c0*/  @UP1 USHF.R.U32.HI UR6, URZ, UR8, UR5 ;  /* 0x000000083f061299 */ /* 0x000fe40008011605 */
[----:B------:R-:W-:Y:S02]  /*15d0*/  USHF.R.S32.HI UR5, URZ, 0x1f, UR4 ;  /* 0x0000001f3f057899 */ /* 0x000fe40008011404 */
[----:B------:R-:W-:Y:S02]  /*15e0*/  UIADD3 UR6, UR7, UR6, URZ ;  /* 0x0000000607067290 */ /* 0x000fe4000fffe03f */
[----:B------:R-:W-:-:S02]  /*15f0*/  ULEA.HI UR5, UR5, UR4, URZ, 0x7 ;  /* 0x0000000405057291 */ /* 0x000fc4000f8f383f */
[----:B------:R-:W-:Y:S02]  /*1600*/  USHF.R.S32.HI UR7, URZ, 0x1f, UR6 ;  /* 0x0000001f3f077899 */ /* 0x000fe40008011406 */
[----:B------:R-:W-:Y:S02]  /*1610*/  USHF.R.S32.HI UR5, URZ, 0x7, UR5 ;  /* 0x000000073f057899 */ /* 0x000fe40008011405 */
[----:B------:R-:W-:-:S04]  /*1620*/  ULEA.HI UR7, UR7, UR6, URZ, 0x7 ;  /* 0x0000000607077291 */ /* 0x000fc8000f8f383f */
[----:B------:R-:W-:-:S04]  /*1630*/  USHF.R.S32.HI UR7, URZ, 0x7, UR7 ;  /* 0x000000073f077899 */ /* 0x000fc80008011407 */
[----:B------:R-:W-:-:S04]  /*1640*/  UISETP.LT.AND UP0, UPT, UR5, UR7, UPT ;  /* 0x000000070500728c */ /* 0x000fc8000bf01270 */
[----:B------:R-:W-:-:S04]  /*1650*/  USEL UR50, UR5, UR7, UP0 ;  /* 0x0000000705327287 */ /* 0x000fc80008000000 */
[----:B------:R-:W-:-:S06]  /*1660*/  UISETP.GE.AND UP0, UPT, UR50, 0x1, UPT ;  /* 0x000000013200788c */ /* 0x000fcc000bf06270 */
[----:B------:R-:W-:-:S13]  /*1670*/  PLOP3.LUT P1, PT, PT, PT, UP0, 0x80, 0x0 ;  /* 0x000000000000781c */ /* 0x000fda0003f2f008 */
[----:B------:R-:W-:Y:S05]  /*1680*/  @!P1 BRA `(.L_x_1581) ;  /* 0x0000006c00a09947 */ /* 0x000fea0003800000 */
        /* <DEDUP_REMOVED lines=31> */
.L_x_1582:
        /* <DEDUP_REMOVED lines=9> */
.L_x_1707:
[----:B------:R-:W-:Y:S05]  /*1910*/  @!P0 BRA `(.L_x_1584) ;  /* 0x0000000000048947 */ /* 0x000fea0003800000 */
[----:B------:R-:W-:Y:S01]  /*1920*/  BPT.TRAP 0x1 ;  /* 0x000000040000795c */ /* 0x000fe20000300000 */
.L_x_1584:
[----:B0-----:R-:W-:Y:S02]  /*1930*/  IMAD.U32 R3, RZ, RZ, UR38 ;  /* 0x00000026ff037e24 */ /* 0x001fe4000f8e00ff */
[----:B------:R-:W-:-:S03]  /*1940*/  IMAD.U32 R0, RZ, RZ, UR37 ;  /* 0x00000025ff007e24 */ /* 0x000fc6000f8e00ff */
[----:B------:R-:W-:Y:S02]  /*1950*/  LEA R3, R3, UR45, 0x3 ;  /* 0x0000002d03037c11 */ /* 0x000fe4000f8e18ff */
[----:B------:R-:W-:-:S04]  /*1960*/  SHF.L.U32 R0, R0, 0x1f, RZ ;  /* 0x0000001f00007819 */ /* 0x000fc800000006ff */
[----:B------:R0:W1:Y:S01]  /*1970*/  SYNCS.PHASECHK.TRANS64.TRYWAIT P2, [R3+URZ+0x19c30], R0 ;  /* 0x019c3000030075a7 */ /* 0x000062000804017f */
[----:B------:R-:W-:Y:S05]  /*1980*/  @!P0 BRA `(.L_x_1585) ;  /* 0x0000000000048947 */ /* 0x000fea0003800000 */
[----:B------:R-:W-:Y:S01]  /*1990*/  BPT.TRAP 0x1 ;  /* 0x000000040000795c */ /* 0x000fe20000300000 */
.L_x_1585:
[----:B------:R-:W2:Y:S02]  /*19a0*/  S2R R2, SR_TID.X ;  /* 0x0000000000027919 */ /* 0x000ea40000002100 */
[----:B--2---:R-:W-:Y:S01]  /*19b0*/  LOP3.LUT P1, RZ, R2, 0x7f, RZ, 0xc0, !PT ;  /* 0x0000007f02ff7812 */ /* 0x004fe2000782c0ff */
[----:B-1----:R-:W-:-:S12]  /*19c0*/  @P2 BRA `(.L_x_1586) ;  /* 0x0000000000082947 */ /* 0x002fd80003800000 */
[----:B------:R-:W1:Y:S02]  /*19d0*/  SYNCS.PHASECHK.TRANS64.TRYWAIT P2, [R3+URZ+0x19c30], R0 ;  /* 0x019c3000030075a7 */ /* 0x000e64000804017f */
[----:B-1----:R-:W-:Y:S05]  /*19e0*/  @!P2 BRA `(.L_x_1587) ;  /* 0x000000c40074a947 */ /* 0x002fea0003800000 */
.L_x_1586:
[----:B------:R-:W-:Y:S05]  /*19f0*/  WARPSYNC.ALL ;  /* 0x0000000000007948 */ /* 0x000fea0003800000 */
[----:B------:R-:W-:Y:S01]  /*1a00*/  UIADD3 UR4, UR45, 0x13800, URZ ;  /* 0x000138002d047890 */ /* 0x000fe2000fffe03f */
[----:B------:R-:W-:Y:S01]  /*1a10*/  WARPGROUP.ARRIVE ;  /* 0x00000000000079c5 */ /* 0x000fe20000000000 */
[----:B------:R-:W-:Y:S01]  /*1a20*/  ULOP3.LUT UR12, UR51, 0x10000, URZ, 0xfc, !UPT ;  /* 0x00010000330c7892 */ /* 0x000fe2000f8efc3f */
[----:B01----:R-:W-:Y:S01]  /*1a30*/  VIADD R0, R17, UR43 ;  /* 0x0000002b11007c36 */ /* 0x003fe20008000000 */
[----:B------:R-:W-:Y:S01]  /*1a40*/  USHF.R.U32.HI UR4, URZ, 0x4, UR4 ;  /* 0x000000043f047899 */ /* 0x000fe20008011604 */
[----:B------:R-:W-:Y:S01]  /*1a50*/  CS2R R134, SRZ ;  /* 0x0000000000867805 */ /* 0x000fe2000001ff00 */
[----:B------:R-:W-:Y:S01]  /*1a60*/  UMOV UR13, 0xc0000010 ;  /* 0xc0000010000d7882 */ /* 0x000fe20000000000 */
[----:B------:R-:W-:Y:S01]  /*1a70*/  UMOV UR15, 0xc0000010 ;  /* 0xc0000010000f7882 */ /* 0x000fe20000000000 */
[----:B------:R-:W-:Y:S01]  /*1a80*/  ULOP3.LUT UR4, UR4, 0x3fff, URZ, 0xc0, !UPT ;  /* 0x00003fff04047892 */ /* 0x000fe2000f8ec03f */
[----:B------:R-:W-:Y:S01]  /*1a90*/  CS2R R132, SRZ ;  /* 0x0000000000847805 */ /* 0x000fe2000001ff00 */
[----:B------:R-:W-:Y:S01]  /*1aa0*/  UMOV UR5, 0xc0000010 ;  /* 0xc000001000057882 */ /* 0x000fe20000000000 */
[----:B------:R-:W-:Y:S01]  /*1ab0*/  UMOV UR7, 0xc0000010 ;  /* 0xc000001000077882 */ /* 0x000fe20000000000 */
[----:B------:R-:W-:Y:S01]  /*1ac0*/  ULOP3.LUT UR16, UR4, 0x10000, URZ, 0xfc, !UPT ;  /* 0x0001000004107892 */ /* 0x000fe2000f8efc3f */
[----:B------:R-:W-:Y:S01]  /*1ad0*/  CS2R R130, SRZ ;  /* 0x0000000000827805 */ /* 0x000fe2000001ff00 */
[----:B------:R-:W-:Y:S01]  /*1ae0*/  UIADD3 UR4, UR12, 0x180, URZ ;  /* 0x000001800c047890 */ /* 0x000fe2000fffe03f */
[----:B------:R-:W-:Y:S01]  /*1af0*/  CS2R R128, SRZ ;  /* 0x0000000000807805 */ /* 0x000fe2000001ff00 */
[----:B------:R-:W-:Y:S01]  /*1b00*/  UIMAD UR14, UR38, 0x300, UR16 ;  /* 0x00000300260e78a4 */ /* 0x000fe2000f8e0210 */
[----:B------:R-:W-:Y:S01]  /*1b10*/  CS2R R126, SRZ ;  /* 0x00000000007e7805 */ /* 0x000fe2000001ff00 */
[----:B------:R-:W-:Y:S01]  /*1b20*/  UIADD3 UR8, UR12, 0x300, URZ ;  /* 0x000003000c087890 */ /* 0x000fe2000fffe03f */
[----:B------:R-:W-:Y:S01]  /*1b30*/  CS2R R124, SRZ ;  /* 0x00000000007c7805 */ /* 0x000fe2000001ff00 */
[----:B------:R-:W-:Y:S01]  /*1b40*/  UIADD3 UR6, UR14, 0x100, URZ ;  /* 0x000001000e067890 */ /* 0x000fe2000fffe03f */
[----:B------:R-:W-:Y:S01]  /*1b50*/  CS2R R122, SRZ ;  /* 0x00000000007a7805 */ /* 0x000fe2000001ff00 */
[----:B------:R-:W-:Y:S01]  /*1b60*/  UIADD3 UR10, UR14, 0x200, URZ ;  /* 0x000002000e0a7890 */ /* 0x000fe2000fffe03f */
[----:B------:R-:W-:Y:S01]  /*1b70*/  CS2R R120, SRZ ;  /* 0x0000000000787805 */ /* 0x000fe2000001ff00 */
[----:B------:R-:W-:Y:S01]  /*1b80*/  UMOV UR9, 0xc0000010 ;  /* 0xc000001000097882 */ /* 0x000fe20000000000 */
[----:B------:R-:W-:Y:S01]  /*1b90*/  QGMMA.64x128x32.F32.E4M3.E4M3 R24, gdesc[UR12], RZ, !UPT, gsb0 ;  /* 0x01e000000c1879f3 */ /* 0x000fe2000c0008ff */
[----:B------:R-:W-:Y:S01]  /*1ba0*/  UMOV UR11, 0xc0000010 ;  /* 0xc0000010000b7882 */ /* 0x000fe20000000000 */
[----:B------:R-:W-:Y:S01]  /*1bb0*/  ULDC UR14, c[0x0][0x288] ;  /* 0x0000a200000e7ab9 */ /* 0x000fe20000000800 */
        /* <DEDUP_REMOVED lines=12> */
[----:B------:R-:W-:Y:S02]  /*1c80*/  WARPGROUP.DEPBAR.LE gsb0, 0x0 ;  /* 0x00008000000079c5 */ /* 0x000fe40000010000 */
[----:B------:R-:W-:-:S06]  /*1c90*/  WARPGROUP.ARRIVE ;  /* 0x00000000000079c5 */ /* 0x000fcc0000000000 */
[----:B------:R-:W-:Y:S01]  /*1ca0*/  QGMMA.64x128x32.F32.E4M3.E4M3 R24, gdesc[UR4], R24, gsb0 ;  /* 0x01e00000041879f3 */ /* 0x000fe20008000818 */
[----:B------:R-:W-:Y:S02]  /*1cb0*/  ULDC UR6, c[0x0][0x448] ;  /* 0x0001120000067ab9 */ /* 0x000fe40000000800 */
[----:B------:R-:W-:-:S06]  /*1cc0*/  UISETP.NE.AND UP0, UPT, UR6, 0x1, UPT ;  /* 0x000000010600788c */ /* 0x000fcc000bf05270 */
[----:B------:R-:W-:-:S05]  /*1cd0*/  PLOP3.LUT P2, PT, PT, PT, UP0, 0x80, 0x0 ;  /* 0x000000000000781c */ /* 0x000fca0003f4f008 */
[----:B------:R-:W-:-:S08]  /*1ce0*/  @UP0 ULDC UR6, c[0x0][0x44c] ;  /* 0x0001130000060ab9 */ /* 0x000fd00000000800 */
[----:B------:R-:W-:Y:S01]  /*1cf0*/  @P2 IMAD.HI.U32 R2, R0, UR6, RZ ;  /* 0x0000000600022c27 */ /* 0x000fe2000f8e00ff */
[----:B------:R-:W-:-:S04]  /*1d00*/  @UP0 ULDC UR6, c[0x0][0x450] ;  /* 0x0001140000060ab9 */ /* 0x000fc80000000800 */
[----:B------:R-:W-:Y:S01]  /*1d10*/  @P2 SHF.R.U32.HI R0, RZ, UR6, R2 ;  /* 0x00000006ff002c19 */ /* 0x000fe20008011602 */
[----:B------:R-:W-:Y:S02]  /*1d20*/  UMOV UR6, 0xffffff80 ;  /* 0xffffff8000067882 */ /* 0x000fe40000000000 */
[----:B------:R-:W-:Y:S02]  /*1d30*/  UIMAD UR6, UR50, UR6, 0x80 ;  /* 0x00000080320674a4 */ /* 0x000fe4000f8e0206 */
[----:B------:R-:W0:Y:S01]  /*1d40*/  SHFL.IDX PT, R5, R0, 0x1, 0x1c1f ;  /* 0x003c1f0000057f89 */ /* 0x000e2200000e0000 */
[----:B------:R-:W-:Y:S02]  /*1d50*/  UIADD3 UR50, UR50, -0x2, URZ ;  /* 0xfffffffe32327890 */ /* 0x000fe4000fffe03f */
[----:B------:R-:W-:-:S06]  /*1d60*/  UIADD3 UR7, UR6, 0x1, URZ ;  /* 0x0000000106077890 */ /* 0x000fcc000fffe03f */
[----:B------:R-:W-:-:S04]  /*1d70*/  IMAD.U32 R7, RZ, RZ, UR7 ;  /* 0x00000007ff077e24 */ /* 0x000fc8000f8e00ff */
[----:B------:R-:W-:Y:S01]  /*1d80*/  IMAD R4, R16, -0x2, R7 ;  /* 0xfffffffe10047824 */ /* 0x000fe200078e0207 */
[----:B------:R-:W-:Y:S02]  /*1d90*/  WARPGROUP.DEPBAR.LE gsb0, 0x0 ;  /* 0x00008000000079c5 */ /* 0x000fe40000010000 */
[----:B------:R-:W-:-:S06]  /*1da0*/  WARPGROUP.ARRIVE ;  /* 0x00000000000079c5 */ /* 0x000fcc0000000000 */
[----:B------:R-:W-:Y:S01]  /*1db0*/  QGMMA.64x128x32.F32.E4M3.E4M3 R24, gdesc[UR8], R24, gsb0 ;  /* 0x01e00000081879f3 */ /* 0x000fe20008000818 */
[----:B------:R-:W-:Y:S01]  /*1dc0*/  ULDC UR11, c[0x0][0x2f0] ;  /* 0x0000bc00000b7ab9 */ /* 0x000fe20000000800 */
[----:B------:R-:W-:Y:S01]  /*1dd0*/  UMOV UR10, UR43 ;  /* 0x0000002b000a7c82 */ /* 0x000fe20008000000 */
[----:B------:R-:W-:Y:S02]  /*1de0*/  UIMAD UR6, UR49, UR11, UR6 ;  /* 0x0000000b310672a4 */ /* 0x000fe4000f8e0206 */
[----:B------:R-:W-:Y:S01]  /*1df0*/  IMAD.U32 R9, RZ, RZ, UR11 ;  /* 0x0000000bff097e24 */ /* 0x000fe2000f8e00ff */
[----:B------:R-:W-:-:S03]  /*1e00*/  UIMAD UR11, UR49, UR11, -UR14 ;  /* 0x0000000b310b72a4 */ /* 0x000fc6000f8e0a0e */
[----:B------:R-:W-:Y:S02]  /*1e10*/  IMAD R4, R9, UR49, R4 ;  /* 0x0000003109047c24 */ /* 0x000fe4000f8e0204 */
[----:B------:R-:W-:Y:S01]  /*1e20*/  IMAD.U32 R7, RZ, RZ, UR6 ;  /* 0x00000006ff077e24 */ /* 0x000fe2000f8e00ff */
[----:B------:R-:W-:Y:S02]  /*1e30*/  @UP0 ULDC UR6, c[0x0][0x44c] ;  /* 0x0001130000060ab9 */ /* 0x000fe40000000800 */
[----:B0-----:R-:W-:Y:S01]  /*1e40*/  IADD3 R5, R5, -UR14, R4 ;  /* 0x8000000e05057c10 */ /* 0x001fe2000fffe004 */
[----:B------:R-:W-:Y:S01]  /*1e50*/  IMAD R2, R16, -0x2, R7 ;  /* 0xfffffffe10027824 */ /* 0x000fe200078e0207 */
[----:B------:R-:W-:-:S04]  /*1e60*/  UIMAD.WIDE.U32 UR6, UR43, UR6, URZ ;  /* 0x000000062b0672a5 */ /* 0x000fc8000f8e003f */
[----:B------:R-:W-:-:S04]  /*1e70*/  VIMNMX R5, R2, R5, PT ;  /* 0x0000000502057248 */ /* 0x000fc80003fe0100 */
[C---:B------:R-:W-:Y:S02]  /*1e80*/  ISETP.GT.AND P3, PT, R5.reuse, RZ, PT ;  /* 0x000000ff0500720c */ /* 0x040fe40003f64270 */
[C---:B------:R-:W-:Y:S02]  /*1e90*/  ISETP.GT.AND P4, PT, R5.reuse, 0x1, PT ;  /* 0x000000010500780c */ /* 0x040fe40003f84270 */
[----:B------:R-:W-:Y:S01]  /*1ea0*/  ISETP.GT.AND P5, PT, R5, 0x8, PT ;  /* 0x000000080500780c */ /* 0x000fe20003fa4270 */
[----:B------:R-:W-:Y:S02]  /*1eb0*/  WARPGROUP.DEPBAR.LE gsb0, 0x0 ;  /* 0x00008000000079c5 */ /* 0x000fe40000010000 */
[----:B------:R-:W-:Y:S02]  /*1ec0*/  FSEL R91, R26, -INF , P3 ;  /* 0xff8000001a5b7808 */ /* 0x000fe40001800000 */
[----:B------:R-:W-:Y:S02]  /*1ed0*/  FSEL R93, R27, -INF , P4 ;  /* 0xff8000001b5d7808 */ /* 0x000fe40002000000 */
[----:B------:R-:W-:-:S02]  /*1ee0*/  ISETP.GT.AND P3, PT, R5, 0x9, PT ;  /* 0x000000090500780c */ /* 0x000fc40003f64270 */
[----:B------:R-:W-:Y:S02]  /*1ef0*/  FSEL R89, R30, -INF , P5 ;  /* 0xff8000001e597808 */ /* 0x000fe40002800000 */
[----:B------:R-:W-:Y:S02]  /*1f00*/  FMNMX.FTZ R6, R91, R93, !PT ;  /* 0x0000005d5b067209 */ /* 0x000fe40007810000 */
[----:B------:R-:W-:Y:S02]  /*1f10*/  ISETP.GT.AND P4, PT, R5, 0x10, PT ;  /* 0x000000100500780c */ /* 0x000fe40003f84270 */
[----:B------:R-:W-:Y:S02]  /*1f20*/  FSEL R7, R31, -INF , P3 ;  /* 0xff8000001f077808 */ /* 0x000fe40001800000 */
[----:B------:R-:W-:Y:S02]  /*1f30*/  FMNMX.FTZ R6, R89, R6, !PT ;  /* 0x0000000659067209 */ /* 0x000fe40007810000 */
        /* <DEDUP_REMOVED lines=77> */
[----:B------:R-:W-:Y:S01]  /*2410*/  FMNMX.FTZ R6, R82, R95, !PT ;  /* 0x0000005f52067209 */ /* 0x000fe20007810000 */
[----:B------:R-:W-:Y:S01]  /*2420*/  IMAD.U32 R95, RZ, RZ, UR42 ;  /* 0x0000002aff5f7e24 */ /* 0x000fe2000f8e00ff */
[----:B------:R-:W-:-:S02]  /*2430*/  ISETP.GT.AND P3, PT, R5, 0x79, PT ;  /* 0x000000790500780c */ /* 0x000fc40003f64270 */
[----:B------:R-:W-:Y:S02]  /*2440*/  FSEL R86, R86, -INF , P4 ;  /* 0xff80000056567808 */ /* 0x000fe40002000000 */
[----:B------:R-:W-:Y:S02]  /*2450*/  FMNMX.FTZ R5, R83, R6, !PT ;  /* 0x0000000653057209 */ /* 0x000fe40007810000 */
[----:B------:R-:W-:Y:S02]  /*2460*/  FSEL R87, R87, -INF , P3 ;  /* 0xff80000057577808 */ /* 0x000fe40001800000 */
[----:B------:R-:W-:-:S04]  /*2470*/  FMNMX.FTZ R6, R86, R5, !PT ;  /* 0x0000000556067209 */ /* 0x000fc80007810000 */
[----:B------:R-:W-:Y:S02]  /*2480*/  FMNMX.FTZ R8, R87, R6, !PT ;  /* 0x0000000657087209 */ /* 0x000fe40007810000 */
[----:B------:R-:W-:Y:S04]  /*2490*/  SHFL.IDX PT, R6, R0, RZ, 0x1c1f ;  /* 0x001c1fff00067589 */ /* 0x000fe800000e0000 */
[----:B------:R-:W0:Y:S02]  /*24a0*/  SHFL.BFLY PT, R5, R8, 0x2, 0x1f ;  /* 0x0c401f0008057f89 */ /* 0x000e2400000e0000 */
[----:B0-----:R-:W-:-:S05]  /*24b0*/  FMNMX.FTZ R12, R8, R5, !PT ;  /* 0x00000005080c7209 */ /* 0x001fca0007810000 */
[----:B------:R-:W0:Y:S02]  /*24c0*/  SHFL.BFLY PT, R5, R12, 0x1, 0x1f ;  /* 0x0c201f000c057f89 */ /* 0x000e2400000e0000 */
[----:B0-----:R-:W-:Y:S01]  /*24d0*/  FMNMX.FTZ R0, R12, R5, !PT ;  /* 0x000000050c007209 */ /* 0x001fe20007810000 */
[----:B------:R-:W-:Y:S01]  /*24e0*/  VIADD R5, R4, -UR14 ;  /* 0x8000000e04057c36 */ /* 0x000fe20008000000 */
[----:B------:R-:W-:Y:S02]  /*24f0*/  @UP0 ULDC UR14, c[0x0][0x450] ;  /* 0x00011400000e0ab9 */ /* 0x000fe40000000800 */
[C---:B------:R-:W-:Y:S01]  /*2500*/  FSETP.NEU.FTZ.AND P3, PT, R0.reuse, -INF , PT ;  /* 0xff8000000000780b */ /* 0x040fe20003f7d000 */
[----:B------:R-:W-:-:S01]  /*2510*/  FFMA.FTZ R10, R0, R95, -8 ;  /* 0xc1000000000a7423 */ /* 0x000fc2000001005f */
[----:B------:R-:W-:Y:S01]  /*2520*/  VIADDMNMX R2, R6, R5, R2, PT ;  /* 0x0000000506027246 */ /* 0x000fe20003800102 */
[----:B------:R-:W-:Y:S01]  /*2530*/  @UP0 USHF.R.U32.HI UR10, URZ, UR14, UR7 ;  /* 0x0000000e3f0a0299 */ /* 0x000fe20008011607 */
[----:B------:R-:W-:-:S02]  /*2540*/  CS2R R94, SRZ ;  /* 0x00000000005e7805 */ /* 0x000fc4000001ff00 */
[----:B------:R-:W-:Y:S01]  /*2550*/  FSEL R10, R10, RZ, P3 ;  /* 0x000000ff0a0a7208 */ /* 0x000fe20001800000 */
[----:B------:R-:W-:Y:S01]  /*2560*/  UIADD3 UR11, UR11, UR10, URZ ;  /* 0x0000000a0b0b7290 */ /* 0x000fe2000fffe03f */
[C---:B------:R-:W-:Y:S02]  /*2570*/  ISETP.GT.AND P3, PT, R2.reuse, RZ, PT ;  /* 0x000000ff0200720c */ /* 0x040fe40003f64270 */
[----:B------:R-:W-:Y:S01]  /*2580*/  ISETP.GT.AND P4, PT, R2, 0x1, PT ;  /* 0x000000010200780c */ /* 0x000fe20003f84270 */
[----:B------:R-:W-:-:S01]  /*2590*/  FFMA.FTZ R6, R89, UR42, -R10 ;  /* 0x0000002a59067c23 */ /* 0x000fc2000801080a */
[----:B------:R-:W-:Y:S01]  /*25a0*/  ISETP.GT.AND P5, PT, R2, 0x8, PT ;  /* 0x000000080200780c */ /* 0x000fe20003fa4270 */
[----:B------:R-:W-:-:S01]  /*25b0*/  FFMA.FTZ R20, R35, UR42, -R10 ;  /* 0x0000002a23147c23 */ /* 0x000fc2000801080a */
[----:B------:R-:W-:Y:S01]  /*25c0*/  FSEL R24, R24, -INF , P3 ;  /* 0xff80000018187808 */ /* 0x000fe20001800000 */
[----:B------:R-:W-:-:S01]  /*25d0*/  FFMA.FTZ R47, R47, UR42, -R10 ;  /* 0x0000002a2f2f7c23 */ /* 0x000fc2000801080a */
[----:B------:R-:W-:Y:S01]  /*25e0*/  FSEL R25, R25, -INF , P4 ;  /* 0xff80000019197808 */ /* 0x000fe20002000000 */
[----:B------:R-:W-:-:S01]  /*25f0*/  FFMA.FTZ R43, R43, UR42, -R10 ;  /* 0x0000002a2b2b7c23 */ /* 0x000fc2000801080a */
[----:B------:R-:W-:Y:S01]  /*2600*/  ISETP.GT.AND P3, PT, R2, 0x9, PT ;  /* 0x000000090200780c */ /* 0x000fe20003f64270 */
[----:B------:R-:W-:-:S01]  /*2610*/  FFMA.FTZ R38, R62, UR42, -R10 ;  /* 0x0000002a3e267c23 */ /* 0x000fc2000801080a */
[----:B------:R-:W-:Y:S01]  /*2620*/  FSEL R28, R28, -INF , P5 ;  /* 0xff8000001c1c7808 */ /* 0x000fe20002800000 */
[----:B------:R-:W-:-:S01]  /*2630*/  FFMA.FTZ R5, R93, UR42, -R10 ;  /* 0x0000002a5d057c23 */ /* 0x000fc2000801080a */
[----:B------:R-:W-:Y:S01]  /*2640*/  FMNMX.FTZ R89, R24, R25, !PT ;  /* 0x0000001918597209 */ /* 0x000fe20007810000 */
[----:B------:R-:W-:-:S01]  /*2650*/  FFMA.FTZ R91, R91, UR42, -R10 ;  /* 0x0000002a5b5b7c23 */ /* 0x000fc2000801080a */
[----:B------:R-:W-:Y:S01]  /*2660*/  ISETP.GT.AND P4, PT, R2, 0x10, PT ;  /* 0x000000100200780c */ /* 0x000fe20003f84270 */
[----:B------:R-:W-:-:S01]  /*2670*/  FFMA.FTZ R7, R7, UR42, -R10 ;  /* 0x0000002a07077c23 */ /* 0x000fc2000801080a */
[----:B------:R-:W-:Y:S01]  /*2680*/  FSEL R29, R29, -INF , P3 ;  /* 0xff8000001d1d7808 */ /* 0x000fe20001800000 */
[----:B------:R0:W-:Y:S01]  /*2690*/  MUFU.EX2 R4, R91 ;  /* 0x0000005b00047308 */ /* 0x0001e20000000800 */
[----:B------:R-:W-:Y:S01]  /*26a0*/  FMNMX.FTZ R8, R28, R89, !PT ;  /* 0x000000591c087209 */ /* 0x000fe20007810000 */
[--C-:B------:R-:W-:Y:S01]  /*26b0*/  FFMA.FTZ R39, R39, UR42, -R10.reuse ;  /* 0x0000002a27277c23 */ /* 0x100fe2000801080a */
[----:B------:R-:W-:Y:S01]  /*26c0*/  ISETP.GT.AND P3, PT, R2, 0x11, PT ;  /* 0x000000110200780c */ /* 0x000fe20003f64270 */
[--C-:B------:R-:W-:Y:S01]  /*26d0*/  FFMA.FTZ R42, R67, UR42, -R10.reuse ;  /* 0x0000002a432a7c23 */ /* 0x100fe2000801080a */
[----:B------:R-:W-:Y:S01]  /*26e0*/  FSEL R32, R32, -INF , P4 ;  /* 0xff80000020207808 */ /* 0x000fe20002000000 */
[--C-:B------:R-:W-:Y:S01]  /*26f0*/  FFMA.FTZ R15, R15, UR42, -R10.reuse ;  /* 0x0000002a0f0f7c23 */ /* 0x100fe2000801080a */
[----:B------:R-:W-:Y:S01]  /*2700*/  FMNMX.FTZ R89, R29, R8, !PT ;  /* 0x000000081d597209 */ /* 0x000fe20007810000 */
[--C-:B------:R-:W-:Y:S01]  /*2710*/  FFMA.FTZ R8, R9, UR42, -R10.reuse ;  /* 0x0000002a09087c23 */ /* 0x100fe2000801080a */
[----:B------:R-:W-:Y:S01]  /*2720*/  ISETP.GT.AND P4, PT, R2, 0x18, PT ;  /* 0x000000180200780c */ /* 0x000fe20003f84270 */
[----:B------:R-:W-:Y:S01]  /*2730*/  MUFU.EX2 R5, R5 ;  /* 0x0000000500057308 */ /* 0x000fe20000000800 */
[----:B------:R-:W-:Y:S01]  /*2740*/  FSEL R33, R33, -INF , P3 ;  /* 0xff80000021217808 */ /* 0x000fe20001800000 */
[--C-:B------:R-:W-:Y:S01]  /*2750*/  FFMA.FTZ R46, R71, UR42, -R10.reuse ;  /* 0x0000002a472e7c23 */ /* 0x100fe2000801080a */
[----:B------:R-:W-:Y:S01]  /*2760*/  FMNMX.FTZ R12, R32, R89, !PT ;  /* 0x00000059200c7209 */ /* 0x000fe20007810000 */
[--C-:B------:R-:W-:Y:S01]  /*2770*/  FFMA.FTZ R13, R13, UR42, -R10.reuse ;  /* 0x0000002a0d0d7c23 */ /* 0x100fe2000801080a */
[----:B------:R-:W-:Y:S01]  /*2780*/  ISETP.GT.AND P3, PT, R2, 0x19, PT ;  /* 0x000000190200780c */ /* 0x000fe20003f64270 */
[--C-:B------:R-:W-:Y:S01]  /*2790*/  FFMA.FTZ R11, R11, UR42, -R10.reuse ;  /* 0x0000002a0b0b7c23 */ /* 0x100fe2000801080a */
[----:B------:R-:W-:Y:S01]  /*27a0*/  FSEL R36, R36, -INF , P4 ;  /* 0xff80000024247808 */ /* 0x000fe20002000000 */
[----:B------:R-:W-:Y:S01]  /*27b0*/  MUFU.EX2 R6, R6 ;  /* 0x0000000600067308 */ /* 0x000fe20000000800 */
[----:B------:R-:W-:Y:S01]  /*27c0*/  FMNMX.FTZ R9, R33, R12, !PT ;  /* 0x0000000c21097209 */ /* 0x000fe20007810000 */
[--C-:B------:R-:W-:Y:S01]  /*27d0*/  FFMA.FTZ R54, R79, UR42, -R10.reuse ;  /* 0x0000002a4f367c23 */ /* 0x100fe2000801080a */
[----:B------:R-:W-:Y:S01]  /*27e0*/  ISETP.GT.AND P4, PT, R2, 0x20, PT ;  /* 0x000000200200780c */ /* 0x000fe20003f84270 */
[----:B------:R-:W-:Y:S01]  /*27f0*/  FFMA.FTZ R50, R75, UR42, -R10 ;  /* 0x0000002a4b327c23 */ /* 0x000fe2000801080a */
[----:B------:R-:W-:Y:S01]  /*2800*/  FSEL R37, R37, -INF , P3 ;  /* 0xff80000025257808 */ /* 0x000fe20001800000 */
[----:B------:R-:W-:Y:S01]  /*2810*/  USHF.R.S32.HI UR6, URZ, 0x1f, UR11 ;  /* 0x0000001f3f067899 */ /* 0x000fe2000801140b */
[----:B------:R-:W-:Y:S01]  /*2820*/  FMNMX.FTZ R12, R36, R9, !PT ;  /* 0x00000009240c7209 */ /* 0x000fe20007810000 */
[----:B------:R-:W1:Y:S01]  /*2830*/  MUFU.EX2 R7, R7 ;  /* 0x0000000700077308 */ /* 0x000e620000000800 */
[----:B------:R-:W-:Y:S01]  /*2840*/  ISETP.GT.AND P3, PT, R2, 0x21, PT ;  /* 0x000000210200780c */ /* 0x000fe20003f64270 */
[----:B------:R-:W-:Y:S01]  /*2850*/  ULEA.HI UR6, UR6, UR11, URZ, 0x7 ;  /* 0x0000000b06067291 */ /* 0x000fe2000f8f383f */
[----:B------:R-:W-:-:S02]  /*2860*/  FSEL R40, R40, -INF , P4 ;  /* 0xff80000028287808 */ /* 0x000fc40002000000 */
[----:B------:R-:W-:Y:S02]  /*2870*/  CS2R R92, SRZ ;  /* 0x00000000005c7805 */ /* 0x000fe4000001ff00 */
[----:B------:R-:W-:Y:S01]  /*2880*/  FMNMX.FTZ R35, R37, R12, !PT ;  /* 0x0000000c25237209 */ /* 0x000fe20007810000 */
[----:B------:R-:W-:Y:S01]  /*2890*/  FFMA.FTZ R12, R27, UR42, -R10 ;  /* 0x0000002a1b0c7c23 */ /* 0x000fe2000801080a */
[----:B------:R-:W-:Y:S01]  /*28a0*/  ISETP.GT.AND P4, PT, R2, 0x28, PT ;  /* 0x000000280200780c */ /* 0x000fe20003f84270 */
[----:B------:R2:W-:Y:S01]  /*28b0*/  MUFU.EX2 R9, R20 ;  /* 0x0000001400097308 */ /* 0x0005e20000000800 */
[----:B------:R-:W-:Y:S01]  /*28c0*/  FSEL R41, R41, -INF , P3 ;  /* 0xff80000029297808 */ /* 0x000fe20001800000 */
[----:B------:R-:W-:Y:S01]  /*28d0*/  USHF.R.S32.HI UR6, URZ, 0x7, UR6 ;  /* 0x000000073f067899 */ /* 0x000fe20008011406 */
[----:B------:R-:W-:Y:S02]  /*28e0*/  FMNMX.FTZ R14, R40, R35, !PT ;  /* 0x00000023280e7209 */ /* 0x000fe40007810000 */
[----:B0-----:R-:W-:-:S02]  /*28f0*/  CS2R R90, SRZ ;  /* 0x00000000005a7805 */ /* 0x001fc4000001ff00 */
[----:B------:R-:W-:Y:S01]  /*2900*/  ISETP.GT.AND P3, PT, R2, 0x29, PT ;  /* 0x000000290200780c */ /* 0x000fe20003f64270 */
[----:B------:R-:W-:Y:S01]  /*2910*/  UISETP.LT.AND UP1, UPT, URZ, UR6, UPT ;  /* 0x000000063f00728c */ /* 0x000fe2000bf21270 */
[----:B------:R-:W-:Y:S01]  /*2920*/  FSEL R44, R44, -INF , P4 ;  /* 0xff8000002c2c7808 */ /* 0x000fe20002000000 */
[----:B------:R-:W-:Y:S01]  /*2930*/  MUFU.EX2 R8, R8 ;  /* 0x0000000800087308 */ /* 0x000fe20000000800 */
[----:B------:R-:W-:Y:S01]  /*2940*/  FMNMX.FTZ R27, R41, R14, !PT ;  /* 0x0000000e291b7209 */ /* 0x000fe20007810000 */
[----:B------:R-:W-:Y:S01]  /*2950*/  USEL UR17, URZ, UR6, !UP1 ;  /* 0x000000063f117287 */ /* 0x000fe2000c800000 */
[----:B------:R-:W-:Y:S02]  /*2960*/  ISETP.GT.AND P4, PT, R2, 0x30, PT ;  /* 0x000000300200780c */ /* 0x000fe40003f84270 */
[----:B------:R-:W-:Y:S02]  /*2970*/  CS2R R88, SRZ ;  /* 0x0000000000587805 */ /* 0x000fe4000001ff00 */
[----:B------:R-:W-:Y:S01]  /*2980*/  FSEL R45, R45, -INF , P3 ;  /* 0xff8000002d2d7808 */ /* 0x000fe20001800000 */
[----:B------:R-:W-:Y:S01]  /*2990*/  UISETP.GE.AND UP1, UPT, UR50, UR17, UPT ;  /* 0x000000113200728c */ /* 0x000fe2000bf26270 */
[----:B------:R-:W-:Y:S01]  /*29a0*/  FMNMX.FTZ R14, R44, R27, !PT ;  /* 0x0000001b2c0e7209 */ /* 0x000fe20007810000 */
[----:B------:R-:W-:Y:S01]  /*29b0*/  MUFU.EX2 R12, R12 ;  /* 0x0000000c000c7308 */ /* 0x000fe20000000800 */
[----:B------:R-:W-:-:S02]  /*29c0*/  ISETP.GT.AND P3, PT, R2, 0x31, PT ;  /* 0x000000310200780c */ /* 0x000fc40003f64270 */
[----:B------:R-:W-:Y:S02]  /*29d0*/  FSEL R48, R48, -INF , P4 ;  /* 0xff80000030307808 */ /* 0x000fe40002000000 */
[----:B------:R-:W-:Y:S01]  /*29e0*/  FMNMX.FTZ R35, R45, R14, !PT ;  /* 0x0000000e2d237209 */ /* 0x000fe20007810000 */
[----:B------:R-:W-:Y:S01]  /*29f0*/  FFMA.FTZ R14, R31, UR42, -R10 ;  /* 0x0000002a1f0e7c23 */ /* 0x000fe2000801080a */
[----:B------:R-:W-:Y:S01]  /*2a00*/  ISETP.GT.AND P4, PT, R2, 0x38, PT ;  /* 0x000000380200780c */ /* 0x000fe20003f84270 */
[----:B------:R0:W3:Y:S01]  /*2a10*/  MUFU.EX2 R27, R39 ;  /* 0x00000027001b7308 */ /* 0x0000e20000000800 */
[----:B------:R-:W-:Y:S02]  /*2a20*/  FSEL R49, R49, -INF , P3 ;  /* 0xff80000031317808 */ /* 0x000fe40001800000 */
[----:B--2---:R-:W-:Y:S02]  /*2a30*/  FMNMX.FTZ R20, R48, R35, !PT ;  /* 0x0000002330147209 */ /* 0x004fe40007810000 */
[----:B------:R-:W-:-:S02]  /*2a40*/  ISETP.GT.AND P3, PT, R2, 0x39, PT ;  /* 0x000000390200780c */ /* 0x000fc40003f64270 */
[----:B------:R-:W-:Y:S01]  /*2a50*/  FSEL R52, R52, -INF , P4 ;  /* 0xff80000034347808 */ /* 0x000fe20002000000 */
[----:B------:R-:W-:Y:S01]  /*2a60*/  MUFU.EX2 R14, R14 ;  /* 0x0000000e000e7308 */ /* 0x000fe20000000800 */
[----:B------:R-:W-:Y:S01]  /*2a70*/  FMNMX.FTZ R31, R49, R20, !PT ;  /* 0x00000014311f7209 */ /* 0x000fe20007810000 */
[----:B0-----:R-:W-:Y:S01]  /*2a80*/  FFMA.FTZ R39, R70, UR42, -R10 ;  /* 0x0000002a46277c23 */ /* 0x001fe2000801080a */
[----:B------:R-:W-:Y:S02]  /*2a90*/  ISETP.GT.AND P4, PT, R2, 0x40, PT ;  /* 0x000000400200780c */ /* 0x000fe40003f84270 */
[----:B------:R-:W-:Y:S02]  /*2aa0*/  FSEL R53, R53, -INF , P3 ;  /* 0xff80000035357808 */ /* 0x000fe40001800000 */
[----:B------:R-:W-:Y:S01]  /*2ab0*/  FMNMX.FTZ R20, R52, R31, !PT ;  /* 0x0000001f34147209 */ /* 0x000fe20007810000 */
[----:B------:R-:W-:Y:S01]  /*2ac0*/  MUFU.EX2 R15, R15 ;  /* 0x0000000f000f7308 */ /* 0x000fe20000000800 */
[----:B------:R-:W-:-:S02]  /*2ad0*/  ISETP.GT.AND P3, PT, R2, 0x41, PT ;  /* 0x000000410200780c */ /* 0x000fc40003f64270 */
[----:B------:R-:W-:Y:S02]  /*2ae0*/  FSEL R56, R56, -INF , P4 ;  /* 0xff80000038387808 */ /* 0x000fe40002000000 */
[----:B------:R-:W-:Y:S01]  /*2af0*/  FMNMX.FTZ R35, R53, R20, !PT ;  /* 0x0000001435237209 */ /* 0x000fe20007810000 */
[----:B------:R-:W-:Y:S01]  /*2b00*/  FFMA.FTZ R20, R21, UR42, -R10 ;  /* 0x0000002a15147c23 */ /* 0x000fe2000801080a */
[----:B------:R-:W-:Y:S01]  /*2b10*/  ISETP.GT.AND P4, PT, R2, 0x48, PT ;  /* 0x000000480200780c */ /* 0x000fe20003f84270 */
[----:B------:R0:W-:Y:S01]  /*2b20*/  MUFU.EX2 R31, R43 ;  /* 0x0000002b001f7308 */ /* 0x0001e20000000800 */
[----:B------:R-:W-:Y:S02]  /*2b30*/  FSEL R57, R57, -INF , P3 ;  /* 0xff80000039397808 */ /* 0x000fe40001800000 */
[----:B------:R-:W-:Y:S02]  /*2b40*/  FMNMX.FTZ R26, R56, R35, !PT ;  /* 0x00000023381a7209 */ /* 0x000fe40007810000 */
[----:B------:R-:W-:-:S02]  /*2b50*/  ISETP.GT.AND P3, PT, R2, 0x49, PT ;  /* 0x000000490200780c */ /* 0x000fc40003f64270 */
[----:B------:R-:W-:Y:S01]  /*2b60*/  FSEL R60, R60, -INF , P4 ;  /* 0xff8000003c3c7808 */ /* 0x000fe20002000000 */
[----:B------:R-:W-:Y:S01]  /*2b70*/  MUFU.EX2 R20, R20 ;  /* 0x0000001400147308 */ /* 0x000fe20000000800 */
[----:B------:R-:W-:Y:S01]  /*2b80*/  FMNMX.FTZ R21, R57, R26, !PT ;  /* 0x0000001a39157209 */ /* 0x000fe20007810000 */
[----:B0-----:R-:W-:Y:S01]  /*2b90*/  FFMA.FTZ R43, R63, UR42, -R10 ;  /* 0x0000002a3f2b7c23 */ /* 0x001fe2000801080a */
[----:B------:R-:W-:Y:S01]  /*2ba0*/  ISETP.GT.AND P4, PT, R2, 0x50, PT ;  /* 0x000000500200780c */ /* 0x000fe20003f84270 */
[----:B------:R-:W-:Y:S01]  /*2bb0*/  IMAD.U32 R63, RZ, RZ, UR42 ;  /* 0x0000002aff3f7e24 */ /* 0x000fe2000f8e00ff */
[----:B------:R-:W-:Y:S02]  /*2bc0*/  FSEL R61, R61, -INF , P3 ;  /* 0xff8000003d3d7808 */ /* 0x000fe40001800000 */
[----:B------:R-:W-:Y:S01]  /*2bd0*/  FMNMX.FTZ R26, R60, R21, !PT ;  /* 0x000000153c1a7209 */ /* 0x000fe20007810000 */
[----:B------:R-:W-:Y:S01]  /*2be0*/  MUFU.EX2 R13, R13 ;  /* 0x0000000d000d7308 */ /* 0x000fe20000000800 */
[----:B------:R-:W-:-:S02]  /*2bf0*/  ISETP.GT.AND P3, PT, R2, 0x51, PT ;  /* 0x000000510200780c */ /* 0x000fc40003f64270 */
[----:B------:R-:W-:Y:S02]  /*2c00*/  FSEL R64, R64, -INF , P4 ;  /* 0xff80000040407808 */ /* 0x000fe40002000000 */
[----:B------:R-:W-:Y:S02]  /*2c10*/  FMNMX.FTZ R35, R61, R26, !PT ;  /* 0x0000001a3d237209 */ /* 0x000fe40007810000 */
[----:B------:R-:W-:Y:S01]  /*2c20*/  ISETP.GT.AND P4, PT, R2, 0x58, PT ;  /* 0x000000580200780c */ /* 0x000fe20003f84270 */
[----:B------:R-:W-:Y:S01]  /*2c30*/  MUFU.EX2 R21, R47 ;  /* 0x0000002f00157308 */ /* 0x000fe20000000800 */
[----:B------:R-:W-:Y:S02]  /*2c40*/  FSEL R65, R65, -INF , P3 ;  /* 0xff80000041417808 */ /* 0x000fe40001800000 */
[----:B------:R-:W-:Y:S02]  /*2c50*/  FMNMX.FTZ R26, R64, R35, !PT ;  /* 0x00000023401a7209 */ /* 0x000fe40007810000 */
[----:B------:R-:W-:-:S02]  /*2c60*/  ISETP.GT.AND P3, PT, R2, 0x59, PT ;  /* 0x000000590200780c */ /* 0x000fc40003f64270 */
[----:B------:R-:W-:Y:S01]  /*2c70*/  FSEL R68, R68, -INF , P4 ;  /* 0xff80000044447808 */ /* 0x000fe20002000000 */
[----:B------:R-:W-:Y:S01]  /*2c80*/  MUFU.EX2 R11, R11 ;  /* 0x0000000b000b7308 */ /* 0x000fe20000000800 */
[----:B------:R-:W-:Y:S01]  /*2c90*/  FMNMX.FTZ R35, R65, R26, !PT ;  /* 0x0000001a41237209 */ /* 0x000fe20007810000 */
[--C-:B------:R-:W-:Y:S01]  /*2ca0*/  FFMA.FTZ R26, R51, UR42, -R10.reuse ;  /* 0x0000002a331a7c23 */ /* 0x100fe2000801080a */
[----:B------:R-:W-:Y:S01]  /*2cb0*/  ISETP.GT.AND P4, PT, R2, 0x60, PT ;  /* 0x000000600200780c */ /* 0x000fe20003f84270 */
[----:B------:R-:W-:Y:S01]  /*2cc0*/  FFMA.FTZ R51, R78, UR42, -R10 ;  /* 0x0000002a4e337c23 */ /* 0x000fe2000801080a */
        /* <DEDUP_REMOVED lines=19> */
[----:B------:R-:W0:Y:S01]  /*2e00*/  MUFU.EX2 R30, R30 ;  /* 0x0000001e001e7308 */ /* 0x000e220000000800 */
        /* <DEDUP_REMOVED lines=12> */
[----:B------:R-:W-:Y:S02]  /*2ed0*/  FSEL R85, R85, -INF , P3 ;  /* 0xff80000055557808 */ /* 0x000fe40001800000 */
[----:B------:R-:W-:Y:S01]  /*2ee0*/  FMNMX.FTZ R2, R84, R35, !PT ;  /* 0x0000002354027209 */ /* 0x000fe20007810000 */
[----:B------:R-:W-:-:S01]  /*2ef0*/  FFMA.FTZ R35, R66, UR42, -R10 ;  /* 0x0000002a42237c23 */ /* 0x000fc2000801080a */
[----:B-1----:R-:W-:Y:S01]  /*2f00*/  F2FP.SATFINITE.E4M3.F32.PACK_AB_MERGE_C R149, R7, R6, RZ ;  /* 0x000000060795723e */ /* 0x002fe200048070ff */
[----:B------:R-:W-:Y:S01]  /*2f10*/  MUFU.EX2 R34, R34 ;  /* 0x0000002200227308 */ /* 0x000fe20000000800 */
[----:B------:R-:W-:-:S02]  /*2f20*/  FMNMX.FTZ R2, R85, R2, !PT ;  /* 0x0000000255027209 */ /* 0x000fc40007810000 */
[----:B---3--:R-:W-:Y:S02]  /*2f30*/  F2FP.SATFINITE.E4M3.F32.PACK_AB_MERGE_C R151, R27, R12, RZ ;  /* 0x0000000c1b97723e */ /* 0x008fe400048070ff */
[----:B0-----:R-:W-:Y:S01]  /*2f40*/  F2FP.SATFINITE.E4M3.F32.PACK_AB_MERGE_C R147, R30, R13, RZ ;  /* 0x0000000d1e93723e */ /* 0x001fe200048070ff */
[----:B------:R-:W0:Y:S01]  /*2f50*/  SHFL.BFLY PT, R47, R2, 0x2, 0x1f ;  /* 0x0c401f00022f7f89 */ /* 0x000e2200000e0000 */
[----:B------:R-:W-:Y:S01]  /*2f60*/  F2FP.SATFINITE.E4M3.F32.PACK_AB_MERGE_C R149, R5, R4, R149 ;  /* 0x000000040595723e */ /* 0x000fe20004807095 */
[----:B------:R-:W-:Y:S01]  /*2f70*/  MUFU.EX2 R35, R35 ;  /* 0x0000002300237308 */ /* 0x000fe20000000800 */
[----:B------:R-:W-:Y:S02]  /*2f80*/  F2FP.SATFINITE.E4M3.F32.PACK_AB_MERGE_C R151, R9, R8, R151 ;  /* 0x000000080997723e */ /* 0x000fe40004807097 */
[----:B------:R-:W-:Y:S02]  /*2f90*/  F2FP.SATFINITE.E4M3.F32.PACK_AB_MERGE_C R145, R21, R20, RZ ;  /* 0x000000141591723e */ /* 0x000fe400048070ff */
[----:B------:R-:W-:-:S02]  /*2fa0*/  F2FP.SATFINITE.E4M3.F32.PACK_AB_MERGE_C R147, R26, R15, R147 ;  /* 0x0000000f1a93723e */ /* 0x000fc40004807093 */
[----:B------:R-:W-:Y:S01]  /*2fb0*/  F2FP.SATFINITE.E4M3.F32.PACK_AB_MERGE_C R145, R31, R14, R145 ;  /* 0x0000000e1f91723e */ /* 0x000fe20004807091 */
[----:B------:R-:W-:Y:S08]  /*2fc0*/  MUFU.EX2 R46, R46 ;  /* 0x0000002e002e7308 */ /* 0x000ff00000000800 */
[----:B------:R-:W-:Y:S01]  /*2fd0*/  MUFU.EX2 R51, R51 ;  /* 0x0000003300337308 */ /* 0x000fe20000000800 */
[----:B0-----:R-:W-:Y:S01]  /*2fe0*/  FMNMX.FTZ R58, R2, R47, !PT ;  /* 0x0000002f023a7209 */ /* 0x001fe20007810000 */
[----:B------:R-:W-:-:S06]  /*2ff0*/  FFMA.FTZ R47, R74, UR42, -R10 ;  /* 0x0000002a4a2f7c23 */ /* 0x000fcc000801080a */
[----:B------:R-:W-:Y:S01]  /*3000*/  MUFU.EX2 R54, R54 ;  /* 0x0000003600367308 */ /* 0x000fe20000000800 */
[----:B------:R-:W0:Y:S07]  /*3010*/  SHFL.BFLY PT, R59, R58, 0x1, 0x1f ;  /* 0x0c201f003a3b7f89 */ /* 0x000e2e00000e0000 */
[----:B------:R-:W-:Y:S08]  /*3020*/  MUFU.EX2 R47, R47 ;  /* 0x0000002f002f7308 */ /* 0x000ff00000000800 */
[----:B------:R-:W-:Y:S08]  /*3030*/  MUFU.EX2 R50, R50 ;  /* 0x0000003200327308 */ /* 0x000ff00000000800 */
[----:B------:R-:W-:Y:S01]  /*3040*/  MUFU.EX2 R55, R55 ;  /* 0x0000003700377308 */ /* 0x000fe20000000800 */
[----:B0-----:R-:W-:Y:S01]  /*3050*/  FMNMX.FTZ R2, R58, R59, !PT ;  /* 0x0000003b3a027209 */ /* 0x001fe20007810000 */
[--C-:B------:R-:W-:Y:S01]  /*3060*/  FFMA.FTZ R58, R83, UR42, -R10.reuse ;  /* 0x0000002a533a7c23 */ /* 0x100fe2000801080a */
[----:B------:R-:W-:-:S01]  /*3070*/  FFMA.FTZ R59, R86, UR42, -R10 ;  /* 0x0000002a563b7c23 */ /* 0x000fc2000801080a */
[----:B------:R-:W-:Y:S01]  /*3080*/  FFMA.FTZ R10, R87, UR42, -R10 ;  /* 0x0000002a570a7c23 */ /* 0x000fe2000801080a */
[C---:B------:R-:W-:Y:S01]  /*3090*/  FSETP.NEU.FTZ.AND P3, PT, R2.reuse, -INF , PT ;  /* 0xff8000000200780b */ /* 0x040fe20003f7d000 */
[----:B------:R-:W-:-:S02]  /*30a0*/  FFMA.FTZ R62, R2, R63, -8 ;  /* 0xc1000000023e7423 */ /* 0x000fc4000001003f */
[----:B------:R-:W-:Y:S03]  /*30b0*/  MUFU.EX2 R58, R58 ;  /* 0x0000003a003a7308 */ /* 0x000fe60000000800 */
        /* <DEDUP_REMOVED lines=34> */
[----:B------:R-:W-:Y:S01]  /*32e0*/  FFMA.FTZ R68, R68, UR42, -R62 ;  /* 0x0000002a44447c23 */ /* 0x000fe2000801083e */
[----:B------:R-:W-:-:S01]  /*32f0*/  FADD.FTZ R74, R12, R57 ;  /* 0x000000390c4a7221 */ /* 0x000fc20000010000 */
[--C-:B------:R-:W-:Y:S01]  /*3300*/  FFMA.FTZ R69, R69, UR42, -R62.reuse ;  /* 0x0000002a45457c23 */ /* 0x100fe2000801083e */
[----:B------:R-:W-:-:S01]  /*3310*/  FFMA.FTZ R73, R73, UR42, -R62 ;  /* 0x0000002a49497c23 */ /* 0x000fc2000801083e */
[----:B------:R-:W-:Y:S01]  /*3320*/  FFMA.FTZ R76, R76, UR42, -R62 ;  /* 0x0000002a4c4c7c23 */ /* 0x000fe2000801083e */
[----:B------:R-:W-:-:S01]  /*3330*/  FADD.FTZ R71, R27, R74 ;  /* 0x0000004a1b477221 */ /* 0x000fc20000010000 */
[----:B------:R-:W0:Y:S01]  /*3340*/  MUFU.EX2 R28, R28 ;  /* 0x0000001c001c7308 */ /* 0x000e220000000800 */
[----:B-1----:R-:W-:-:S01]  /*3350*/  FADD.FTZ R49, R63, R48 ;  /* 0x000000303f317221 */ /* 0x002fc20000010000 */
[----:B------:R-:W-:-:S02]  /*3360*/  @!P1 VIADD R48, R3, 0x19c40 ;  /* 0x00019c4003309836 */ /* 0x000fc40000000000 */
[----:B------:R-:W-:-:S01]  /*3370*/  FFMA.FTZ R77, R77, UR42, -R62 ;  /* 0x0000002a4d4d7c23 */ /* 0x000fc2000801083e */
[--C-:B------:R-:W-:Y:S01]  /*3380*/  FFMA.FTZ R80, R80, UR42, -R62.reuse ;  /* 0x0000002a50507c23 */ /* 0x100fe2000801083e */
[----:B------:R-:W-:-:S01]  /*3390*/  FFMA.FTZ R81, R81, UR42, -R62 ;  /* 0x0000002a51517c23 */ /* 0x000fc2000801083e */
[----:B------:R-:W-:Y:S01]  /*33a0*/  F2FP.SATFINITE.E4M3.F32.PACK_AB_MERGE_C R8, R54, R51, RZ ;  /* 0x000000333608723e */ /* 0x000fe200048070ff */
[----:B------:R-:W-:-:S01]  /*33b0*/  FFMA.FTZ R84, R84, UR42, -R62 ;  /* 0x0000002a54547c23 */ /* 0x000fc2000801083e */
[----:B------:R-:W1:Y:S01]  /*33c0*/  MUFU.EX2 R29, R29 ;  /* 0x0000001d001d7308 */ /* 0x000e620000000800 */
[----:B--2---:R-:W-:-:S01]  /*33d0*/  FADD.FTZ R49, R66, R49 ;  /* 0x0000003142317221 */ /* 0x004fc20000010000 */
[----:B------:R-:W-:Y:S02]  /*33e0*/  @!P1 PRMT R48, RZ, 0x654, R48 ;  /* 0x00000654ff309816 */ /* 0x000fe40000000030 */
[----:B------:R-:W-:Y:S02]  /*33f0*/  F2FP.SATFINITE.E4M3.F32.PACK_AB_MERGE_C R137, R50, R47, R8 ;  /* 0x0000002f3289723e */ /* 0x000fe40004807008 */
[----:B------:R2:W-:Y:S01]  /*3400*/  @!P1 SYNCS.ARRIVE.TRANS64.RED.A1T0 RZ, [R48+URZ], RZ ;  /* 0x000000ff30ff99a7 */ /* 0x0005e2000810043f */
[----:B------:R-:W-:Y:S01]  /*3410*/  F2FP.SATFINITE.E4M3.F32.PACK_AB_MERGE_C R63, R66, R63, RZ ;  /* 0x0000003f423f723e */ /* 0x000fe200048070ff */
[----:B------:R-:W3:Y:S01]  /*3420*/  MUFU.EX2 R36, R36 ;  /* 0x0000002400247308 */ /* 0x000ee20000000800 */
[----:B0-----:R-:W-:-:S02]  /*3430*/  FADD.FTZ R56, R28, R49 ;  /* 0x000000311c387221 */ /* 0x001fc40000010000 */
[----:B------:R-:W-:-:S05]  /*3440*/  F2FP.SATFINITE.E4M3.F32.PACK_AB_MERGE_C R148, R25, R24, R63 ;  /* 0x000000181994723e */ /* 0x000fca000480703f */
[----:B------:R-:W0:Y:S01]  /*3450*/  MUFU.EX2 R37, R37 ;  /* 0x0000002500257308 */ /* 0x000e220000000800 */
[----:B-1----:R-:W-:-:S07]  /*3460*/  FADD.FTZ R49, R29, R56 ;  /* 0x000000381d317221 */ /* 0x002fce0000010000 */
[----:B------:R-:W1:Y:S01]  /*3470*/  MUFU.EX2 R32, R32 ;  /* 0x0000002000207308 */ /* 0x000e620000000800 */
[----:B---3--:R-:W-:-:S01]  /*3480*/  FADD.FTZ R56, R36, R49 ;  /* 0x0000003124387221 */ /* 0x008fc20000010000 */
[--C-:B------:R-:W-:Y:S01]  /*3490*/  FFMA.FTZ R49, R72, UR42, -R62.reuse ;  /* 0x0000002a48317c23 */ /* 0x100fe2000801083e */
[----:B------:R-:W-:-:S05]  /*34a0*/  FFMA.FTZ R62, R85, UR42, -R62 ;  /* 0x0000002a553e7c23 */ /* 0x000fca000801083e */
[----:B------:R-:W3:Y:S01]  /*34b0*/  MUFU.EX2 R33, R33 ;  /* 0x0000002100217308 */ /* 0x000ee20000000800 */
[----:B0-----:R-:W-:-:S01]  /*34c0*/  FADD.FTZ R57, R37, R56 ;  /* 0x0000003825397221 */ /* 0x001fc20000010000 */
[----:B------:R-:W-:-:S04]  /*34d0*/  F2FP.SATFINITE.E4M3.F32.PACK_AB_MERGE_C R36, R37, R36, RZ ;  /* 0x000000242524723e */ /* 0x000fc800048070ff */
[----:B------:R-:W-:Y:S02]  /*34e0*/  F2FP.SATFINITE.E4M3.F32.PACK_AB_MERGE_C R150, R29, R28, R36 ;  /* 0x0000001c1d96723e */ /* 0x000fe40004807024 */
[----:B------:R-:W0:Y:S01]  /*34f0*/  MUFU.EX2 R67, R67 ;  /* 0x0000004300437308 */ /* 0x000e220000000800 */
[----:B-1----:R-:W-:-:S07]  /*3500*/  FADD.FTZ R56, R32, R57 ;  /* 0x0000003920387221 */ /* 0x002fce0000010000 */
[----:B------:R-:W1:Y:S01]  /*3510*/  MUFU.EX2 R70, R70 ;  /* 0x0000004600467308 */ /* 0x000e620000000800 */
[----:B---3--:R-:W-:-:S07]  /*3520*/  FADD.FTZ R56, R33, R56 ;  /* 0x0000003821387221 */ /* 0x008fce0000010000 */
[----:B------:R3:W-:Y:S08]  /*3530*/  MUFU.EX2 R3, R64 ;  /* 0x0000004000037308 */ /* 0x0007f00000000800 */
[----:B------:R-:W4:Y:S01]  /*3540*/  MUFU.EX2 R40, R40 ;  /* 0x0000002800287308 */ /* 0x000f220000000800 */
[----:B---3--:R-:W-:-:S04]  /*3550*/  FADD.FTZ R64, R14, R71 ;  /* 0x000000470e407221 */ /* 0x008fc80000010000 */
[----:B------:R-:W-:-:S03]  /*3560*/  FADD.FTZ R57, R31, R64 ;  /* 0x000000401f397221 */ /* 0x000fc60000010000 */
[----:B------:R-:W3:Y:S01]  /*3570*/  MUFU.EX2 R41, R41 ;  /* 0x0000002900297308 */ /* 0x000ee20000000800 */
[----:B------:R-:W-:-:S01]  /*3580*/  FADD.FTZ R64, R20, R57 ;  /* 0x0000003914407221 */ /* 0x000fc20000010000 */
[----:B0-----:R-:W-:Y:S01]  /*3590*/  FADD.FTZ R57, R67, R56 ;  /* 0x0000003843397221 */ /* 0x001fe20000010000 */
[C---:B-1----:R-:W-:Y:S02]  /*35a0*/  F2FP.SATFINITE.E4M3.F32.PACK_AB_MERGE_C R67, R70.reuse, R67, RZ ;  /* 0x000000434643723e */ /* 0x042fe400048070ff */
[----:B------:R-:W-:Y:S01]  /*35b0*/  FADD.FTZ R64, R21, R64 ;  /* 0x0000004015407221 */ /* 0x000fe20000010000 */
[----:B------:R-:W-:-:S01]  /*35c0*/  FADD.FTZ R57, R70, R57 ;  /* 0x0000003946397221 */ /* 0x000fc20000010000 */
[----:B------:R-:W-:Y:S01]  /*35d0*/  F2FP.SATFINITE.E4M3.F32.PACK_AB_MERGE_C R144, R33, R32, R67 ;  /* 0x000000202190723e */ /* 0x000fe20004807043 */
[----:B------:R-:W0:Y:S02]  /*35e0*/  MUFU.EX2 R52, R52 ;  /* 0x0000003400347308 */ /* 0x000e240000000800 */
[----:B----4-:R-:W-:-:S06]  /*35f0*/  FADD.FTZ R56, R40, R57 ;  /* 0x0000003928387221 */ /* 0x010fcc0000010000 */
[----:B------:R-:W1:Y:S01]  /*3600*/  MUFU.EX2 R53, R53 ;  /* 0x0000003500357308 */ /* 0x000e620000000800 */
[----:B---3--:R-:W-:-:S07]  /*3610*/  FADD.FTZ R7, R41, R56 ;  /* 0x0000003829077221 */ /* 0x008fce0000010000 */
[----:B--2---:R2:W-:Y:S01]  /*3620*/  MUFU.EX2 R48, R65 ;  /* 0x0000004100307308 */ /* 0x0045e20000000800 */
[----:B0-----:R-:W-:-:S07]  /*3630*/  FADD.FTZ R12, R52, R7 ;  /* 0x00000007340c7221 */ /* 0x001fce0000010000 */
[----:B------:R-:W0:Y:S01]  /*3640*/  MUFU.EX2 R44, R44 ;  /* 0x0000002c002c7308 */ /* 0x000e220000000800 */
[----:B--2---:R-:W-:-:S01]  /*3650*/  FADD.FTZ R65, R15, R64 ;  /* 0x000000400f417221 */ /* 0x004fc20000010000 */
[C---:B-1----:R-:W-:Y:S01]  /*3660*/  FADD.FTZ R7, R53.reuse, R12 ;  /* 0x0000000c35077221 */ /* 0x042fe20000010000 */
[----:B------:R-:W-:Y:S02]  /*3670*/  F2FP.SATFINITE.E4M3.F32.PACK_AB_MERGE_C R52, R53, R52, RZ ;  /* 0x000000343534723e */ /* 0x000fe400048070ff */
[----:B------:R-:W-:Y:S02]  /*3680*/  FADD.FTZ R64, R26, R65 ;  /* 0x000000411a407221 */ /* 0x000fe40000010000 */
[----:B------:R-:W-:Y:S01]  /*3690*/  F2FP.SATFINITE.E4M3.F32.PACK_AB_MERGE_C R146, R41, R40, R52 ;  /* 0x000000282992723e */ /* 0x000fe20004807034 */
[----:B------:R-:W1:Y:S01]  /*36a0*/  MUFU.EX2 R45, R45 ;  /* 0x0000002d002d7308 */ /* 0x000e620000000800 */
[----:B------:R-:W-:-:S04]  /*36b0*/  FADD.FTZ R27, R13, R64 ;  /* 0x000000400d1b7221 */ /* 0x000fc80000010000 */
[----:B------:R-:W-:-:S03]  /*36c0*/  FADD.FTZ R30, R30, R27 ;  /* 0x0000001b1e1e7221 */ /* 0x000fc60000010000 */
[----:B------:R-:W2:Y:S01]  /*36d0*/  MUFU.EX2 R60, R60 ;  /* 0x0000003c003c7308 */ /* 0x000ea20000000800 */
[----:B------:R-:W-:-:S01]  /*36e0*/  FADD.FTZ R13, R11, R30 ;  /* 0x0000001e0b0d7221 */ /* 0x000fc20000010000 */
[----:B0-----:R-:W-:-:S03]  /*36f0*/  FADD.FTZ R12, R44, R7 ;  /* 0x000000072c0c7221 */ /* 0x001fc60000010000 */
[----:B------:R-:W-:-:S03]  /*3700*/  FADD.FTZ R13, R34, R13 ;  /* 0x0000000d220d7221 */ /* 0x000fc60000010000 */
[----:B------:R-:W0:Y:S01]  /*3710*/  MUFU.EX2 R61, R61 ;  /* 0x0000003d003d7308 */ /* 0x000e220000000800 */
[----:B-1----:R-:W-:-:S01]  /*3720*/  FADD.FTZ R7, R45, R12 ;  /* 0x0000000c2d077221 */ /* 0x002fc20000010000 */
[----:B------:R-:W-:Y:S01]  /*3730*/  FADD.FTZ R12, R38, R13 ;  /* 0x0000000d260c7221 */ /* 0x000fe20000010000 */
[----:B------:R-:W-:-:S03]  /*3740*/  F2FP.SATFINITE.E4M3.F32.PACK_AB_MERGE_C R38, R43, R38, RZ ;  /* 0x000000262b26723e */ /* 0x000fc600048070ff */
[----:B------:R-:W-:Y:S01]  /*3750*/  FADD.FTZ R12, R43, R12 ;  /* 0x0000000c2b0c7221 */ /* 0x000fe20000010000 */
[----:B------:R-:W-:Y:S01]  /*3760*/  F2FP.SATFINITE.E4M3.F32.PACK_AB_MERGE_C R141, R34, R11, R38 ;  /* 0x0000000b228d723e */ /* 0x000fe20004807026 */
[----:B------:R-:W1:Y:S01]  /*3770*/  MUFU.EX2 R68, R68 ;  /* 0x0000004400447308 */ /* 0x000e620000000800 */
[----:B--2---:R-:W-:-:S01]  /*3780*/  FADD.FTZ R4, R60, R7 ;  /* 0x000000073c047221 */ /* 0x004fc20000010000 */
[----:B------:R-:W-:-:S06]  /*3790*/  FADD.FTZ R7, R35, R12 ;  /* 0x0000000c23077221 */ /* 0x000fcc0000010000 */
[----:B------:R-:W2:Y:S01]  /*37a0*/  MUFU.EX2 R69, R69 ;  /* 0x0000004500457308 */ /* 0x000ea20000000800 */
[----:B0-----:R-:W-:-:S01]  /*37b0*/  FADD.FTZ R4, R61, R4 ;  /* 0x000000043d047221 */ /* 0x001fc20000010000 */
[----:B------:R-:W-:-:S03]  /*37c0*/  F2FP.SATFINITE.E4M3.F32.PACK_AB_MERGE_C R60, R61, R60, RZ ;  /* 0x0000003c3d3c723e */ /* 0x000fc600048070ff */
[----:B------:R-:W-:Y:S01]  /*37d0*/  FADD.FTZ R5, R3, R4 ;  /* 0x0000000403057221 */ /* 0x000fe20000010000 */
[----:B------:R-:W-:-:S01]  /*37e0*/  FADD.FTZ R4, R42, R7 ;  /* 0x000000072a047221 */ /* 0x000fc20000010000 */
[----:B------:R-:W-:Y:S01]  /*37f0*/  F2FP.SATFINITE.E4M3.F32.PACK_AB_MERGE_C R140, R45, R44, R60 ;  /* 0x0000002c2d8c723e */ /* 0x000fe2000480703c */
[----:B------:R-:W0:Y:S01]  /*3800*/  MUFU.EX2 R49, R49 ;  /* 0x0000003100317308 */ /* 0x000e220000000800 */
[----:B------:R-:W-:-:S01]  /*3810*/  FADD.FTZ R5, R48, R5 ;  /* 0x0000000530057221 */ /* 0x000fc20000010000 */
[----:B------:R-:W-:Y:S01]  /*3820*/  FADD.FTZ R7, R39, R4 ;  /* 0x0000000427077221 */ /* 0x000fe20000010000 */
[----:B------:R-:W-:Y:S02]  /*3830*/  F2FP.SATFINITE.E4M3.F32.PACK_AB_MERGE_C R39, R46, R39, RZ ;  /* 0x000000272e27723e */ /* 0x000fe400048070ff */
[----:B-1----:R-:W-:Y:S01]  /*3840*/  FADD.FTZ R4, R68, R5 ;  /* 0x0000000544047221 */ /* 0x002fe20000010000 */
[----:B------:R-:W-:-:S01]  /*3850*/  FADD.FTZ R46, R46, R7 ;  /* 0x000000072e2e7221 */ /* 0x000fc20000010000 */
[----:B------:R-:W-:Y:S01]  /*3860*/  F2FP.SATFINITE.E4M3.F32.PACK_AB_MERGE_C R143, R42, R35, R39 ;  /* 0x000000232a8f723e */ /* 0x000fe20004807027 */
[----:B------:R-:W1:Y:S01]  /*3870*/  MUFU.EX2 R6, R73 ;  /* 0x0000004900067308 */ /* 0x000e620000000800 */
[----:B--2---:R-:W-:-:S01]  /*3880*/  FADD.FTZ R4, R69, R4 ;  /* 0x0000000445047221 */ /* 0x004fc20000010000 */
[----:B------:R-:W-:Y:S01]  /*3890*/  FADD.FTZ R7, R47, R46 ;  /* 0x0000002e2f077221 */ /* 0x000fe20000010000 */
[----:B------:R-:W-:-:S03]  /*38a0*/  F2FP.SATFINITE.E4M3.F32.PACK_AB_MERGE_C R68, R69, R68, RZ ;  /* 0x000000444544723e */ /* 0x000fc600048070ff */
[----:B------:R-:W-:Y:S01]  /*38b0*/  FADD.FTZ R50, R50, R7 ;  /* 0x0000000732327221 */ /* 0x000fe20000010000 */
[----:B------:R-:W-:Y:S01]  /*38c0*/  F2FP.SATFINITE.E4M3.F32.PACK_AB_MERGE_C R142, R48, R3, R68 ;  /* 0x00000003308e723e */ /* 0x000fe20004807044 */
[----:B------:R-:W2:Y:S01]  /*38d0*/  MUFU.EX2 R76, R76 ;  /* 0x0000004c004c7308 */ /* 0x000ea20000000800 */
[----:B0-----:R-:W-:-:S01]  /*38e0*/  FADD.FTZ R5, R49, R4 ;  /* 0x0000000431057221 */ /* 0x001fc20000010000 */
[----:B------:R-:W-:-:S04]  /*38f0*/  FADD.FTZ R51, R51, R50 ;  /* 0x0000003233337221 */ /* 0x000fc80000010000 */
[----:B------:R-:W-:Y:S02]  /*3900*/  FADD.FTZ R54, R54, R51 ;  /* 0x0000003336367221 */ /* 0x000fe40000010000 */
[----:B------:R-:W0:Y:S01]  /*3910*/  MUFU.EX2 R77, R77 ;  /* 0x0000004d004d7308 */ /* 0x000e220000000800 */
[----:B-1----:R-:W-:-:S07]  /*3920*/  FADD.FTZ R7, R6, R5 ;  /* 0x0000000506077221 */ /* 0x002fce0000010000 */
[----:B------:R-:W-:Y:S01]  /*3930*/  MUFU.EX2 R59, R59 ;  /* 0x0000003b003b7308 */ /* 0x000fe20000000800 */
[----:B--2---:R-:W-:-:S01]  /*3940*/  FADD.FTZ R4, R76, R7 ;  /* 0x000000074c047221 */ /* 0x004fc20000010000 */
[----:B------:R-:W-:-:S06]  /*3950*/  FADD.FTZ R7, R55, R54 ;  /* 0x0000003637077221 */ /* 0x000fcc0000010000 */
[----:B------:R-:W1:Y:S01]  /*3960*/  MUFU.EX2 R10, R10 ;  /* 0x0000000a000a7308 */ /* 0x000e620000000800 */
[C---:B0-----:R-:W-:Y:S01]  /*3970*/  F2FP.SATFINITE.E4M3.F32.PACK_AB_MERGE_C R76, R77.reuse, R76, RZ ;  /* 0x0000004c4d4c723e */ /* 0x041fe200048070ff */
[----:B------:R-:W-:-:S03]  /*3980*/  FADD.FTZ R77, R77, R4 ;  /* 0x000000044d4d7221 */ /* 0x000fc60000010000 */
[----:B------:R-:W-:-:S03]  /*3990*/  F2FP.SATFINITE.E4M3.F32.PACK_AB_MERGE_C R136, R6, R49, R76 ;  /* 0x000000310688723e */ /* 0x000fc6000480704c */
[----:B------:R-:W0:Y:S08]  /*39a0*/  MUFU.EX2 R80, R80 ;  /* 0x0000005000507308 */ /* 0x000e300000000800 */
[----:B------:R-:W2:Y:S01]  /*39b0*/  MUFU.EX2 R81, R81 ;  /* 0x0000005100517308 */ /* 0x000ea20000000800 */
[----:B-1----:R-:W-:-:S04]  /*39c0*/  F2FP.SATFINITE.E4M3.F32.PACK_AB_MERGE_C R8, R10, R59, RZ ;  /* 0x0000003b0a08723e */ /* 0x002fc800048070ff */
[C---:B------:R-:W-:Y:S01]  /*39d0*/  F2FP.SATFINITE.E4M3.F32.PACK_AB_MERGE_C R139, R58.reuse, R55, R8 ;  /* 0x000000373a8b723e */ /* 0x040fe20004807008 */
[----:B------:R-:W-:-:S02]  /*39e0*/  FADD.FTZ R58, R58, R7 ;  /* 0x000000073a3a7221 */ /* 0x000fc40000010000 */
[----:B------:R-:W1:Y:S01]  /*39f0*/  MUFU.EX2 R84, R84 ;  /* 0x0000005400547308 */ /* 0x000e620000000800 */
[----:B0-----:R-:W-:-:S01]  /*3a00*/  FADD.FTZ R4, R80, R77 ;  /* 0x0000004d50047221 */ /* 0x001fc20000010000 */
[----:B------:R-:W-:-:S04]  /*3a10*/  FADD.FTZ R3, R59, R58 ;  /* 0x0000003a3b037221 */ /* 0x000fc80000010000 */
[----:B------:R-:W-:Y:S02]  /*3a20*/  FADD.FTZ R3, R10, R3 ;  /* 0x000000030a037221 */ /* 0x000fe40000010000 */
[----:B------:R-:W0:Y:S01]  /*3a30*/  MUFU.EX2 R5, R62 ;  /* 0x0000003e00057308 */ /* 0x000e220000000800 */
[----:B--2---:R-:W-:-:S04]  /*3a40*/  FADD.FTZ R7, R81, R4 ;  /* 0x0000000451077221 */ /* 0x004fc80000010000 */
[----:B-1----:R-:W-:Y:S01]  /*3a50*/  FADD.FTZ R4, R84, R7 ;  /* 0x0000000754047221 */ /* 0x002fe20000010000 */
[----:B0-----:R-:W-:-:S03]  /*3a60*/  F2FP.SATFINITE.E4M3.F32.PACK_AB_MERGE_C R8, R5, R84, RZ ;  /* 0x000000540508723e */ /* 0x001fc600048070ff */
[----:B------:R-:W-:Y:S01]  /*3a70*/  FADD.FTZ R4, R5, R4 ;  /* 0x0000000405047221 */ /* 0x000fe20000010000 */
[----:B------:R-:W-:Y:S01]  /*3a80*/  F2FP.SATFINITE.E4M3.F32.PACK_AB_MERGE_C R138, R81, R80, R8 ;  /* 0x00000050518a723e */ /* 0x000fe20004807008 */
[----:B------:R-:W-:Y:S06]  /*3a90*/  @!P3 BRA `(.L_x_1588) ;  /* 0x000000240048b947 */ /* 0x000fec0003800000 */
[----:B------:R-:W-:Y:S01]  /*3aa0*/  IMAD.MOV.U32 R5, RZ, RZ, R0 ;  /* 0x000000ffff057224 */ /* 0x000fe200078e0000 */
[----:B------:R-:W-:Y:S01]  /*3ab0*/  UMOV UR18, UR37 ;  /* 0x0000002500127c82 */ /* 0x000fe20008000000 */
[----:B------:R-:W-:Y:S01]  /*3ac0*/  IMAD.MOV.U32 R6, RZ, RZ, R2 ;  /* 0x000000ffff067224 */ /* 0x000fe200078e0002 */
[----:B------:R-:W-:Y:S01]  /*3ad0*/  UMOV UR19, UR38 ;  /* 0x0000002600137c82 */ /* 0x000fe20008000000 */
[----:B------:R-:W-:Y:S01]  /*3ae0*/  IMAD.MOV.U32 R135, RZ, RZ, RZ ;  /* 0x000000ffff877224 */ /* 0x000fe200078e00ff */
[----:B------:R-:W-:-:S06]  /*3af0*/  ULDC UR20, c[0x0][0x288] ;  /* 0x0000a20000147ab9 */ /* 0x000fcc0000000800 */
.L_x_1598:
[----:B------:R-:W-:-:S04]  /*3b00*/  UISETP.NE.AND UP1, UPT, UR19, 0x1, UPT ;  /* 0x000000011300788c */ /* 0x000fc8000bf25270 */
[----:B------:R-:W-:-:S04]  /*3b10*/  USEL UR37, URZ, 0x1, UP1 ;  /* 0x000000013f257887 */ /* 0x000fc80008800000 */
[----:B------:R-:W-:Y:S01]  /*3b20*/  ULOP3.LUT UR37, UR18, UR37, URZ, 0x3c, !UPT ;  /* 0x0000002512257292 */ /* 0x000fe2000f8e3c3f */
[----:B------:R-:W-:Y:S11]  /*3b30*/  @!P0 BRA `(.L_x_1589) ;  /* 0x0000000000048947 */ /* 0x000ff60003800000 */
[----:B------:R-:W-:Y:S01]  /*3b40*/  BPT.TRAP 0x1 ;  /* 0x000000040000795c */ /* 0x000fe20000300000 */
.L_x_1589:
        /* <DEDUP_REMOVED lines=9> */
.L_x_1590:
[----:B-1----:R-:W-:Y:S05]  /*3be0*/  @P3 BRA `(.L_x_1591) ;  /* 0x0000000000083947 */ /* 0x002fea0003800000 */
[----:B------:R-:W1:Y:S02]  /*3bf0*/  SYNCS.PHASECHK.TRANS64.TRYWAIT P3, [UR21+0x19c30], R0 ;  /* 0x019c3000ff0075a7 */ /* 0x000e640008060155 */
[----:B-1----:R-:W-:Y:S05]  /*3c00*/  @!P3 BRA `(.L_x_1592) ;  /* 0x000000a40000b947 */ /* 0x002fea0003800000 */
.L_x_1591:
        /* <DEDUP_REMOVED lines=17> */
.L_x_1593:
[----:B------:R-:W-:Y:S01]  /*3d20*/  ULEA UR11, UR19, UR45, 0x3 ;  /* 0x0000002d130b7291 */ /* 0x000fe2000f8e183f */
[----:B01----:R-:W-:-:S05]  /*3d30*/  IMAD.U32 R0, RZ, RZ, UR18 ;  /* 0x00000012ff007e24 */ /* 0x003fca000f8e00ff */
[----:B------:R-:W-:-:S04]  /*3d40*/  SHF.L.U32 R0, R0, 0x1f, RZ ;  /* 0x0000001f00007819 */ /* 0x000fc800000006ff */
[----:B------:R0:W1:Y:S01]  /*3d50*/  SYNCS.PHASECHK.TRANS64.TRYWAIT P3, [UR11+0x19c50], R0 ;  /* 0x019c5000ff0075a7 */ /* 0x000062000806014b */
[----:B------:R-:W-:Y:S05]  /*3d60*/  @!P0 BRA `(.L_x_1594) ;  /* 0x0000000000048947 */ /* 0x000fea0003800000 */
[----:B------:R-:W-:Y:S01]  /*3d70*/  BPT.TRAP 0x1 ;  /* 0x000000040000795c */ /* 0x000fe20000300000 */
.L_x_1594:
[----:B-1----:R-:W-:Y:S05]  /*3d80*/  @P3 BRA `(.L_x_1595) ;  /* 0x0000000000083947 */ /* 0x002fea0003800000 */
[----:B------:R-:W1:Y:S02]  /*3d90*/  SYNCS.PHASECHK.TRANS64.TRYWAIT P3, [UR11+0x19c50], R0 ;  /* 0x019c5000ff0075a7 */ /* 0x000e64000806014b */
[----:B-1----:R-:W-:Y:S05]  /*3da0*/  @!P3 BRA `(.L_x_1596) ;  /* 0x000000a000b0b947 */ /* 0x002fea0003800000 */
.L_x_1595:
[----:B------:R-:W-:Y:S01]  /*3db0*/  UIADD3 UR6, UR45, 0x3000, URZ ;  /* 0x000030002d067890 */ /* 0x000fe2000fffe03f */
[----:B------:R-:W-:Y:S01]  /*3dc0*/  WARPGROUP.ARRIVE ;  /* 0x00000000000079c5 */ /* 0x000fe20000000000 */
[----:B------:R-:W-:Y:S01]  /*3dd0*/  UMOV UR7, 0x40000040 ;  /* 0x4000004000077882 */ /* 0x000fe20000000000 */
[----:B------:R-:W-:Y:S01]  /*3de0*/  VIADD R8, R17, UR43 ;  /* 0x0000002b11087c36 */ /* 0x000fe20008000000 */
[----:B------:R-:W-:Y:S01]  /*3df0*/  USHF.R.U32.HI UR6, URZ, 0x4, UR6 ;  /* 0x000000043f067899 */ /* 0x000fe20008011606 */
[----:B------:R-:W2:Y:S01]  /*3e00*/  LDC R9, c[0x0][0x2f0] ;  /* 0x0000bc00ff097b82 */ /* 0x000ea20000000800 */
[----:B------:R-:W-:Y:S02]  /*3e10*/  IMAD.MOV.U32 R11, RZ, RZ, -0x2 ;  /* 0xfffffffeff0b7424 */ /* 0x000fe400078e00ff */
[----:B------:R-:W-:Y:S01]  /*3e20*/  ULOP3.LUT UR6, UR6, 0x3fff, URZ, 0xc0, !UPT ;  /* 0x00003fff06067892 */ /* 0x000fe2000f8ec03f */
[----:B------:R-:W-:-:S03]  /*3e30*/  IMAD.U32 R13, RZ, RZ, UR42 ;  /* 0x0000002aff0d7e24 */ /* 0x000fc6000f8e00ff */
[----:B------:R-:W-:-:S04]  /*3e40*/  ULOP3.LUT UR6, UR6, 0x10000, URZ, 0xfc, !UPT ;  /* 0x0001000006067892 */ /* 0x000fc8000f8efc3f */
[----:B------:R-:W-:-:S07]  /*3e50*/  UIMAD UR10, UR19, 0x300, UR6 ;  /* 0x00000300130a78a4 */ /* 0x000fce000f8e0206 */
[----:B------:R-:W-:Y:S02]  /*3e60*/  UMOV UR6, UR10 ;  /* 0x0000000a00067c82 */ /* 0x000fe40008000000 */
[----:B------:R-:W-:Y:S01]  /*3e70*/  QGMMA.64x96x32.F32.E4M3.E4M3 R88, R148, gdesc[UR4], R88, gsb0 ;  /* 0x0160000494587df3 */ /* 0x000fe20008000858 */
[----:B------:R-:W-:Y:S01]  /*3e80*/  @UP0 ULDC UR6, c[0x0][0x44c] ;  /* 0x0001130000060ab9 */ /* 0x000fe20000000800 */
[----:B------:R-:W-:Y:S01]  /*3e90*/  UMOV UR7, 0x40000040 ;  /* 0x4000004000077882 */ /* 0x000fe20000000000 */
[----:B01----:R-:W-:Y:S01]  /*3ea0*/  @P2 IMAD.HI.U32 R0, R8, UR6, RZ ;  /* 0x0000000608002c27 */ /* 0x003fe2000f8e00ff */
[----:B------:R-:W-:-:S04]  /*3eb0*/  @UP0 ULDC UR6, c[0x0][0x450] ;  /* 0x0001140000060ab9 */ /* 0x000fc80000000800 */
[----:B------:R-:W-:Y:S01]  /*3ec0*/  @P2 SHF.R.U32.HI R8, RZ, UR6, R0 ;  /* 0x00000006ff082c19 */ /* 0x000fe20008011600 */
[----:B------:R-:W-:Y:S02]  /*3ed0*/  UMOV UR6, 0xffffff80 ;  /* 0xffffff8000067882 */ /* 0x000fe40000000000 */
[----:B------:R-:W-:Y:S02]  /*3ee0*/  UIMAD UR6, UR50, UR6, 0x1 ;  /* 0x00000001320674a4 */ /* 0x000fe4000f8e0206 */
[----:B------:R-:W0:Y:S04]  /*3ef0*/  SHFL.IDX PT, R7, R8, RZ, 0x1c1f ;  /* 0x001c1fff08077589 */ /* 0x000e2800000e0000 */
[----:B------:R-:W-:Y:S01]  /*3f00*/  IMAD R0, R16, R11, UR6 ;  /* 0x0000000610007e24 */ /* 0x000fe2000f8e020b */
[----:B------:R-:W-:-:S03]  /*3f10*/  UIADD3 UR6, UR10, 0x2, URZ ;  /* 0x000000020a067890 */ /* 0x000fc6000fffe03f */
[----:B--2---:R-:W-:-:S05]  /*3f20*/  IMAD R0, R9, UR49, R0 ;  /* 0x0000003109007c24 */ /* 0x004fca000f8e0200 */
[----:B0-----:R-:W-:-:S04]  /*3f30*/  IADD3 R2, R7, -UR20, R0 ;  /* 0x8000001407027c10 */ /* 0x001fc8000fffe000 */
[C---:B------:R-:W-:Y:S02]  /*3f40*/  ISETP.GT.AND P3, PT, R2.reuse, RZ, PT ;  /* 0x000000ff0200720c */ /* 0x040fe40003f64270 */
[----:B------:R-:W-:Y:S02]  /*3f50*/  ISETP.GT.AND P4, PT, R2, 0x1, PT ;  /* 0x000000010200780c */ /* 0x000fe40003f84270 */
[----:B------:R-:W-:Y:S02]  /*3f60*/  FSEL R7, R24, -INF , P3 ;  /* 0xff80000018077808 */ /* 0x000fe40001800000 */
[----:B------:R-:W-:Y:S02]  /*3f70*/  ISETP.GT.AND P3, PT, R2, 0x8, PT ;  /* 0x000000080200780c */ /* 0x000fe40003f64270 */
[----:B------:R-:W-:Y:S02]  /*3f80*/  FSEL R25, R25, -INF , P4 ;  /* 0xff80000019197808 */ /* 0x000fe40002000000 */
[----:B------:R-:W-:-:S02]  /*3f90*/  FMNMX.FTZ R10, R7, R6, !PT ;  /* 0x00000006070a7209 */ /* 0x000fc40007810000 */
[----:B------:R-:W-:Y:S02]  /*3fa0*/  ISETP.GT.AND P4, PT, R2, 0x9, PT ;  /* 0x000000090200780c */ /* 0x000fe40003f84270 */
[----:B------:R-:W-:Y:S02]  /*3fb0*/  FSEL R28, R28, -INF , P3 ;  /* 0xff8000001c1c7808 */ /* 0x000fe40001800000 */
[----:B------:R-:W-:Y:S02]  /*3fc0*/  FMNMX.FTZ R9, R25, R10, !PT ;  /* 0x0000000a19097209 */ /* 0x000fe40007810000 */
        /* <DEDUP_REMOVED lines=25> */
[----:B------:R-:W-:Y:S01]  /*4160*/  FSEL R45, R45, -INF , P4 ;  /* 0xff8000002d2d7808 */ /* 0x000fe20002000000 */
[----:B------:R-:W-:Y:S02]  /*4170*/  WARPGROUP.DEPBAR.LE gsb0, 0x0 ;  /* 0x00008000000079c5 */ /* 0x000fe40000010000 */
[----:B------:R-:W-:Y:S01]  /*4180*/  FMNMX.FTZ R10, R44, R9, !PT ;  /* 0x000000092c0a7209 */ /* 0x000fe20007810000 */
[----:B------:R-:W-:Y:S01]  /*4190*/  WARPGROUP.ARRIVE ;  /* 0x00000000000079c5 */ /* 0x000fe20000000000 */
[----:B------:R-:W-:-:S02]  /*41a0*/  ISETP.GT.AND P4, PT, R2, 0x31, PT ;  /* 0x000000310200780c */ /* 0x000fc40003f84270 */
[----:B------:R-:W-:Y:S02]  /*41b0*/  FSEL R48, R48, -INF , P3 ;  /* 0xff80000030307808 */ /* 0x000fe40001800000 */
[----:B------:R-:W-:Y:S01]  /*41c0*/  FMNMX.FTZ R9, R45, R10, !PT ;  /* 0x0000000a2d097209 */ /* 0x000fe20007810000 */
[----:B------:R-:W-:Y:S01]  /*41d0*/  QGMMA.64x96x32.F32.E4M3.E4M3 R88, R144, gdesc[UR4], R88, gsb0 ;  /* 0x0160000490587df3 */ /* 0x000fe20008000858 */
[----:B------:R-:W-:Y:S01]  /*41e0*/  ISETP.GT.AND P3, PT, R2, 0x38, PT ;  /* 0x000000380200780c */ /* 0x000fe20003f64270 */
[----:B------:R-:W-:Y:S01]  /*41f0*/  UIADD3 UR6, UR10, 0x4, URZ ;  /* 0x000000040a067890 */ /* 0x000fe2000fffe03f */
[----:B------:R-:W-:Y:S01]  /*4200*/  FSEL R49, R49, -INF , P4 ;  /* 0xff80000031317808 */ /* 0x000fe20002000000 */
[----:B------:R-:W-:Y:S01]  /*4210*/  UMOV UR7, 0x40000040 ;  /* 0x4000004000077882 */ /* 0x000fe20000000000 */
        /* <DEDUP_REMOVED lines=40> */
[----:B------:R-:W-:Y:S02]  /*44a0*/  FSEL R77, R77, -INF , P5 ;  /* 0xff8000004d4d7808 */ /* 0x000fe40002800000 */
[C---:B------:R-:W-:Y:S02]  /*44b0*/  ISETP.GT.AND P3, PT, R2.reuse, 0x70, PT ;  /* 0x000000700200780c */ /* 0x040fe40003f64270 */
[C---:B------:R-:W-:Y:S02]  /*44c0*/  ISETP.GT.AND P4, PT, R2.reuse, 0x71, PT ;  /* 0x000000710200780c */ /* 0x040fe40003f84270 */
[----:B------:R-:W-:-:S02]  /*44d0*/  ISETP.GT.AND P6, PT, R2, 0x78, PT ;  /* 0x000000780200780c */ /* 0x000fc40003fc4270 */
[----:B------:R-:W-:Y:S02]  /*44e0*/  ISETP.GT.AND P5, PT, R2, 0x79, PT ;  /* 0x000000790200780c */ /* 0x000fe40003fa4270 */
[----:B------:R-:W-:Y:S02]  /*44f0*/  FMNMX.FTZ R2, R76, R9, !PT ;  /* 0x000000094c027209 */ /* 0x000fe40007810000 */
[----:B------:R-:W-:Y:S02]  /*4500*/  FSEL R80, R80, -INF , P3 ;  /* 0xff80000050507808 */ /* 0x000fe40001800000 */
[----:B------:R-:W-:Y:S02]  /*4510*/  FMNMX.FTZ R9, R77, R2, !PT ;  /* 0x000000024d097209 */ /* 0x000fe40007810000 */
[----:B------:R-:W-:Y:S02]  /*4520*/  FSEL R81, R81, -INF , P4 ;  /* 0xff80000051517808 */ /* 0x000fe40002000000 */
[----:B------:R-:W-:-:S02]  /*4530*/  FMNMX.FTZ R2, R80, R9, !PT ;  /* 0x0000000950027209 */ /* 0x000fc40007810000 */
[----:B------:R-:W-:Y:S02]  /*4540*/  FSEL R84, R84, -INF , P6 ;  /* 0xff80000054547808 */ /* 0x000fe40003000000 */
[----:B------:R-:W-:Y:S02]  /*4550*/  FMNMX.FTZ R9, R81, R2, !PT ;  /* 0x0000000251097209 */ /* 0x000fe40007810000 */
[----:B------:R-:W-:Y:S01]  /*4560*/  FSEL R85, R85, -INF , P5 ;  /* 0xff80000055557808 */ /* 0x000fe20002800000 */
[----:B------:R-:W-:Y:S02]  /*4570*/  WARPGROUP.DEPBAR.LE gsb0, 0x0 ;  /* 0x00008000000079c5 */ /* 0x000fe40000010000 */
[----:B------:R-:W-:Y:S01]  /*4580*/  FMNMX.FTZ R2, R84, R9, !PT ;  /* 0x0000000954027209 */ /* 0x000fe20007810000 */
[----:B------:R-:W-:-:S03]  /*4590*/  WARPGROUP.ARRIVE ;  /* 0x00000000000079c5 */ /* 0x000fc60000000000 */
[----:B------:R-:W-:-:S03]  /*45a0*/  FMNMX.FTZ R10, R85, R2, !PT ;  /* 0x00000002550a7209 */ /* 0x000fc60007810000 */
[----:B------:R-:W-:Y:S01]  /*45b0*/  QGMMA.64x96x32.F32.E4M3.E4M3 R88, R140, gdesc[UR4], R88, gsb0 ;  /* 0x016000048c587df3 */ /* 0x000fe20008000858 */
[----:B------:R-:W-:Y:S01]  /*45c0*/  UIADD3 UR6, UR10, 0x6, URZ ;  /* 0x000000060a067890 */ /* 0x000fe2000fffe03f */
[----:B------:R-:W0:Y:S01]  /*45d0*/  SHFL.BFLY PT, R9, R10, 0x2, 0x1f ;  /* 0x0c401f000a097f89 */ /* 0x000e2200000e0000 */
[----:B------:R-:W-:Y:S01]  /*45e0*/  UMOV UR7, 0x40000040 ;  /* 0x4000004000077882 */ /* 0x000fe20000000000 */
[----:B0-----:R-:W-:Y:S02]  /*45f0*/  FMNMX.FTZ R11, R10, R9, !PT ;  /* 0x000000090a0b7209 */ /* 0x001fe40007810000 */
[----:B------:R-:W0:Y:S04]  /*4600*/  SHFL.IDX PT, R9, R8, 0x1, 0x1c1f ;  /* 0x003c1f0008097f89 */ /* 0x000e2800000e0000 */
[----:B------:R-:W1:Y:S01]  /*4610*/  SHFL.BFLY PT, R2, R11, 0x1, 0x1f ;  /* 0x0c201f000b027f89 */ /* 0x000e6200000e0000 */
[----:B0-----:R-:W-:-:S02]  /*4620*/  IADD3 R0, R9, -UR20, R0 ;  /* 0x8000001409007c10 */ /* 0x001fc4000fffe000 */
[----:B-1----:R-:W-:Y:S02]  /*4630*/  FMNMX.FTZ R2, R11, R2, !PT ;  /* 0x000000020b027209 */ /* 0x002fe40007810000 */
[----:B------:R-:W-:Y:S02]  /*4640*/  ISETP.GT.AND P4, PT, R0, RZ, PT ;  /* 0x000000ff0000720c */ /* 0x000fe40003f84270 */
[C---:B------:R-:W-:Y:S01]  /*4650*/  FSETP.NEU.FTZ.AND P3, PT, R2.reuse, -INF , PT ;  /* 0xff8000000200780b */ /* 0x040fe20003f7d000 */
[----:B------:R-:W-:-:S01]  /*4660*/  FFMA.FTZ R12, R2, R13, -8 ;  /* 0xc1000000020c7423 */ /* 0x000fc2000001000d */
[----:B------:R-:W-:Y:S02]  /*4670*/  ISETP.GT.AND P5, PT, R0, 0x1, PT ;  /* 0x000000010000780c */ /* 0x000fe40003fa4270 */
[----:B------:R-:W-:Y:S02]  /*4680*/  FSEL R26, R26, -INF , P4 ;  /* 0xff8000001a1a7808 */ /* 0x000fe40002000000 */
[----:B------:R-:W-:-:S02]  /*4690*/  FSEL R10, R12, RZ, P3 ;  /* 0x000000ff0c0a7208 */ /* 0x000fc40001800000 */
[----:B------:R-:W-:Y:S02]  /*46a0*/  ISETP.GT.AND P4, PT, R0, 0x8, PT ;  /* 0x000000080000780c */ /* 0x000fe40003f84270 */
        /* <DEDUP_REMOVED lines=25> */
[----:B------:R-:W-:Y:S01]  /*4840*/  FFMA.FTZ R56, R56, UR42, -R10 ;  /* 0x0000002a38387c23 */ /* 0x000fe2000801080a */
[----:B------:R-:W-:-:S02]  /*4850*/  FMNMX.FTZ R14, R34, R11, !PT ;  /* 0x0000000b220e7209 */ /* 0x000fc40007810000 */
[----:B------:R-:W-:Y:S02]  /*4860*/  ISETP.GT.AND P5, PT, R0, 0x19, PT ;  /* 0x000000190000780c */ /* 0x000fe40003fa4270 */
[----:B------:R-:W-:Y:S01]  /*4870*/  FSEL R38, R38, -INF , P4 ;  /* 0xff80000026267808 */ /* 0x000fe20002000000 */
[----:B------:R1:W-:Y:S01]  /*4880*/  MUFU.EX2 R11, R32 ;  /* 0x00000020000b7308 */ /* 0x0003e20000000800 */
[----:B------:R-:W-:Y:S01]  /*4890*/  FMNMX.FTZ R13, R35, R14, !PT ;  /* 0x0000000e230d7209 */ /* 0x000fe20007810000 */
[----:B------:R-:W-:Y:S01]  /*48a0*/  FFMA.FTZ R14, R33, UR42, -R10 ;  /* 0x0000002a210e7c23 */ /* 0x000fe2000801080a */
[----:B------:R-:W-:Y:S02]  /*48b0*/  ISETP.GT.AND P4, PT, R0, 0x20, PT ;  /* 0x000000200000780c */ /* 0x000fe40003f84270 */
[----:B------:R-:W-:Y:S02]  /*48c0*/  FSEL R39, R39, -INF , P5 ;  /* 0xff80000027277808 */ /* 0x000fe40002800000 */
[----:B------:R-:W-:Y:S01]  /*48d0*/  FMNMX.FTZ R20, R38, R13, !PT ;  /* 0x0000000d26147209 */ /* 0x000fe20007810000 */
[----:B------:R-:W-:Y:S01]  /*48e0*/  MUFU.EX2 R7, R7 ;  /* 0x0000000700077308 */ /* 0x000fe20000000800 */
[----:B------:R-:W-:Y:S01]  /*48f0*/  ISETP.GT.AND P5, PT, R0, 0x21, PT ;  /* 0x000000210000780c */ /* 0x000fe20003fa4270 */
[----:B------:R-:W-:-:S02]  /*4900*/  WARPGROUP.DEPBAR.LE gsb0, 0x0 ;  /* 0x00008000000079c5 */ /* 0x000fc40000010000 */
[----:B------:R-:W-:Y:S01]  /*4910*/  FSEL R42, R42, -INF , P4 ;  /* 0xff8000002a2a7808 */ /* 0x000fe20002000000 */
[----:B------:R-:W-:Y:S01]  /*4920*/  WARPGROUP.ARRIVE ;  /* 0x00000000000079c5 */ /* 0x000fe20000000000 */
[----:B------:R-:W-:Y:S02]  /*4930*/  FMNMX.FTZ R13, R39, R20, !PT ;  /* 0x00000014270d7209 */ /* 0x000fe40007810000 */
[----:B------:R-:W-:Y:S01]  /*4940*/  ISETP.GT.AND P4, PT, R0, 0x28, PT ;  /* 0x000000280000780c */ /* 0x000fe20003f84270 */
[----:B------:R-:W-:Y:S01]  /*4950*/  MUFU.EX2 R12, R12 ;  /* 0x0000000c000c7308 */ /* 0x000fe20000000800 */
[----:B------:R-:W-:Y:S01]  /*4960*/  FSEL R43, R43, -INF , P5 ;  /* 0xff8000002b2b7808 */ /* 0x000fe20002800000 */
[----:B------:R-:W-:Y:S01]  /*4970*/  QGMMA.64x96x32.F32.E4M3.E4M3 R88, R136, gdesc[UR4], R88, gsb0 ;  /* 0x0160000488587df3 */ /* 0x000fe20008000858 */
[----:B------:R-:W-:Y:S02]  /*4980*/  FMNMX.FTZ R20, R42, R13, !PT ;  /* 0x0000000d2a147209 */ /* 0x000fe40007810000 */
[----:B------:R-:W-:-:S02]  /*4990*/  ISETP.GT.AND P5, PT, R0, 0x29, PT ;  /* 0x000000290000780c */ /* 0x000fc40003fa4270 */
[----:B------:R-:W-:Y:S01]  /*49a0*/  FSEL R46, R46, -INF , P4 ;  /* 0xff8000002e2e7808 */ /* 0x000fe20002000000 */
[----:B------:R-:W-:Y:S01]  /*49b0*/  MUFU.EX2 R13, R36 ;  /* 0x00000024000d7308 */ /* 0x000fe20000000800 */
[----:B------:R-:W-:Y:S01]  /*49c0*/  FMNMX.FTZ R15, R43, R20, !PT ;  /* 0x000000142b0f7209 */ /* 0x000fe20007810000 */
[----:B------:R-:W-:Y:S01]  /*49d0*/  FFMA.FTZ R20, R37, UR42, -R10 ;  /* 0x0000002a25147c23 */ /* 0x000fe2000801080a */
[----:B------:R-:W-:Y:S02]  /*49e0*/  ISETP.GT.AND P4, PT, R0, 0x30, PT ;  /* 0x000000300000780c */ /* 0x000fe40003f84270 */
        /* <DEDUP_REMOVED lines=16> */
[--C-:B------:R-:W-:Y:S01]  /*4af0*/  FFMA.FTZ R41, R64, UR42, -R10.reuse ;  /* 0x0000002a40297c23 */ /* 0x100fe2000801080a */
[----:B------:R-:W-:Y:S01]  /*4b00*/  FSEL R55, R55, -INF , P5 ;  /* 0xff80000037377808 */ /* 0x000fe20002800000 */
[----:B------:R-:W-:Y:S01]  /*4b10*/  FFMA.FTZ R64, R81, UR42, -R10 ;  /* 0x0000002a51407c23 */ /* 0x000fe2000801080a */
        /* <DEDUP_REMOVED lines=11> */
[----:B------:R2:W-:Y:S01]  /*4bd0*/  MUFU.EX2 R21, R44 ;  /* 0x0000002c00157308 */ /* 0x0005e20000000800 */
[----:B0-----:R-:W-:Y:S01]  /*4be0*/  FMNMX.FTZ R25, R59, R28, !PT ;  /* 0x0000001c3b197209 */ /* 0x001fe20007810000 */
[--C-:B------:R-:W-:Y:S01]  /*4bf0*/  FFMA.FTZ R28, R45, UR42, -R10.reuse ;  /* 0x0000002a2d1c7c23 */ /* 0x100fe2000801080a */
[----:B------:R-:W-:Y:S01]  /*4c00*/  ISETP.GT.AND P4, PT, R0, 0x50, PT ;  /* 0x000000500000780c */ /* 0x000fe20003f84270 */
[--C-:B------:R-:W-:Y:S01]  /*4c10*/  FFMA.FTZ R45, R68, UR42, -R10.reuse ;  /* 0x0000002a442d7c23 */ /* 0x100fe2000801080a */
[----:B------:R-:W-:Y:S02]  /*4c20*/  FSEL R63, R63, -INF , P5 ;  /* 0xff8000003f3f7808 */ /* 0x000fe40002800000 */
[----:B-1----:R-:W-:Y:S01]  /*4c30*/  FMNMX.FTZ R32, R62, R25, !PT ;  /* 0x000000193e207209 */ /* 0x002fe20007810000 */
[----:B------:R-:W-:Y:S01]  /*4c40*/  MUFU.EX2 R28, R28 ;  /* 0x0000001c001c7308 */ /* 0x000fe20000000800 */
[----:B------:R-:W-:Y:S01]  /*4c50*/  ISETP.GT.AND P5, PT, R0, 0x51, PT ;  /* 0x000000510000780c */ /* 0x000fe20003fa4270 */
[----:B--2---:R-:W-:Y:S01]  /*4c60*/  FFMA.FTZ R44, R61, UR42, -R10 ;  /* 0x0000002a3d2c7c23 */ /* 0x004fe2000801080a */
[----:B------:R-:W-:-:S02]  /*4c70*/  FSEL R66, R66, -INF , P4 ;  /* 0xff80000042427808 */ /* 0x000fc40002000000 */
[----:B------:R-:W-:Y:S02]  /*4c80*/  FMNMX.FTZ R25, R63, R32, !PT ;  /* 0x000000203f197209 */ /* 0x000fe40007810000 */
[----:B------:R-:W-:Y:S01]  /*4c90*/  ISETP.GT.AND P4, PT, R0, 0x58, PT ;  /* 0x000000580000780c */ /* 0x000fe20003f84270 */
[----:B------:R-:W-:Y:S01]  /*4ca0*/  MUFU.EX2 R44, R44 ;  /* 0x0000002c002c7308 */ /* 0x000fe20000000800 */
[----:B------:R-:W-:Y:S02]  /*4cb0*/  FSEL R67, R67, -INF , P5 ;  /* 0xff80000043437808 */ /* 0x000fe40002800000 */
[----:B------:R-:W-:Y:S02]  /*4cc0*/  FMNMX.FTZ R32, R66, R25, !PT ;  /* 0x0000001942207209 */ /* 0x000fe40007810000 */
[----:B------:R-:W-:Y:S02]  /*4cd0*/  ISETP.GT.AND P5, PT, R0, 0x59, PT ;  /* 0x000000590000780c */ /* 0x000fe40003fa4270 */
[----:B------:R-:W-:Y:S01]  /*4ce0*/  FSEL R70, R70, -INF , P4 ;  /* 0xff80000046467808 */ /* 0x000fe20002000000 */
[----:B------:R0:W-:Y:S01]  /*4cf0*/  MUFU.EX2 R25, R48 ;  /* 0x0000003000197308 */ /* 0x0001e20000000800 */
[----:B------:R-:W-:Y:S01]  /*4d00*/  FMNMX.FTZ R29, R67, R32, !PT ;  /* 0x00000020431d7209 */ /* 0x000fe20007810000 */
[----:B------:R-:W-:Y:S01]  /*4d10*/  FFMA.FTZ R32, R49, UR42, -R10 ;  /* 0x0000002a31207c23 */ /* 0x000fe2000801080a */
[----:B------:R-:W-:-:S02]  /*4d20*/  ISETP.GT.AND P4, PT, R0, 0x60, PT ;  /* 0x000000600000780c */ /* 0x000fc40003f84270 */
[----:B------:R-:W-:Y:S02]  /*4d30*/  FSEL R71, R71, -INF , P5 ;  /* 0xff80000047477808 */ /* 0x000fe40002800000 */
[----:B------:R-:W-:Y:S01]  /*4d40*/  FMNMX.FTZ R36, R70, R29, !PT ;  /* 0x0000001d46247209 */ /* 0x000fe20007810000 */
[----:B------:R-:W-:Y:S01]  /*4d50*/  MUFU.EX2 R32, R32 ;  /* 0x0000002000207308 */ /* 0x000fe20000000800 */
[----:B------:R-:W-:Y:S01]  /*4d60*/  ISETP.GT.AND P5, PT, R0, 0x61, PT ;  /* 0x000000610000780c */ /* 0x000fe20003fa4270 */
[----:B0-----:R-:W-:Y:S01]  /*4d70*/  FFMA.FTZ R48, R65, UR42, -R10 ;  /* 0x0000002a41307c23 */ /* 0x001fe2000801080a */
[----:B------:R-:W-:Y:S01]  /*4d80*/  FSEL R74, R74, -INF , P4 ;  /* 0xff8000004a4a7808 */ /* 0x000fe20002000000 */
[----:B------:R-:W-:Y:S01]  /*4d90*/  IMAD.U32 R65, RZ, RZ, UR42 ;  /* 0x0000002aff417e24 */ /* 0x000fe2000f8e00ff */
[----:B------:R-:W-:Y:S02]  /*4da0*/  FMNMX.FTZ R29, R71, R36, !PT ;  /* 0x00000024471d7209 */ /* 0x000fe40007810000 */
[----:B------:R-:W-:Y:S01]  /*4db0*/  ISETP.GT.AND P4, PT, R0, 0x68, PT ;  /* 0x000000680000780c */ /* 0x000fe20003f84270 */
[----:B------:R-:W-:Y:S01]  /*4dc0*/  MUFU.EX2 R48, R48 ;  /* 0x0000003000307308 */ /* 0x000fe20000000800 */
[----:B------:R-:W-:-:S02]  /*4dd0*/  FSEL R75, R75, -INF , P5 ;  /* 0xff8000004b4b7808 */ /* 0x000fc40002800000 */
[----:B------:R-:W-:Y:S02]  /*4de0*/  FMNMX.FTZ R36, R74, R29, !PT ;  /* 0x0000001d4a247209 */ /* 0x000fe40007810000 */
[----:B------:R-:W-:Y:S02]  /*4df0*/  ISETP.GT.AND P5, PT, R0, 0x69, PT ;  /* 0x000000690000780c */ /* 0x000fe40003fa4270 */
[----:B------:R-:W-:Y:S01]  /*4e00*/  FSEL R78, R78, -INF , P4 ;  /* 0xff8000004e4e7808 */ /* 0x000fe20002000000 */
[----:B------:R0:W-:Y:S01]  /*4e10*/  MUFU.EX2 R29, R52 ;  /* 0x00000034001d7308 */ /* 0x0001e20000000800 */
[----:B------:R-:W-:Y:S01]  /*4e20*/  FMNMX.FTZ R33, R75, R36, !PT ;  /* 0x000000244b217209 */ /* 0x000fe20007810000 */
[--C-:B------:R-:W-:Y:S01]  /*4e30*/  FFMA.FTZ R36, R53, UR42, -R10.reuse ;  /* 0x0000002a35247c23 */ /* 0x100fe2000801080a */
[----:B------:R-:W-:Y:S01]  /*4e40*/  ISETP.GT.AND P4, PT, R0, 0x70, PT ;  /* 0x000000700000780c */ /* 0x000fe20003f84270 */
[----:B------:R-:W-:Y:S01]  /*4e50*/  FFMA.FTZ R53, R76, UR42, -R10 ;  /* 0x0000002a4c357c23 */ /* 0x000fe2000801080a */
[----:B------:R-:W-:-:S02]  /*4e60*/  FSEL R79, R79, -INF , P5 ;  /* 0xff8000004f4f7808 */ /* 0x000fc40002800000 */
[----:B------:R-:W-:Y:S01]  /*4e70*/  FMNMX.FTZ R40, R78, R33, !PT ;  /* 0x000000214e287209 */ /* 0x000fe20007810000 */
[----:B------:R-:W-:Y:S01]  /*4e80*/  MUFU.EX2 R36, R36 ;  /* 0x0000002400247308 */ /* 0x000fe20000000800 */
[----:B------:R-:W-:Y:S01]  /*4e90*/  ISETP.GT.AND P5, PT, R0, 0x71, PT ;  /* 0x000000710000780c */ /* 0x000fe20003fa4270 */
[----:B0-----:R-:W-:Y:S01]  /*4ea0*/  FFMA.FTZ R52, R69, UR42, -R10 ;  /* 0x0000002a45347c23 */ /* 0x001fe2000801080a */
[----:B------:R-:W-:Y:S01]  /*4eb0*/  FSEL R82, R82, -INF , P4 ;  /* 0xff80000052527808 */ /* 0x000fe20002000000 */
[----:B------:R-:W-:Y:S02]  /*4ec0*/  WARPGROUP.DEPBAR.LE gsb0, 0x0 ;  /* 0x00008000000079c5 */ /* 0x000fe40000010000 */
        /* <DEDUP_REMOVED lines=10> */
[----:B------:R-:W-:Y:S01]  /*4f70*/  FSEL R87, R87, -INF , P5 ;  /* 0xff80000057577808 */ /* 0x000fe20002800000 */
[--C-:B------:R-:W-:Y:S01]  /*4f80*/  FFMA.FTZ R57, R80, UR42, -R10.reuse ;  /* 0x0000002a50397c23 */ /* 0x100fe2000801080a */
[----:B------:R-:W-:Y:S01]  /*4f90*/  FMNMX.FTZ R0, R86, R37, !PT ;  /* 0x0000002556007209 */ /* 0x000fe20007810000 */
[--C-:B------:R-:W-:Y:S01]  /*4fa0*/  FFMA.FTZ R37, R60, UR42, -R10.reuse ;  /* 0x0000002a3c257c23 */ /* 0x100fe2000801080a */
[----:B------:R-:W-:Y:S01]  /*4fb0*/  FSEL R69, R2, RZ, P3 ;  /* 0x000000ff02457208 */ /* 0x000fe20001800000 */
[----:B------:R-:W-:Y:S01]  /*4fc0*/  MUFU.EX2 R40, R40 ;  /* 0x0000002800287308 */ /* 0x000fe20000000800 */
[----:B------:R-:W-:Y:S01]  /*4fd0*/  FMNMX.FTZ R0, R87, R0, !PT ;  /* 0x0000000057007209 */ /* 0x000fe20007810000 */
[--C-:B0-----:R-:W-:Y:S01]  /*4fe0*/  FFMA.FTZ R56, R73, UR42, -R10.reuse ;  /* 0x0000002a49387c23 */ /* 0x101fe2000801080a */
[----:B------:R-:W-:-:S01]  /*4ff0*/  FFMA.FTZ R60, R77, UR42, -R10 ;  /* 0x0000002a4d3c7c23 */ /* 0x000fc2000801080a */
[----:B------:R-:W-:-:S02]  /*5000*/  FADD.FTZ R69, -R69, R6 ;  /* 0x0000000645457221 */ /* 0x000fc40000010100 */
[----:B------:R-:W0:Y:S02]  /*5010*/  SHFL.BFLY PT, R49, R0, 0x2, 0x1f ;  /* 0x0c401f0000317f89 */ /* 0x000e2400000e0000 */
[----:B------:R-:W-:Y:S08]  /*5020*/  MUFU.EX2 R37, R37 ;  /* 0x0000002500257308 */ /* 0x000ff00000000800 */
        /* <DEDUP_REMOVED lines=11> */
[----:B------:R-:W-:-:S02]  /*50e0*/  FFMA.FTZ R10, R85, UR42, -R10 ;  /* 0x0000002a550a7c23 */ /* 0x000fc4000801080a */
[C---:B------:R-:W-:Y:S01]  /*50f0*/  FSETP.NEU.FTZ.AND P4, PT, R0.reuse, -INF , PT ;  /* 0xff8000000000780b */ /* 0x040fe20003f9d000 */
[----:B------:R-:W-:-:S02]  /*5100*/  FFMA.FTZ R65, R0, R65, -8 ;  /* 0xc100000000417423 */ /* 0x000fc40000010041 */
[----:B------:R-:W-:Y:S01]  /*5110*/  MUFU.EX2 R64, R64 ;  /* 0x0000004000407308 */ /* 0x000fe20000000800 */
[----:B------:R-:W-:Y:S02]  /*5120*/  FSEL R68, R0, RZ, P4 ;  /* 0x000000ff00447208 */ /* 0x000fe40002000000 */
[----:B------:R-:W-:-:S03]  /*5130*/  FSEL R65, R65, RZ, P4 ;  /* 0x000000ff41417208 */ /* 0x000fc60002000000 */
[----:B------:R-:W-:Y:S02]  /*5140*/  FADD.FTZ R68, -R68, R5 ;  /* 0x0000000544447221 */ /* 0x000fe40000010100 */
[----:B------:R-:W-:Y:S01]  /*5150*/  MUFU.EX2 R61, R61 ;  /* 0x0000003d003d7308 */ /* 0x000fe20000000800 */
[----:B------:R-:W-:-:S01]  /*5160*/  FFMA.FTZ R6, R54, UR42, -R65 ;  /* 0x0000002a36067c23 */ /* 0x000fc20008010841 */
[----:B------:R-:W-:Y:S01]  /*5170*/  FMUL.FTZ R54, R69, UR42 ;  /* 0x0000002a45367c20 */ /* 0x000fe20008410000 */
[----:B------:R-:W-:-:S01]  /*5180*/  FFMA.FTZ R26, R26, UR42, -R65 ;  /* 0x0000002a1a1a7c23 */ /* 0x000fc20008010841 */
[----:B------:R-:W-:Y:S01]  /*5190*/  FMUL.FTZ R5, R68, UR42 ;  /* 0x0000002a44057c20 */ /* 0x000fe20008410000 */
[----:B------:R-:W-:-:S01]  /*51a0*/  FFMA.FTZ R27, R27, UR42, -R65 ;  /* 0x0000002a1b1b7c23 */ /* 0x000fc20008010841 */
[--C-:B------:R-:W-:Y:S01]  /*51b0*/  FFMA.FTZ R30, R30, UR42, -R65.reuse ;  /* 0x0000002a1e1e7c23 */ /* 0x100fe20008010841 */
[----:B------:R-:W-:-:S01]  /*51c0*/  FFMA.FTZ R31, R31, UR42, -R65 ;  /* 0x0000002a1f1f7c23 */ /* 0x000fc20008010841 */
[----:B------:R-:W0:Y:S01]  /*51d0*/  MUFU.EX2 R54, R54 ;  /* 0x0000003600367308 */ /* 0x000e220000000800 */
        /* <DEDUP_REMOVED lines=20> */
[----:B------:R-:W-:-:S03]  /*5320*/  FADD.FTZ R68, R8, R69 ;  /* 0x0000004508447221 */ /* 0x000fc60000010000 */
[----:B------:R-:W0:Y:S01]  /*5330*/  MUFU.EX2 R27, R27 ;  /* 0x0000001b001b7308 */ /* 0x000e220000000800 */
[----:B------:R-:W-:-:S04]  /*5340*/  FADD.FTZ R69, R9, R68 ;  /* 0x0000004409457221 */ /* 0x000fc80000010000 */
[----:B------:R-:W-:-:S03]  /*5350*/  FADD.FTZ R68, R12, R69 ;  /* 0x000000450c447221 */ /* 0x000fc60000010000 */
[----:B------:R-:W2:Y:S01]  /*5360*/  MUFU.EX2 R30, R30 ;  /* 0x0000001e001e7308 */ /* 0x000ea20000000800 */
[----:B-1----:R-:W-:-:S01]  /*5370*/  FFMA.FTZ R4, R5, R3, R26 ;  /* 0x0000000305047223 */ /* 0x002fc2000001001a */
[----:B------:R-:W-:-:S04]  /*5380*/  FADD.FTZ R69, R11, R68 ;  /* 0x000000440b457221 */ /* 0x000fc80000010000 */
[----:B------:R-:W-:Y:S02]  /*5390*/  FADD.FTZ R68, R14, R69 ;  /* 0x000000450e447221 */ /* 0x000fe40000010000 */
[----:B------:R-:W1:Y:S01]  /*53a0*/  MUFU.EX2 R31, R31 ;  /* 0x0000001f001f7308 */ /* 0x000e620000000800 */
[----:B0-----:R-:W-:-:S01]  /*53b0*/  FADD.FTZ R3, R27, R4 ;  /* 0x000000041b037221 */ /* 0x001fc20000010000 */
[----:B------:R-:W-:Y:S01]  /*53c0*/  FADD.FTZ R69, R13, R68 ;  /* 0x000000440d457221 */ /* 0x000fe20000010000 */
[----:B------:R-:W-:-:S03]  /*53d0*/  FFMA.FTZ R68, R70, UR42, -R65 ;  /* 0x0000002a46447c23 */ /* 0x000fc60008010841 */
[----:B------:R-:W-:Y:S02]  /*53e0*/  FADD.FTZ R72, R20, R69 ;  /* 0x0000004514487221 */ /* 0x000fe40000010000 */
[----:B------:R-:W0:Y:S01]  /*53f0*/  MUFU.EX2 R34, R34 ;  /* 0x0000002200227308 */ /* 0x000e220000000800 */
[----:B--2---:R-:W-:-:S01]  /*5400*/  FADD.FTZ R4, R30, R3 ;  /* 0x000000031e047221 */ /* 0x004fc20000010000 */
[----:B------:R-:W-:-:S04]  /*5410*/  FADD.FTZ R69, R15, R72 ;  /* 0x000000480f457221 */ /* 0x000fc80000010000 */
[----:B------:R-:W-:Y:S01]  /*5420*/  FADD.FTZ R70, R24, R69 ;  /* 0x0000004518467221 */ /* 0x000fe20000010000 */
[----:B------:R-:W-:-:S01]  /*5430*/  FFMA.FTZ R69, R71, UR42, -R65 ;  /* 0x0000002a47457c23 */ /* 0x000fc20008010841 */
[----:B------:R-:W2:Y:S01]  /*5440*/  MUFU.EX2 R35, R35 ;  /* 0x0000002300237308 */ /* 0x000ea20000000800 */
[----:B-1----:R-:W-:-:S01]  /*5450*/  FADD.FTZ R3, R31, R4 ;  /* 0x000000041f037221 */ /* 0x002fc20000010000 */
[----:B------:R-:W-:Y:S01]  /*5460*/  FADD.FTZ R71, R21, R70 ;  /* 0x0000004615477221 */ /* 0x000fe20000010000 */
[----:B------:R-:W-:-:S03]  /*5470*/  FFMA.FTZ R70, R74, UR42, -R65 ;  /* 0x0000002a4a467c23 */ /* 0x000fc60008010841 */
[----:B------:R-:W-:Y:S02]  /*5480*/  FADD.FTZ R72, R28, R71 ;  /* 0x000000471c487221 */ /* 0x000fe40000010000 */
[----:B------:R-:W1:Y:S01]  /*5490*/  MUFU.EX2 R38, R38 ;  /* 0x0000002600267308 */ /* 0x000e620000000800 */
[----:B0-----:R-:W-:-:S01]  /*54a0*/  FADD.FTZ R4, R34, R3 ;  /* 0x0000000322047221 */ /* 0x001fc20000010000 */
[----:B------:R-:W-:-:S04]  /*54b0*/  FADD.FTZ R71, R25, R72 ;  /* 0x0000004819477221 */ /* 0x000fc80000010000 */
[----:B------:R-:W-:Y:S01]  /*54c0*/  FADD.FTZ R72, R32, R71 ;  /* 0x0000004720487221 */ /* 0x000fe20000010000 */
[----:B------:R-:W-:-:S01]  /*54d0*/  FFMA.FTZ R71, R75, UR42, -R65 ;  /* 0x0000002a4b477c23 */ /* 0x000fc20008010841 */
[----:B------:R-:W0:Y:S01]  /*54e0*/  MUFU.EX2 R39, R39 ;  /* 0x0000002700277308 */ /* 0x000e220000000800 */
[----:B--2---:R-:W-:-:S01]  /*54f0*/  FADD.FTZ R3, R35, R4 ;  /* 0x0000000423037221 */ /* 0x004fc20000010000 */
[----:B------:R-:W-:Y:S01]  /*5500*/  FADD.FTZ R73, R29, R72 ;  /* 0x000000481d497221 */ /* 0x000fe20000010000 */
[----:B------:R-:W-:-:S03]  /*5510*/  FFMA.FTZ R72, R78, UR42, -R65 ;  /* 0x0000002a4e487c23 */ /* 0x000fc60008010841 */
[----:B------:R-:W-:Y:S02]  /*5520*/  FADD.FTZ R74, R36, R73 ;  /* 0x00000049244a7221 */ /* 0x000fe40000010000 */
[----:B------:R-:W2:Y:S01]  /*5530*/  MUFU.EX2 R42, R42 ;  /* 0x0000002a002a7308 */ /* 0x000ea20000000800 */
[----:B-1----:R-:W-:-:S01]  /*5540*/  FADD.FTZ R4, R38, R3 ;  /* 0x0000000326047221 */ /* 0x002fc20000010000 */
[----:B------:R-:W-:-:S04]  /*5550*/  FADD.FTZ R73, R33, R74 ;  /* 0x0000004a21497221 */ /* 0x000fc80000010000 */
[----:B------:R-:W-:Y:S01]  /*5560*/  FADD.FTZ R74, R40, R73 ;  /* 0x00000049284a7221 */ /* 0x000fe20000010000 */
[----:B------:R-:W-:-:S01]  /*5570*/  FFMA.FTZ R73, R79, UR42, -R65 ;  /* 0x0000002a4f497c23 */ /* 0x000fc20008010841 */
[----:B------:R-:W1:Y:S01]  /*5580*/  MUFU.EX2 R43, R43 ;  /* 0x0000002b002b7308 */ /* 0x000e620000000800 */
[----:B0-----:R-:W-:-:S01]  /*5590*/  FADD.FTZ R3, R39, R4 ;  /* 0x0000000427037221 */ /* 0x001fc20000010000 */
[----:B------:R-:W-:Y:S01]  /*55a0*/  FADD.FTZ R75, R37, R74 ;  /* 0x0000004a254b7221 */ /* 0x000fe20000010000 */
[----:B------:R-:W-:-:S01]  /*55b0*/  FFMA.FTZ R74, R82, UR42, -R65 ;  /* 0x0000002a524a7c23 */ /* 0x000fc20008010841 */
[----:B------:R-:W-:Y:S02]  /*55c0*/  IMAD.U32 R79, RZ, RZ, UR21 ;  /* 0x00000015ff4f7e24 */ /* 0x000fe4000f8e00ff */
[----:B------:R-:W-:-:S02]  /*55d0*/  FADD.FTZ R76, R44, R75 ;  /* 0x0000004b2c4c7221 */ /* 0x000fc40000010000 */
        /* <DEDUP_REMOVED lines=8> */
[----:B------:R-:W-:-:S01]  /*5660*/  FFMA.FTZ R76, R86, UR42, -R65 ;  /* 0x0000002a564c7c23 */ /* 0x000fc20008010841 */
[----:B------:R-:W-:Y:S02]  /*5670*/  FFMA.FTZ R65, R87, UR42, -R65 ;  /* 0x0000002a57417c23 */ /* 0x000fe40008010841 */
[----:B------:R-:W-:-:S02]  /*5680*/  FADD.FTZ R78, R52, R77 ;  /* 0x0000004d344e7221 */ /* 0x000fc40000010000 */
[----:B------:R-:W1:Y:S01]  /*5690*/  MUFU.EX2 R50, R50 ;  /* 0x0000003200327308 */ /* 0x000e620000000800 */
[----:B0-----:R-:W-:-:S01]  /*56a0*/  FADD.FTZ R4, R46, R3 ;  /* 0x000000032e047221 */ /* 0x001fc20000010000 */
[----:B------:R-:W-:-:S04]  /*56b0*/  FADD.FTZ R77, R49, R78 ;  /* 0x0000004e314d7221 */ /* 0x000fc80000010000 */
[----:B------:R-:W-:Y:S02]  /*56c0*/  FADD.FTZ R78, R56, R77 ;  /* 0x0000004d384e7221 */ /* 0x000fe40000010000 */
        /* <DEDUP_REMOVED lines=28> */
[----:B------:R-:W-:Y:S02]  /*5890*/  @!P1 VIADD R3, R79, 0x19c40 ;  /* 0x00019c404f039836 */ /* 0x000fe40000000000 */
[----:B------:R-:W-:-:S03]  /*58a0*/  FADD.FTZ R79, R53, R78 ;  /* 0x0000004e354f7221 */ /* 0x000fc60000010000 */
[----:B------:R-:W-:Y:S01]  /*58b0*/  @!P1 PRMT R3, RZ, 0x654, R3 ;  /* 0x00000654ff039816 */ /* 0x000fe20000000003 */
[----:B------:R-:W1:Y:S01]  /*58c0*/  MUFU.EX2 R73, R73 ;  /* 0x0000004900497308 */ /* 0x000e620000000800 */
[----:B0-----:R-:W-:-:S01]  /*58d0*/  FADD.FTZ R77, R71, R4 ;  /* 0x00000004474d7221 */ /* 0x001fc20000010000 */
[----:B------:R-:W-:Y:S01]  /*58e0*/  FADD.FTZ R78, R60, R79 ;  /* 0x0000004f3c4e7221 */ /* 0x000fe20000010000 */
[----:B------:R1:W-:Y:S05]  /*58f0*/  @!P1 SYNCS.ARRIVE.TRANS64.RED.A1T0 RZ, [R3+URZ], RZ ;  /* 0x000000ff03ff99a7 */ /* 0x0003ea000810043f */
[----:B------:R-:W0:Y:S01]  /*5900*/  MUFU.EX2 R74, R74 ;  /* 0x0000004a004a7308 */ /* 0x000e220000000800 */
[----:B--2---:R-:W-:-:S01]  /*5910*/  FADD.FTZ R4, R72, R77 ;  /* 0x0000004d48047221 */ /* 0x004fc20000010000 */
[----:B------:R-:W-:-:S04]  /*5920*/  FADD.FTZ R77, R57, R78 ;  /* 0x0000004e394d7221 */ /* 0x000fc80000010000 */
[----:B------:R-:W-:Y:S02]  /*5930*/  FADD.FTZ R78, R64, R77 ;  /* 0x0000004d404e7221 */ /* 0x000fe40000010000 */
[----:B------:R-:W2:Y:S01]  /*5940*/  MUFU.EX2 R75, R75 ;  /* 0x0000004b004b7308 */ /* 0x000ea20000000800 */
[----:B-1----:R-:W-:-:S01]  /*5950*/  FADD.FTZ R3, R73, R4 ;  /* 0x0000000449037221 */ /* 0x002fc20000010000 */
[----:B------:R-:W-:-:S06]  /*5960*/  FADD.FTZ R77, R61, R78 ;  /* 0x0000004e3d4d7221 */ /* 0x000fcc0000010000 */
[----:B------:R-:W1:Y:S01]  /*5970*/  MUFU.EX2 R76, R76 ;  /* 0x0000004c004c7308 */ /* 0x000e620000000800 */
[----:B0-----:R-:W-:-:S07]  /*5980*/  FADD.FTZ R4, R74, R3 ;  /* 0x000000034a047221 */ /* 0x001fce0000010000 */
[----:B------:R-:W0:Y:S01]  /*5990*/  MUFU.EX2 R10, R10 ;  /* 0x0000000a000a7308 */ /* 0x000e220000000800 */
[----:B--2---:R-:W-:-:S07]  /*59a0*/  FADD.FTZ R3, R75, R4 ;  /* 0x000000044b037221 */ /* 0x004fce0000010000 */
[----:B------:R-:W2:Y:S01]  /*59b0*/  MUFU.EX2 R65, R65 ;  /* 0x0000004100417308 */ /* 0x000ea20000000800 */
[----:B-1----:R-:W-:-:S01]  /*59c0*/  FADD.FTZ R78, R76, R3 ;  /* 0x000000034c4e7221 */ /* 0x002fc20000010000 */
[----:B0-----:R-:W-:-:S03]  /*59d0*/  FADD.FTZ R4, R10, R77 ;  /* 0x0000004d0a047221 */ /* 0x001fc60000010000 */
[----:B--2---:R-:W-:Y:S01]  /*59e0*/  FADD.FTZ R3, R65, R78 ;  /* 0x0000004e41037221 */ /* 0x004fe20000010000 */
[----:B------:R-:W-:Y:S06]  /*59f0*/  @!P0 BRA `(.L_x_1597) ;  /* 0x0000000000048947 */ /* 0x000fec0003800000 */
[----:B------:R-:W-:Y:S01]  /*5a00*/  BPT.TRAP 0x1 ;  /* 0x000000040000795c */ /* 0x000fe20000300000 */
.L_x_1597:
[----:B------:R-:W-:Y:S01]  /*5a10*/  UISETP.GT.AND UP1, UPT, UR50, UR17, UPT ;  /* 0x000000113200728c */ /* 0x000fe2000bf24270 */
[----:B------:R-:W-:Y:S01]  /*5a20*/  F2FP.SATFINITE.E4M3.F32.PACK_AB_MERGE_C R6, R55, R6, RZ ;  /* 0x000000063706723e */ /* 0x000fe200048070ff */
[----:B------:R-:W-:Y:S01]  /*5a30*/  UIADD3 UR6, UR11, 0x19c60, URZ ;  /* 0x00019c600b067890 */ /* 0x000fe2000fffe03f */
[----:B------:R-:W-:Y:S01]  /*5a40*/  F2FP.SATFINITE.E4M3.F32.PACK_AB_MERGE_C R9, R12, R9, RZ ;  /* 0x000000090c09723e */ /* 0x000fe200048070ff */
[----:B------:R-:W-:Y:S01]  /*5a50*/  UIADD3 UR50, UR50, -0x1, URZ ;  /* 0xffffffff32327890 */ /* 0x000fe2000fffe03f */
[----:B------:R-:W-:Y:S01]  /*5a60*/  F2FP.SATFINITE.E4M3.F32.PACK_AB_MERGE_C R30, R31, R30, RZ ;  /* 0x0000001e1f1e723e */ /* 0x000fe200048070ff */
[----:B------:R-:W-:Y:S01]  /*5a70*/  UPRMT UR6, UR44, 0x654, UR6 ;  /* 0x000006542c067896 */ /* 0x000fe20008000006 */
[----:B------:R-:W-:Y:S01]  /*5a80*/  PLOP3.LUT P3, PT, PT, PT, UP1, 0x80, 0x0 ;  /* 0x000000000000781c */ /* 0x000fe20003f6f018 */
[----:B------:R-:W-:Y:S01]  /*5a90*/  UMOV UR18, UR37 ;  /* 0x0000002500127c82 */ /* 0x000fe20008000000 */
[----:B------:R-:W-:Y:S01]  /*5aa0*/  F2FP.SATFINITE.E4M3.F32.PACK_AB_MERGE_C R13, R20, R13, RZ ;  /* 0x0000000d140d723e */ /* 0x000fe200048070ff */
[----:B------:R-:W-:Y:S01]  /*5ab0*/  UMOV UR19, UR38 ;  /* 0x0000002600137c82 */ /* 0x000fe20008000000 */
        /* <DEDUP_REMOVED lines=77> */
[----:B------:R-:W-:-:S02]  /*5f90*/  IMAD.MOV.U32 R5, RZ, RZ, R0 ;  /* 0x000000ffff057224 */ /* 0x000fc400078e0000 */
[----:B------:R-:W-:Y:S01]  /*5fa0*/  IMAD.MOV.U32 R6, RZ, RZ, R2 ;  /* 0x000000ffff067224 */ /* 0x000fe200078e0002 */
[----:B------:R-:W-:Y:S06]  /*5fb0*/  @P3 BRA `(.L_x_1598) ;  /* 0xffffffd800d03947 */ /* 0x000fec000383ffff */
.L_x_1588:
[----:B------:R-:W-:-:S13]  /*5fc0*/  ISETP.LE.AND P2, PT, RZ, UR50, PT ;  /* 0x00000032ff007c0c */ /* 0x000fda000bf43270 */
[----:B------:R-:W-:Y:S05]  /*5fd0*/  @!P2 BRA `(.L_x_1599) ;  /* 0x0000001800eca947 */ /* 0x000fea0003800000 */
[----:B------:R-:W-:Y:S01]  /*5fe0*/  IMAD.MOV.U32 R7, RZ, RZ, R0 ;  /* 0x000000ffff077224 */ /* 0x000fe200078e0000 */
[----:B------:R-:W-:Y:S01]  /*5ff0*/  UMOV UR17, UR37 ;  /* 0x0000002500117c82 */ /* 0x000fe20008000000 */
[----:B------:R-:W-:Y:S01]  /*6000*/  IMAD.MOV.U32 R5, RZ, RZ, R2 ;  /* 0x000000ffff057224 */ /* 0x000fe200078e0002 */
[----:B------:R-:W-:-:S06]  /*6010*/  UMOV UR18, UR38 ;  /* 0x0000002600127c82 */ /* 0x000fcc0008000000 */
.L_x_1609:
[----:B------:R-:W-:-:S04]  /*6020*/  UIADD3 UR6, UR18, 0x1, URZ ;  /* 0x0000000112067890 */ /* 0x000fc8000fffe03f */
[----:B------:R-:W-:-:S04]  /*6030*/  UISETP.NE.AND UP0, UPT, UR6, 0x2, UPT ;  /* 0x000000020600788c */ /* 0x000fc8000bf05270 */
[----:B------:R-:W-:Y:S02]  /*6040*/  USEL UR37, URZ, 0x1, UP0 ;  /* 0x000000013f257887 */ /* 0x000fe40008000000 */
[----:B------:R-:W-:Y:S02]  /*6050*/  USEL UR38, UR6, URZ, UP0 ;  /* 0x0000003f06267287 */ /* 0x000fe40008000000 */
[----:B------:R-:W-:Y:S01]  /*6060*/  ULOP3.LUT UR37, UR17, UR37, URZ, 0x3c, !UPT ;  /* 0x0000002511257292 */ /* 0x000fe2000f8e3c3f */
[----:B------:R-:W-:Y:S11]  /*6070*/  @!P0 BRA `(.L_x_1600) ;  /* 0x0000000000048947 */ /* 0x000ff60003800000 */
[----:B------:R-:W-:Y:S01]  /*6080*/  BPT.TRAP 0x1 ;  /* 0x000000040000795c */ /* 0x000fe20000300000 */
.L_x_1600:
[----:B------:R-:W-:Y:S01]  /*6090*/  ULEA UR6, UR38, UR45, 0x3 ;  /* 0x0000002d26067291 */ /* 0x000fe2000f8e183f */
[----:B------:R-:W-:-:S05]  /*60a0*/  IMAD.U32 R0, RZ, RZ, UR37 ;  /* 0x00000025ff007e24 */ /* 0x000fca000f8e00ff */
[----:B------:R-:W-:-:S04]  /*60b0*/  SHF.L.U32 R0, R0, 0x1f, RZ ;  /* 0x0000001f00007819 */ /* 0x000fc800000006ff */
[----:B------:R0:W1:Y:S01]  /*60c0*/  SYNCS.PHASECHK.TRANS64.TRYWAIT P2, [UR6+0x19c30], R0 ;  /* 0x019c3000ff0075a7 */ /* 0x0000620008040146 */
[----:B------:R-:W-:Y:S05]  /*60d0*/  @!P0 BRA `(.L_x_1601) ;  /* 0x0000000000048947 */ /* 0x000fea0003800000 */
[----:B------:R-:W-:Y:S01]  /*60e0*/  BPT.TRAP 0x1 ;  /* 0x000000040000795c */ /* 0x000fe20000300000 */
.L_x_1601:
[----:B-1----:R-:W-:Y:S05]  /*60f0*/  @P2 BRA `(.L_x_1602) ;  /* 0x0000000000082947 */ /* 0x002fea0003800000 */
[----:B------:R-:W1:Y:S02]  /*6100*/  SYNCS.PHASECHK.TRANS64.TRYWAIT P2, [UR6+0x19c30], R0 ;  /* 0x019c3000ff0075a7 */ /* 0x000e640008040146 */
[----:B-1----:R-:W-:Y:S05]  /*6110*/  @!P2 BRA `(.L_x_1603) ;  /* 0x0000007c00eca947 */ /* 0x002fea0003800000 */
.L_x_1602:
        /* <DEDUP_REMOVED lines=17> */
.L_x_1604:
[----:B------:R-:W-:Y:S01]  /*6230*/  ULEA UR11, UR18, UR45, 0x3 ;  /* 0x0000002d120b7291 */ /* 0x000fe2000f8e183f */
[----:B01----:R-:W-:-:S05]  /*6240*/  IMAD.U32 R0, RZ, RZ, UR17 ;  /* 0x00000011ff007e24 */ /* 0x003fca000f8e00ff */
[----:B------:R-:W-:-:S04]  /*6250*/  SHF.L.U32 R0, R0, 0x1f, RZ ;  /* 0x0000001f00007819 */ /* 0x000fc800000006ff */
[----:B------:R0:W1:Y:S01]  /*6260*/  SYNCS.PHASECHK.TRANS64.TRYWAIT P2, [UR11+0x19c50], R0 ;  /* 0x019c5000ff0075a7 */ /* 0x000062000804014b */
[----:B------:R-:W-:Y:S05]  /*6270*/  @!P0 BRA `(.L_x_1605) ;  /* 0x0000000000048947 */ /* 0x000fea0003800000 */
[----:B------:R-:W-:Y:S01]  /*6280*/  BPT.TRAP 0x1 ;  /* 0x000000040000795c */ /* 0x000fe20000300000 */
.L_x_1605:
[----:B-1----:R-:W-:Y:S05]  /*6290*/  @P2 BRA `(.L_x_1606) ;  /* 0x0000000000082947 */ /* 0x002fea0003800000 */
[----:B------:R-:W1:Y:S02]  /*62a0*/  SYNCS.PHASECHK.TRANS64.TRYWAIT P2, [UR11+0x19c50], R0 ;  /* 0x019c5000ff0075a7 */ /* 0x000e64000804014b */
[----:B-1----:R-:W-:Y:S05]  /*62b0*/  @!P2 BRA `(.L_x_1607) ;  /* 0x0000007c009ca947 */ /* 0x002fea0003800000 */
.L_x_1606:
[----:B------:R-:W-:Y:S01]  /*62c0*/  UIADD3 UR6, UR45, 0x3000, URZ ;  /* 0x000030002d067890 */ /* 0x000fe2000fffe03f */
[----:B------:R-:W-:Y:S01]  /*62d0*/  WARPGROUP.ARRIVE ;  /* 0x00000000000079c5 */ /* 0x000fe20000000000 */
[----:B------:R-:W-:Y:S01]  /*62e0*/  UMOV UR7, 0x40000040 ;  /* 0x4000004000077882 */ /* 0x000fe20000000000 */
[----:B------:R-:W-:Y:S01]  /*62f0*/  FMNMX.FTZ R2, R26, R7, !PT ;  /* 0x000000071a027209 */ /* 0x000fe20007810000 */
[----:B------:R-:W-:Y:S01]  /*6300*/  USHF.R.U32.HI UR6, URZ, 0x4, UR6 ;  /* 0x000000043f067899 */ /* 0x000fe20008011606 */
[----:B01----:R-:W-:Y:S01]  /*6310*/  FMNMX.FTZ R0, R24, R5, !PT ;  /* 0x0000000518007209 */ /* 0x003fe20007810000 */
[----:B------:R-:W-:Y:S01]  /*6320*/  IMAD.U32 R13, RZ, RZ, UR42 ;  /* 0x0000002aff0d7e24 */ /* 0x000fe2000f8e00ff */
        /* <DEDUP_REMOVED lines=82> */
[----:B------:R-:W-:Y:S02]  /*6850*/  FADD.FTZ R6, -R0, R7 ;  /* 0x0000000700067221 */ /* 0x000fe40000010100 */
[----:B------:R-:W-:-:S01]  /*6860*/  FFMA.FTZ R7, R2, R13, -8 ;  /* 0xc100000002077423 */ /* 0x000fc2000001000d */
[----:B------:R-:W-:Y:S01]  /*6870*/  FADD.FTZ R5, -R2, R5 ;  /* 0x0000000502057221 */ /* 0x000fe20000010100 */
[----:B------:R-:W-:Y:S02]  /*6880*/  FMUL.FTZ R6, R6, UR42 ;  /* 0x0000002a06067c20 */ /* 0x000fe40008410000 */
[--C-:B------:R-:W-:Y:S01]  /*6890*/  FFMA.FTZ R9, R25, UR42, -R7.reuse ;  /* 0x0000002a19097c23 */ /* 0x100fe20008010807 */
[----:B------:R-:W-:-:S01]  /*68a0*/  FFMA.FTZ R25, R45, UR42, -R7 ;  /* 0x0000002a2d197c23 */ /* 0x000fc20008010807 */
[--C-:B------:R-:W-:Y:S01]  /*68b0*/  FFMA.FTZ R45, R65, UR42, -R7.reuse ;  /* 0x0000002a412d7c23 */ /* 0x100fe20008010807 */
[----:B------:R-:W-:Y:S02]  /*68c0*/  IMAD.U32 R65, RZ, RZ, UR42 ;  /* 0x0000002aff417e24 */ /* 0x000fe4000f8e00ff */
[--C-:B------:R-:W-:Y:S01]  /*68d0*/  FFMA.FTZ R11, R29, UR42, -R7.reuse ;  /* 0x0000002a1d0b7c23 */ /* 0x100fe20008010807 */
[----:B------:R-:W-:-:S01]  /*68e0*/  FFMA.FTZ R29, R49, UR42, -R7 ;  /* 0x0000002a311d7c23 */ /* 0x000fc20008010807 */
[----:B------:R-:W-:Y:S01]  /*68f0*/  FMUL.FTZ R5, R5, UR42 ;  /* 0x0000002a05057c20 */ /* 0x000fe20008410000 */
[----:B------:R-:W-:-:S01]  /*6900*/  FFMA.FTZ R65, R0, R65, -8 ;  /* 0xc100000000417423 */ /* 0x000fc20000010041 */
        /* <DEDUP_REMOVED lines=27> */
[----:B------:R-:W-:-:S01]  /*6ac0*/  FFMA.FTZ R47, R50, UR42, -R65 ;  /* 0x0000002a322f7c23 */ /* 0x000fc20008010841 */
[----:B------:R-:W-:Y:S01]  /*6ad0*/  FFMA.FTZ R50, R51, UR42, -R65 ;  /* 0x0000002a33327c23 */ /* 0x000fe20008010841 */
[----:B------:R-:W-:-:S01]  /*6ae0*/  FFMA.FTZ R20, R40, UR42, -R7 ;  /* 0x0000002a28147c23 */ /* 0x000fc20008010807 */
[--C-:B------:R-:W-:Y:S01]  /*6af0*/  FFMA.FTZ R51, R54, UR42, -R65.reuse ;  /* 0x0000002a36337c23 */ /* 0x100fe20008010841 */
[----:B------:R-:W-:-:S01]  /*6b00*/  FFMA.FTZ R54, R55, UR42, -R65 ;  /* 0x0000002a37367c23 */ /* 0x000fc20008010841 */
[--C-:B------:R-:W-:Y:S01]  /*6b10*/  FFMA.FTZ R55, R58, UR42, -R65.reuse ;  /* 0x0000002a3a377c23 */ /* 0x100fe20008010841 */
[----:B------:R-:W-:-:S01]  /*6b20*/  FFMA.FTZ R58, R59, UR42, -R65 ;  /* 0x0000002a3b3a7c23 */ /* 0x000fc20008010841 */
[----:B------:R-:W2:Y:S01]  /*6b30*/  MUFU.EX2 R9, R9 ;  /* 0x0000000900097308 */ /* 0x000ea20000000800 */
[----:B0-----:R-:W-:-:S01]  /*6b40*/  FFMA.FTZ R4, R5, R4, R8 ;  /* 0x0000000405047223 */ /* 0x001fc20000010008 */
[----:B------:R-:W-:Y:S01]  /*6b50*/  FFMA.FTZ R21, R41, UR42, -R7 ;  /* 0x0000002a29157c23 */ /* 0x000fe20008010807 */
[----:B------:R-:W-:-:S01]  /*6b60*/  FFMA.FTZ R59, R62, UR42, -R65 ;  /* 0x0000002a3e3b7c23 */ /* 0x000fc20008010841 */
[--C-:B------:R-:W-:Y:S01]  /*6b70*/  FFMA.FTZ R62, R63, UR42, -R65.reuse ;  /* 0x0000002a3f3e7c23 */ /* 0x100fe20008010841 */
[----:B------:R-:W-:-:S01]  /*6b80*/  FFMA.FTZ R63, R66, UR42, -R65 ;  /* 0x0000002a423f7c23 */ /* 0x000fc20008010841 */
[--C-:B------:R-:W-:Y:S01]  /*6b90*/  FFMA.FTZ R24, R44, UR42, -R7.reuse ;  /* 0x0000002a2c187c23 */ /* 0x100fe20008010807 */
[----:B------:R-:W-:-:S01]  /*6ba0*/  FFMA.FTZ R32, R52, UR42, -R7 ;  /* 0x0000002a34207c23 */ /* 0x000fc20008010807 */
[----:B------:R-:W0:Y:S01]  /*6bb0*/  MUFU.EX2 R26, R26 ;  /* 0x0000001a001a7308 */ /* 0x000e220000000800 */
[----:B-1----:R-:W-:-:S01]  /*6bc0*/  FFMA.FTZ R3, R6, R3, R69 ;  /* 0x0000000306037223 */ /* 0x002fc20000010045 */
[----:B------:R-:W-:Y:S01]  /*6bd0*/  FFMA.FTZ R36, R56, UR42, -R7 ;  /* 0x0000002a38247c23 */ /* 0x000fe20008010807 */
[----:B------:R-:W-:-:S02]  /*6be0*/  WARPGROUP.DEPBAR.LE gsb0, 0x0 ;  /* 0x00008000000079c5 */ /* 0x000fc40000010000 */
[----:B------:R-:W-:Y:S01]  /*6bf0*/  WARPGROUP.ARRIVE ;  /* 0x00000000000079c5 */ /* 0x000fe20000000000 */
[----:B------:R-:W-:-:S01]  /*6c00*/  FFMA.FTZ R37, R57, UR42, -R7 ;  /* 0x0000002a39257c23 */ /* 0x000fc20008010807 */
[----:B------:R-:W-:Y:S01]  /*6c10*/  FFMA.FTZ R52, R72, UR42, -R7 ;  /* 0x0000002a48347c23 */ /* 0x000fe20008010807 */
[----:B------:R-:W1:Y:S01]  /*6c20*/  MUFU.EX2 R27, R27 ;  /* 0x0000001b001b7308 */ /* 0x000e620000000800 */
[----:B--2---:R-:W-:-:S01]  /*6c30*/  FADD.FTZ R73, R9, R4 ;  /* 0x0000000409497221 */ /* 0x004fc20000010000 */
[--C-:B------:R-:W-:Y:S01]  /*6c40*/  FFMA.FTZ R40, R60, UR42, -R7.reuse ;  /* 0x0000002a3c287c23 */ /* 0x100fe20008010807 */
[----:B------:R-:W-:Y:S01]  /*6c50*/  QGMMA.64x96x32.F32.E4M3.E4M3 R88, R140, gdesc[UR4], R88, gsb0 ;  /* 0x016000048c587df3 */ /* 0x000fe20008000858 */
[----:B------:R-:W-:Y:S01]  /*6c60*/  UIADD3 UR6, UR10, 0x6, URZ ;  /* 0x000000060a067890 */ /* 0x000fe2000fffe03f */
[--C-:B------:R-:W-:Y:S01]  /*6c70*/  FFMA.FTZ R41, R61, UR42, -R7.reuse ;  /* 0x0000002a3d297c23 */ /* 0x100fe20008010807 */
[----:B------:R-:W-:Y:S01]  /*6c80*/  UMOV UR7, 0x40000040 ;  /* 0x4000004000077882 */ /* 0x000fe20000000000 */
[----:B------:R-:W-:Y:S01]  /*6c90*/  FFMA.FTZ R44, R64, UR42, -R7 ;  /* 0x0000002a402c7c23 */ /* 0x000fe20008010807 */
        /* <DEDUP_REMOVED lines=35> */
[----:B------:R-:W-:Y:S02]  /*6ed0*/  WARPGROUP.DEPBAR.LE gsb0, 0x0 ;  /* 0x00008000000079c5 */ /* 0x000fe40000010000 */
[----:B------:R-:W-:Y:S01]  /*6ee0*/  WARPGROUP.ARRIVE ;  /* 0x00000000000079c5 */ /* 0x000fe20000000000 */
[----:B-1----:R-:W-:-:S04]  /*6ef0*/  FADD.FTZ R3, R39, R4 ;  /* 0x0000000427037221 */ /* 0x002fc80000010000 */
[----:B------:R-:W1:Y:S01]  /*6f00*/  MUFU.EX2 R21, R21 ;  /* 0x0000001500157308 */ /* 0x000e620000000800 */
[----:B------:R-:W-:Y:S01]  /*6f10*/  QGMMA.64x96x32.F32.E4M3.E4M3 R88, R136, gdesc[UR4], R88, gsb0 ;  /* 0x0160000488587df3 */ /* 0x000fe20008000858 */
[----:B--2---:R-:W-:-:S06]  /*6f20*/  FADD.FTZ R68, R20, R73 ;  /* 0x0000004914447221 */ /* 0x004fcc0000010000 */
[----:B------:R-:W2:Y:S01]  /*6f30*/  MUFU.EX2 R43, R43 ;  /* 0x0000002b002b7308 */ /* 0x000ea20000000800 */
[----:B0-----:R-:W-:-:S07]  /*6f40*/  FADD.FTZ R4, R42, R3 ;  /* 0x000000032a047221 */ /* 0x001fce0000010000 */
[----:B------:R-:W0:Y:S01]  /*6f50*/  MUFU.EX2 R24, R24 ;  /* 0x0000001800187308 */ /* 0x000e220000000800 */
[----:B-1----:R-:W-:-:S01]  /*6f60*/  FADD.FTZ R73, R21, R68 ;  /* 0x0000004415497221 */ /* 0x002fc20000010000 */
[----:B------:R-:W-:-:S06]  /*6f70*/  FFMA.FTZ R68, R71, UR42, -R65 ;  /* 0x0000002a47447c23 */ /* 0x000fcc0008010841 */
        /* <DEDUP_REMOVED lines=8> */
[----:B------:R-:W-:-:S06]  /*7000*/  FFMA.FTZ R70, R74, UR42, -R65 ;  /* 0x0000002a4a467c23 */ /* 0x000fcc0008010841 */
        /* <DEDUP_REMOVED lines=15> */
[----:B------:R-:W-:-:S06]  /*7100*/  WARPGROUP.DEPBAR.LE gsb0, 0x0 ;  /* 0x00008000000079c5 */ /* 0x000fcc0000010000 */
[----:B------:R-:W0:Y:S01]  /*7110*/  MUFU.EX2 R36, R36 ;  /* 0x0000002400247308 */ /* 0x000e220000000800 */
[----:B-1----:R-:W-:-:S01]  /*7120*/  FADD.FTZ R73, R33, R72 ;  /* 0x0000004821497221 */ /* 0x002fc20000010000 */
[----:B------:R-:W-:-:S06]  /*7130*/  FFMA.FTZ R72, R78, UR42, -R65 ;  /* 0x0000002a4e487c23 */ /* 0x000fcc0008010841 */
[----:B------:R-:W1:Y:S01]  /*7140*/  MUFU.EX2 R58, R58 ;  /* 0x0000003a003a7308 */ /* 0x000e620000000800 */
[----:B--2---:R-:W-:-:S07]  /*7150*/  FADD.FTZ R3, R55, R4 ;  /* 0x0000000437037221 */ /* 0x004fce0000010000 */
        /* <DEDUP_REMOVED lines=24> */
[----:B-1----:R-:W-:-:S07]  /*72e0*/  FADD.FTZ R77, R45, R76 ;  /* 0x0000004c2d4d7221 */ /* 0x002fce0000010000 */
[----:B------:R-:W1:Y:S01]  /*72f0*/  MUFU.EX2 R49, R49 ;  /* 0x0000003100317308 */ /* 0x000e620000000800 */
[----:B--2---:R-:W-:-:S01]  /*7300*/  FADD.FTZ R3, R67, R4 ;  /* 0x0000000443037221 */ /* 0x004fc20000010000 */
[----:B------:R-:W-:-:S06]  /*7310*/  IMAD.U32 R4, RZ, RZ, UR38 ;  /* 0x00000026ff047e24 */ /* 0x000fcc000f8e00ff */
[----:B------:R-:W2:Y:S01]  /*7320*/  MUFU.EX2 R68, R68 ;  /* 0x0000004400447308 */ /* 0x000ea20000000800 */
[----:B0-----:R-:W-:-:S07]  /*7330*/  FADD.FTZ R76, R48, R77 ;  /* 0x0000004d304c7221 */ /* 0x001fce0000010000 */
[----:B------:R-:W0:Y:S01]  /*7340*/  MUFU.EX2 R52, R52 ;  /* 0x0000003400347308 */ /* 0x000e220000000800 */
[----:B-1----:R-:W-:-:S01]  /*7350*/  FADD.FTZ R77, R49, R76 ;  /* 0x0000004c314d7221 */ /* 0x002fc20000010000 */
[--C-:B------:R-:W-:Y:S01]  /*7360*/  FFMA.FTZ R76, R86, UR42, -R65.reuse ;  /* 0x0000002a564c7c23 */ /* 0x100fe20008010841 */
[----:B------:R-:W-:-:S05]  /*7370*/  FFMA.FTZ R65, R87, UR42, -R65 ;  /* 0x0000002a57417c23 */ /* 0x000fca0008010841 */
[----:B------:R-:W1:Y:S01]  /*7380*/  MUFU.EX2 R70, R70 ;  /* 0x0000004600467308 */ /* 0x000e620000000800 */
[----:B--2---:R-:W-:-:S01]  /*7390*/  FADD.FTZ R79, R68, R3 ;  /* 0x00000003444f7221 */ /* 0x004fc20000010000 */
[----:B------:R-:W-:-:S05]  /*73a0*/  @!P1 LEA R3, R4, UR45, 0x3 ;  /* 0x0000002d04039c11 */ /* 0x000fca000f8e18ff */
[----:B------:R-:W-:Y:S01]  /*73b0*/  @!P1 VIADD R3, R3, 0x19c40 ;  /* 0x00019c4003039836 */ /* 0x000fe20000000000 */
[----:B------:R-:W2:Y:S01]  /*73c0*/  MUFU.EX2 R53, R53 ;  /* 0x0000003500357308 */ /* 0x000ea20000000800 */
[----:B0-----:R-:W-:-:S03]  /*73d0*/  FADD.FTZ R4, R52, R77 ;  /* 0x0000004d34047221 */ /* 0x001fc60000010000 */
[----:B------:R-:W-:-:S04]  /*73e0*/  @!P1 PRMT R3, RZ, 0x654, R3 ;  /* 0x00000654ff039816 */ /* 0x000fc80000000003 */
[----:B------:R-:W0:Y:S01]  /*73f0*/  MUFU.EX2 R71, R71 ;  /* 0x0000004700477308 */ /* 0x000e220000000800 */
[----:B-1----:R-:W-:-:S01]  /*7400*/  FADD.FTZ R78, R70, R79 ;  /* 0x0000004f464e7221 */ /* 0x002fc20000010000 */
[----:B------:R1:W-:Y:S06]  /*7410*/  @!P1 SYNCS.ARRIVE.TRANS64.RED.A1T0 RZ, [R3+URZ], RZ ;  /* 0x000000ff03ff99a7 */ /* 0x0003ec000810043f */
[----:B------:R-:W3:Y:S01]  /*7420*/  MUFU.EX2 R56, R56 ;  /* 0x0000003800387308 */ /* 0x000ee20000000800 */
[----:B--2---:R-:W-:-:S07]  /*7430*/  FADD.FTZ R77, R53, R4 ;  /* 0x00000004354d7221 */ /* 0x004fce0000010000 */
[----:B------:R-:W2:Y:S01]  /*7440*/  MUFU.EX2 R72, R72 ;  /* 0x0000004800487308 */ /* 0x000ea20000000800 */
[----:B0-----:R-:W-:-:S07]  /*7450*/  FADD.FTZ R79, R71, R78 ;  /* 0x0000004e474f7221 */ /* 0x001fce0000010000 */
[----:B------:R-:W1:Y:S01]  /*7460*/  MUFU.EX2 R57, R57 ;  /* 0x0000003900397308 */ /* 0x000e620000000800 */
[----:B---3--:R-:W-:-:S07]  /*7470*/  FADD.FTZ R4, R56, R77 ;  /* 0x0000004d38047221 */ /* 0x008fce0000010000 */
        /* <DEDUP_REMOVED lines=18> */
[----:B--2---:R-:W-:-:S03]  /*75a0*/  FADD.FTZ R4, R7, R4 ;  /* 0x0000000407047221 */ /* 0x004fc60000010000 */
[----:B-1----:R-:W-:Y:S01]  /*75b0*/  FADD.FTZ R3, R65, R78 ;  /* 0x0000004e41037221 */ /* 0x002fe20000010000 */
[----:B------:R-:W-:Y:S06]  /*75c0*/  @!P0 BRA `(.L_x_1608) ;  /* 0x0000000000048947 */ /* 0x000fec0003800000 */
[----:B------:R-:W-:Y:S01]  /*75d0*/  BPT.TRAP 0x1 ;  /* 0x000000040000795c */ /* 0x000fe20000300000 */
.L_x_1608:
        /* <DEDUP_REMOVED lines=91> */
.L_x_1599:
[----:B------:R-:W-:Y:S06]  /*7b90*/  BAR.ARV 0x8, 0x200 ;  /* 0x0208000000007b1d */ /* 0x000fec0000002000 */
[----:B------:R-:W-:Y:S05]  /*7ba0*/  @!P0 BRA `(.L_x_1610) ;  /* 0x0000000000048947 */ /* 0x000fea0003800000 */
[----:B------:R-:W-:Y:S01]  /*7bb0*/  BPT.TRAP 0x1 ;  /* 0x000000040000795c */ /* 0x000fe20000300000 */
.L_x_1610:
[----:B------:R-:W-:Y:S01]  /*7bc0*/  ULEA UR14, UR38, UR45, 0x3 ;  /* 0x0000002d260e7291 */ /* 0x000fe2000f8e183f */
[----:B------:R-:W-:-:S05]  /*7bd0*/  IMAD.U32 R5, RZ, RZ, UR37 ;  /* 0x00000025ff057e24 */ /* 0x000fca000f8e00ff */
[----:B------:R-:W-:-:S04]  /*7be0*/  SHF.L.U32 R5, R5, 0x1f, RZ ;  /* 0x0000001f05057819 */ /* 0x000fc800000006ff */
[----:B------:R0:W1:Y:S01]  /*7bf0*/  SYNCS.PHASECHK.TRANS64.TRYWAIT P1, [UR14+0x19c50], R5 ;  /* 0x019c5005ff0075a7 */ /* 0x000062000802014e */
[----:B------:R-:W-:Y:S05]  /*7c00*/  @!P0 BRA `(.L_x_1611) ;  /* 0x0000000000048947 */ /* 0x000fea0003800000 */
[----:B------:R-:W-:Y:S01]  /*7c10*/  BPT.TRAP 0x1 ;  /* 0x000000040000795c */ /* 0x000fe20000300000 */
.L_x_1611:
[----:B-1----:R-:W-:Y:S05]  /*7c20*/  @P1 BRA `(.L_x_1612) ;  /* 0x0000000000081947 */ /* 0x002fea0003800000 */
[----:B------:R-:W1:Y:S02]  /*7c30*/  SYNCS.PHASECHK.TRANS64.TRYWAIT P1, [UR14+0x19c50], R5 ;  /* 0x019c5005ff0075a7 */ /* 0x000e64000802014e */
[----:B-1----:R-:W-:Y:S05]  /*7c40*/  @!P1 BRA `(.L_x_1613) ;  /* 0x0000006400509947 */ /* 0x002fea0003800000 */
.L_x_1612:
[----:B------:R-:W-:Y:S01]  /*7c50*/  ULDC.64 UR4, c[0x0][0x9a0] ;  /* 0x0002680000047ab9 */ /* 0x000fe20000000a00 */
[----:B------:R-:W-:Y:S01]  /*7c60*/  UIADD3 UR45, UR45, 0x3000, URZ ;  /* 0x000030002d2d7890 */ /* 0x000fe2000fffe03f */
[----:B------:R-:W-:Y:S01]  /*7c70*/  WARPGROUP.ARRIVE ;  /* 0x00000000000079c5 */ /* 0x000fe20000000000 */
[----:B------:R-:W-:Y:S01]  /*7c80*/  UISETP.NE.U32.AND UP0, UPT, UR4, URZ, UPT ;  /* 0x0000003f0400728c */ /* 0x000fe2000bf05070 */
[----:B01----:R-:W-:Y:S01]  /*7c90*/  IMAD.MOV.U32 R5, RZ, RZ, 0x3f800000 ;  /* 0x3f800000ff057424 */ /* 0x003fe200078e00ff */
        /* <DEDUP_REMOVED lines=22> */
[----:B------:R-:W-:-:S04]  /*7e00*/  IMAD.U32 R6, RZ, RZ, UR4 ;  /* 0x00000004ff067e24 */ /* 0x000fc8000f8e00ff */
        /* <DEDUP_REMOVED lines=11> */
[----:B------:R-:W1:Y:S01]  /*7ec0*/  SHFL.BFLY PT, R9, R4, 0x2, 0x1f ;  /* 0x0c401f0004097f89 */ /* 0x000e6200000e0000 */
[----:B------:R-:W-:-:S03]  /*7ed0*/  UIADD3 UR10, UR10, 0x6, URZ ;  /* 0x000000060a0a7890 */ /* 0x000fc6000fffe03f */
[----:B------:R-:W3:Y:S01]  /*7ee0*/  SHFL.BFLY PT, R8, R3, 0x2, 0x1f ;  /* 0x0c401f0003087f89 */ /* 0x000ee200000e0000 */
[----:B------:R-:W-:Y:S01]  /*7ef0*/  UMOV UR11, 0x40000040 ;  /* 0x40000040000b7882 */ /* 0x000fe20000000000 */
[----:B------:R-:W-:Y:S02]  /*7f00*/  WARPGROUP.DEPBAR.LE gsb0, 0x0 ;  /* 0x00008000000079c5 */ /* 0x000fe40000010000 */
[----:B------:R-:W-:-:S06]  /*7f10*/  WARPGROUP.ARRIVE ;  /* 0x00000000000079c5 */ /* 0x000fcc0000000000 */
[----:B------:R-:W-:Y:S01]  /*7f20*/  QGMMA.64x96x32.F32.E4M3.E4M3 R88, R140, gdesc[UR4], R88, gsb0 ;  /* 0x016000048c587df3 */ /* 0x000fe20008000858 */
        /* <DEDUP_REMOVED lines=36> */
.L_x_1614:
        /* <DEDUP_REMOVED lines=58> */
.L_x_1581:
        /* <DEDUP_REMOVED lines=45> */
[----:B------:R-:W-:Y:S02]  /*87e0*/  UIMAD UR5, UR12, UR8, URZ ;  /* 0x000000080c0572a4 */ /* 0x000fe4000f8e023f */
[----:B------:R-:W-:Y:S02]  /*87f0*/  UIMAD.WIDE.U32 UR6, UR40, UR8, URZ ;  /* 0x00000008280672a5 */ /* 0x000fe4000f8e003f */
[----:B------:R-:W-:Y:S02]  /*8800*/  UIMAD UR5, UR40, UR9, UR5 ;  /* 0x00000009280572a4 */ /* 0x000fe4000f8e0205 */
[----:B------:R-:W-:Y:S02]  /*8810*/  UIMAD UR8, UR13, UR10, URZ ;  /* 0x0000000a0d0872a4 */ /* 0x000fe4000f8e023f */
[----:B------:R-:W-:Y:S01]  /*8820*/  UIADD3 UR7, UR7, UR5, URZ ;  /* 0x0000000507077290 */ /* 0x000fe2000fffe03f */
[----:B0-----:R-:W-:Y:S01]  /*8830*/  LOP3.LUT P0, R5, R38, 0x3, RZ, 0xc0, !PT ;  /* 0x0000000326057812 */ /* 0x001fe2000780c0ff */
[----:B------:R-:W-:Y:S01]  /*8840*/  UIMAD UR8, UR39, UR11, UR8 ;  /* 0x0000000b270872a4 */ /* 0x000fe2000f8e0208 */
[----:B------:R-:W-:-:S02]  /*8850*/  MOV R38, R0 ;  /* 0x0000000000267202 */ /* 0x000fc40000000f00 */
[----:B-1----:R-:W-:Y:S01]  /*8860*/  MOV R39, R37 ;  /* 0x0000002500277202 */ /* 0x002fe20000000f00 */
[----:B------:R-:W-:Y:S01]  /*8870*/  UIMAD.WIDE.U32 UR6, UR39, UR10, UR6 ;  /* 0x0000000a270672a5 */ /* 0x000fe2000f8e0006 */
[----:B------:R-:W-:Y:S01]  /*8880*/  ISETP.EQ.OR P0, PT, R5, 0x3, !P0 ;  /* 0x000000030500780c */ /* 0x000fe20004702670 */
[----:B------:R-:W-:Y:S01]  /*8890*/  IMAD R5, R152, 0x20, R18 ;  /* 0x0000002098057824 */ /* 0x000fe200078e0212 */
[----:B------:R-:W-:Y:S01]  /*88a0*/  F2FP.BF16.F32.PACK_AB R4, R111, R26 ;  /* 0x0000001a6f04723e */ /* 0x000fe200000010ff */
[----:B------:R-:W-:Y:S01]  /*88b0*/  ULDC UR5, c[0x0][0xa88] ;  /* 0x0002a20000057ab9 */ /* 0x000fe20000000800 */
[----:B------:R-:W-:Y:S01]  /*88c0*/  SEL R47, R27, R28, P0 ;  /* 0x0000001c1b2f7207 */ /* 0x000fe20000000000 */
[----:B------:R-:W-:Y:S01]  /*88d0*/  ULDC.64 UR10, c[0x0][0xaf0] ;  /* 0x0002bc00000a7ab9 */ /* 0x000fe20000000a00 */
[----:B------:R-:W-:Y:S01]  /*88e0*/  SEL R33, R28, R27, P0 ;  /* 0x0000001b1c217207 */ /* 0x000fe20000000000 */
[----:B------:R-:W-:Y:S01]  /*88f0*/  IMAD.WIDE R26, R156, 0x2, R38 ;  /* 0x000000029c1a7825 */ /* 0x000fe200078e0226 */
[----:B------:R-:W-:-:S02]  /*8900*/  SEL R53, R9, R10, P0 ;  /* 0x0000000a09357207 */ /* 0x000fc40000000000 */
[----:B------:R-:W-:Y:S01]  /*8910*/  SEL R55, R10, R9, P0 ;  /* 0x000000090a377207 */ /* 0x000fe20000000000 */
[----:B------:R-:W-:Y:S01]  /*8920*/  IMAD.WIDE R38, R5, 0x2, R38 ;  /* 0x0000000205267825 */ /* 0x000fe200078e0226 */
[----:B------:R-:W-:Y:S02]  /*8930*/  IADD3 R9, P1, R26, 0x6020, RZ ;  /* 0x000060201a097810 */ /* 0x000fe40007f3e0ff */
[----:B------:R-:W-:Y:S02]  /*8940*/  SEL R41, R35, R36, P0 ;  /* 0x0000002423297207 */ /* 0x000fe40000000000 */
[----:B------:R-:W-:Y:S02]  /*8950*/  SEL R43, R36, R35, P0 ;  /* 0x00000023242b7207 */ /* 0x000fe40000000000 */
[----:B------:R-:W-:Y:S02]  /*8960*/  SEL R51, R13, R14, P0 ;  /* 0x0000000e0d337207 */ /* 0x000fe40000000000 */
[----:B------:R-:W-:-:S02]  /*8970*/  SEL R35, R14, R13, P0 ;  /* 0x0000000d0e237207 */ /* 0x000fc40000000000 */
[----:B------:R-:W-:Y:S02]  /*8980*/  LOP3.LUT R14, R9, 0x180, RZ, 0xc0, !PT ;  /* 0x00000180090e7812 */ /* 0x000fe400078ec0ff */
[----:B------:R-:W-:Y:S02]  /*8990*/  SEL R45, R31, R32, P0 ;  /* 0x000000201f2d7207 */ /* 0x000fe40000000000 */
[----:B------:R-:W-:Y:S02]  /*89a0*/  SHF.R.U64 R14, R14, 0x3, RZ ;  /* 0x000000030e0e7819 */ /* 0x000fe400000012ff */
[----:B------:R-:W-:Y:S02]  /*89b0*/  SEL R32, R32, R31, P0 ;  /* 0x0000001f20207207 */ /* 0x000fe40000000000 */
[----:B------:R-:W-:Y:S02]  /*89c0*/  LOP3.LUT R14, R14, R9, RZ, 0x3c, !PT ;  /* 0x000000090e0e7212 */ /* 0x000fe400078e3cff */
[----:B------:R-:W0:Y:S01]  /*89d0*/  LDC R9, c[0x0][0xbe8] ;  /* 0x0002fa00ff097b82 */ /* 0x000e220000000800 */
[----:B------:R-:W-:-:S02]  /*89e0*/  IADD3 R31, P2, R26, 0x6000, RZ ;  /* 0x000060001a1f7810 */ /* 0x000fc40007f5e0ff */
[----:B------:R-:W-:Y:S02]  /*89f0*/  SEL R59, R29, R30, P0 ;  /* 0x0000001e1d3b7207 */ /* 0x000fe40000000000 */
[----:B------:R-:W-:Y:S02]  /*8a00*/  SEL R61, R30, R29, P0 ;  /* 0x0000001d1e3d7207 */ /* 0x000fe40000000000 */
[----:B------:R-:W-:Y:S02]  /*8a10*/  IADD3 R29, P3, R26, 0x3020, RZ ;  /* 0x000030201a1d7810 */ /* 0x000fe40007f7e0ff */
[----:B------:R-:W-:Y:S02]  /*8a20*/  SEL R63, R25, R4, P0 ;  /* 0x00000004193f7207 */ /* 0x000fe40000000000 */
[----:B------:R-:W-:Y:S01]  /*8a30*/  SEL R65, R4, R25, P0 ;  /* 0x0000001904417207 */ /* 0x000fe20000000000 */
[--C-:B------:R-:W-:Y:S01]  /*8a40*/  IMAD.X R25, RZ, RZ, R27.reuse, P2 ;  /* 0x000000ffff197224 */ /* 0x100fe200010e061b */
[----:B------:R-:W-:Y:S01]  /*8a50*/  SEL R71, R11, R12, P0 ;  /* 0x0000000c0b477207 */ /* 0x000fe20000000000 */
[----:B------:R-:W-:Y:S01]  /*8a60*/  IMAD.X R13, RZ, RZ, R27, P3 ;  /* 0x000000ffff0d7224 */ /* 0x000fe200018e061b */
[----:B------:R-:W-:-:S02]  /*8a70*/  SEL R73, R12, R11, P0 ;  /* 0x0000000b0c497207 */ /* 0x000fc40000000000 */
[----:B------:R-:W-:Y:S02]  /*8a80*/  LOP3.LUT R12, R31, 0x180, RZ, 0xc0, !PT ;  /* 0x000001801f0c7812 */ /* 0x000fe400078ec0ff */
[----:B------:R-:W-:Y:S02]  /*8a90*/  LOP3.LUT R10, R29, 0x180, RZ, 0xc0, !PT ;  /* 0x000001801d0a7812 */ /* 0x000fe400078ec0ff */
[----:B------:R-:W-:Y:S02]  /*8aa0*/  SHF.R.U64 R12, R12, 0x3, RZ ;  /* 0x000000030c0c7819 */ /* 0x000fe400000012ff */
[----:B------:R-:W-:Y:S02]  /*8ab0*/  SHF.R.U64 R10, R10, 0x3, RZ ;  /* 0x000000030a0a7819 */ /* 0x000fe400000012ff */
[----:B0-----:R-:W-:Y:S02]  /*8ac0*/  ISETP.NE.AND P2, PT, R9, 0x1, PT ;  /* 0x000000010900780c */ /* 0x001fe40003f45270 */
[----:B------:R-:W-:-:S02]  /*8ad0*/  IADD3 R79, P6, R38, 0x7800, RZ ;  /* 0x00007800264f7810 */ /* 0x000fc40007fde0ff */
[----:B------:R-:W-:Y:S02]  /*8ae0*/  SEL R49, R21, R24, P0 ;  /* 0x0000001815317207 */ /* 0x000fe40000000000 */
[----:B------:R-:W-:Y:S02]  /*8af0*/  SEL R34, R24, R21, P0 ;  /* 0x0000001518227207 */ /* 0x000fe40000000000 */
[----:B------:R-:W-:Y:S02]  /*8b00*/  LOP3.LUT R24, R12, R31, RZ, 0x3c, !PT ;  /* 0x0000001f0c187212 */ /* 0x000fe400078e3cff */
[----:B------:R-:W-:Y:S02]  /*8b10*/  LOP3.LUT R12, R10, R29, RZ, 0x3c, !PT ;  /* 0x0000001d0a0c7212 */ /* 0x000fe400078e3cff */
[----:B------:R-:W-:Y:S01]  /*8b20*/  LOP3.LUT R10, R79, 0x180, RZ, 0xc0, !PT ;  /* 0x000001804f0a7812 */ /* 0x000fe200078ec0ff */
[----:B------:R-:W0:Y:S01]  /*8b30*/  @P2 LDC R42, c[0x0][0xbec] ;  /* 0x0002fb00ff2a2b82 */ /* 0x000e220000000800 */
[----:B------:R-:W-:-:S02]  /*8b40*/  IADD3 R21, P4, R26, 0x3000, RZ ;  /* 0x000030001a157810 */ /* 0x000fc40007f9e0ff */
[----:B------:R-:W-:Y:S02]  /*8b50*/  SHF.R.U64 R10, R10, 0x3, RZ ;  /* 0x000000030a0a7819 */ /* 0x000fe400000012ff */
[----:B------:R-:W-:Y:S02]  /*8b60*/  SEL R75, R7, R6, P0 ;  /* 0x00000006074b7207 */ /* 0x000fe40000000000 */
[----:B------:R-:W-:Y:S02]  /*8b70*/  LOP3.LUT R10, R10, R79, RZ, 0x3c, !PT ;  /* 0x0000004f0a0a7212 */ /* 0x000fe400078e3cff */
[----:B------:R-:W1:Y:S01]  /*8b80*/  @P2 LDC R79, c[0x0][0xbf0] ;  /* 0x0002fc00ff4f2b82 */ /* 0x000e620000000800 */
[----:B------:R-:W-:Y:S01]  /*8b90*/  SEL R77, R6, R7, P0 ;  /* 0x00000007064d7207 */ /* 0x000fe20000000000 */
[----:B------:R-:W-:Y:S01]  /*8ba0*/  IMAD.X R7, RZ, RZ, R27, P4 ;  /* 0x000000ffff077224 */ /* 0x000fe200020e061b */
[----:B------:R-:W-:Y:S02]  /*8bb0*/  LOP3.LUT R6, R21, 0x180, RZ, 0xc0, !PT ;  /* 0x0000018015067812 */ /* 0x000fe400078ec0ff */
[----:B------:R-:W-:Y:S01]  /*8bc0*/  MOV R68, R12 ;  /* 0x0000000c00447202 */ /* 0x000fe20000000f00 */
[----:B------:R-:W-:Y:S01]  /*8bd0*/  VIADD R13, R17, UR43 ;  /* 0x0000002b110d7c36 */ /* 0x000fe20008000000 */
[----:B------:R-:W-:-:S02]  /*8be0*/  SHF.R.U64 R6, R6, 0x3, RZ ;  /* 0x0000000306067819 */ /* 0x000fc400000012ff */
[----:B------:R-:W-:Y:S02]  /*8bf0*/  LOP3.LUT R5, R26, 0x180, RZ, 0xc0, !PT ;  /* 0x000001801a057812 */ /* 0x000fe400078ec0ff */
[----:B------:R-:W-:Y:S02]  /*8c00*/  LOP3.LUT R6, R6, R21, RZ, 0x3c, !PT ;  /* 0x0000001506067212 */ /* 0x000fe400078e3cff */
[----:B------:R-:W-:Y:S02]  /*8c10*/  IADD3 R11, P5, R26, 0x20, RZ ;  /* 0x000000201a0b7810 */ /* 0x000fe40007fbe0ff */
[----:B------:R-:W-:Y:S02]  /*8c20*/  SEL R67, R15, R20, P0 ;  /* 0x000000140f437207 */ /* 0x000fe40000000000 */
[----:B------:R-:W-:Y:S01]  /*8c30*/  SEL R69, R20, R15, P0 ;  /* 0x0000000f14457207 */ /* 0x000fe20000000000 */
        /* <DEDUP_REMOVED lines=11> */
[----:B-1----:R-:W-:-:S02]  /*8cf0*/  @P2 SHF.R.U32.HI R7, RZ, R79, R6 ;  /* 0x0000004fff072219 */ /* 0x002fc40000011606 */
[----:B------:R-:W-:Y:S01]  /*8d00*/  MOV R64, R14 ;  /* 0x0000000e00407202 */ /* 0x000fe20000000f00 */
[----:B------:R-:W-:Y:S01]  /*8d10*/  IMAD.U32 R15, RZ, RZ, UR8 ;  /* 0x00000008ff0f7e24 */ /* 0x000fe2000f8e00ff */
[----:B------:R-:W-:Y:S01]  /*8d20*/  SEL R57, R94, R95, P0 ;  /* 0x0000005f5e397207 */ /* 0x000fe20000000000 */
[----:B------:R-:W-:Y:S01]  /*8d30*/  ULDC.64 UR8, c[0x0][0xae8] ;  /* 0x0002ba0000087ab9 */ /* 0x000fe20000000a00 */
[----:B------:R-:W-:Y:S02]  /*8d40*/  SEL R95, R95, R94, P0 ;  /* 0x0000005e5f5f7207 */ /* 0x000fe40000000000 */
[----:B------:R-:W-:Y:S02]  /*8d50*/  SHF.R.U64 R36, R36, 0x3, RZ ;  /* 0x0000000324247819 */ /* 0x000fe400000012ff */
[----:B------:R-:W-:Y:S02]  /*8d60*/  LOP3.LUT R4, R4, R11, RZ, 0x3c, !PT ;  /* 0x0000000b04047212 */ /* 0x000fe400078e3cff */
[----:B------:R-:W-:Y:S01]  /*8d70*/  MOV R40, R26 ;  /* 0x0000001a00287202 */ /* 0x000fe20000000f00 */
[----:B------:R-:W-:Y:S01]  /*8d80*/  IMAD.MOV R26, RZ, RZ, -R7 ;  /* 0x000000ffff1a7224 */ /* 0x000fe200078e0a07 */
[----:B------:R-:W-:Y:S01]  /*8d90*/  LOP3.LUT R36, R36, R37, RZ, 0x3c, !PT ;  /* 0x0000002524247212 */ /* 0x000fe200078e3cff */
[----:B------:R-:W-:Y:S01]  /*8da0*/  IMAD.X R37, RZ, RZ, R39, P1 ;  /* 0x000000ffff257224 */ /* 0x000fe200008e0627 */
[----:B------:R-:W-:-:S02]  /*8db0*/  MOV R66, R24 ;  /* 0x0000001800427202 */ /* 0x000fc40000000f00 */
[----:B------:R-:W-:Y:S01]  /*8dc0*/  MOV R70, R4 ;  /* 0x0000000400467202 */ /* 0x000fe20000000f00 */
[----:B------:R-:W-:Y:S01]  /*8dd0*/  IMAD R5, R9, R26, R13 ;  /* 0x0000001a09057224 */ /* 0x000fe200078e020d */
[----:B------:R-:W-:Y:S02]  /*8de0*/  SHF.R.S32.HI R4, RZ, 0x1f, R7 ;  /* 0x0000001fff047819 */ /* 0x000fe40000011407 */
[----:B------:R-:W-:Y:S02]  /*8df0*/  IADD3 R12, P1, R7, UR6, RZ ;  /* 0x00000006070c7c10 */ /* 0x000fe4000ff3e0ff */
[----:B------:R-:W-:Y:S02]  /*8e00*/  IADD3 R29, P4, R38, 0x4800, RZ ;  /* 0x00004800261d7810 */ /* 0x000fe40007f9e0ff */
[----:B------:R-:W-:Y:S01]  /*8e10*/  IADD3.X R13, R4, UR7, R15, P1, !PT ;  /* 0x00000007040d7c10 */ /* 0x000fe20008ffe40f */
[----:B------:R-:W-:Y:S01]  /*8e20*/  ULDC.64 UR6, c[0x0][0xb88] ;  /* 0x0002e20000067ab9 */ /* 0x000fe20000000a00 */
[----:B------:R-:W-:-:S02]  /*8e30*/  SHF.R.S32.HI R4, RZ, 0x1f, R5 ;  /* 0x0000001fff047819 */ /* 0x000fc40000011405 */
[----:B------:R-:W-:Y:S01]  /*8e40*/  IADD3 R31, P3, R38, 0x3000, RZ ;  /* 0x00003000261f7810 */ /* 0x000fe20007f7e0ff */
[----:B------:R-:W-:Y:S01]  /*8e50*/  IMAD.WIDE.U32 R12, R5, UR6, R12 ;  /* 0x00000006050c7c25 */ /* 0x000fe2000f8e000c */
[----:B------:R-:W-:Y:S02]  /*8e60*/  LOP3.LUT R28, R29, 0x180, RZ, 0xc0, !PT ;  /* 0x000001801d1c7812 */ /* 0x000fe400078ec0ff */
[----:B------:R-:W-:Y:S01]  /*8e70*/  LOP3.LUT R30, R31, 0x180, RZ, 0xc0, !PT ;  /* 0x000001801f1e7812 */ /* 0x000fe200078ec0ff */
[----:B------:R-:W-:Y:S01]  /*8e80*/  IMAD R4, R4, UR6, RZ ;  /* 0x0000000604047c24 */ /* 0x000fe2000f8e02ff */
[----:B------:R-:W-:Y:S02]  /*8e90*/  SHF.R.U64 R28, R28, 0x3, RZ ;  /* 0x000000031c1c7819 */ /* 0x000fe400000012ff */
[----:B------:R-:W-:Y:S01]  /*8ea0*/  SHF.R.U64 R30, R30, 0x3, RZ ;  /* 0x000000031e1e7819 */ /* 0x000fe200000012ff */
[----:B------:R-:W-:Y:S01]  /*8eb0*/  IMAD R25, R5, UR7, R4 ;  /* 0x0000000705197c24 */ /* 0x000fe2000f8e0204 */
[----:B------:R-:W-:Y:S01]  /*8ec0*/  LOP3.LUT R28, R28, R29, RZ, 0x3c, !PT ;  /* 0x0000001d1c1c7212 */ /* 0x000fe200078e3cff */
[----:B------:R-:W-:Y:S01]  /*8ed0*/  ULDC.64 UR6, c[0x0][0xb50] ;  /* 0x0002d40000067ab9 */ /* 0x000fe20000000a00 */
[----:B------:R-:W-:Y:S01]  /*8ee0*/  IMAD.X R29, RZ, RZ, R39, P4 ;  /* 0x000000ffff1d7224 */ /* 0x000fe200020e0627 */
[----:B------:R-:W-:Y:S01]  /*8ef0*/  LOP3.LUT P1, RZ, R153, 0x3, RZ, 0xc0, !PT ;  /* 0x0000000399ff7812 */ /* 0x000fe2000782c0ff */
        /* <DEDUP_REMOVED lines=25> */
[----:B------:R0:W2:Y:S01]  /*9090*/  SHFL.IDX PT, R26, R33, R14, 0x1c1f ;  /* 0x001c1f0e211a7589 */ /* 0x0000a200000e0000 */
[----:B-1----:R-:W-:Y:S02]  /*90a0*/  SEL R5, R57, R24, P0 ;  /* 0x0000001839057207 */ /* 0x002fe40000000000 */
[----:B------:R-:W-:Y:S01]  /*90b0*/  SEL R7, R24, R57, P0 ;  /* 0x0000003918077207 */ /* 0x000fe20000000000 */
[----:B------:R-:W-:Y:S04]  /*90c0*/  SHFL.IDX PT, R48, R61, R14, 0x1c1f ;  /* 0x001c1f0e3d307589 */ /* 0x000fe800000e0000 */
[----:B------:R-:W1:Y:S01]  /*90d0*/  SHFL.IDX PT, R50, R65, R14, 0x1c1f ;  /* 0x001c1f0e41327589 */ /* 0x000e6200000e0000 */
[----:B0-----:R-:W-:-:S03]  /*90e0*/  LEA R33, P4, R12, UR6, 0x2 ;  /* 0x000000060c217c11 */ /* 0x001fc6000f8810ff */
[----:B------:R-:W-:Y:S04]  /*90f0*/  SHFL.IDX PT, R49, R49, R2, 0x1c1f ;  /* 0x001c1f0231317589 */ /* 0x000fe800000e0000 */
[----:B------:R-:W0:Y:S04]  /*9100*/  SHFL.IDX PT, R34, R34, R14, 0x1c1f ;  /* 0x001c1f0e22227589 */ /* 0x000e2800000e0000 */
[----:B------:R-:W-:Y:S04]  /*9110*/  SHFL.IDX PT, R51, R51, R2, 0x1c1f ;  /* 0x001c1f0233337589 */ /* 0x000fe800000e0000 */
[----:B------:R-:W-:Y:S01]  /*9120*/  SHFL.IDX PT, R67, R67, R2, 0x1c1f ;  /* 0x001c1f0243437589 */ /* 0x000fe200000e0000 */
[----:B--2---:R-:W-:-:S02]  /*9130*/  SEL R24, R47, R26, P0 ;  /* 0x0000001a2f187207 */ /* 0x004fc40000000000 */
[----:B------:R-:W-:Y:S01]  /*9140*/  SEL R26, R26, R47, P0 ;  /* 0x0000002f1a1a7207 */ /* 0x000fe20000000000 */
[----:B------:R2:W3:Y:S04]  /*9150*/  SHFL.IDX PT, R42, R35, R14, 0x1c1f ;  /* 0x001c1f0e232a7589 */ /* 0x0004e800000e0000 */
[----:B------:R-:W4:Y:S01]  /*9160*/  SHFL.IDX PT, R52, R69, R14, 0x1c1f ;  /* 0x001c1f0e45347589 */ /* 0x000f2200000e0000 */
[----:B-1----:R-:W-:Y:S02]  /*9170*/  SEL R25, R27, R50, P0 ;  /* 0x000000321b197207 */ /* 0x002fe40000000000 */
[----:B------:R-:W-:Y:S01]  /*9180*/  SEL R27, R50, R27, P0 ;  /* 0x0000001b321b7207 */ /* 0x000fe20000000000 */
[----:B------:R-:W-:Y:S01]  /*9190*/  SHFL.IDX PT, R53, R53, R2, 0x1c1f ;  /* 0x001c1f0235357589 */ /* 0x000fe200000e0000 */
[----:B--2---:R-:W-:-:S03]  /*91a0*/  VIADD R35, R155, UR43 ;  /* 0x0000002b9b237c36 */ /* 0x004fc60008000000 */
[----:B------:R-:W-:Y:S01]  /*91b0*/  SHFL.IDX PT, R71, R71, R2, 0x1c1f ;  /* 0x001c1f0247477589 */ /* 0x000fe200000e0000 */
[----:B------:R-:W-:-:S03]  /*91c0*/  VIADD R15, R35, 0x8 ;  /* 0x00000008230f7836 */ /* 0x000fc60000000000 */
[----:B------:R-:W1:Y:S04]  /*91d0*/  SHFL.IDX PT, R46, R55, R14, 0x1c1f ;  /* 0x001c1f0e372e7589 */ /* 0x000e6800000e0000 */
[----:B------:R-:W2:Y:S04]  /*91e0*/  SHFL.IDX PT, R54, R73, R14, 0x1c1f ;  /* 0x001c1f0e49367589 */ /* 0x000ea800000e0000 */
[----:B------:R0:W-:Y:S04]  /*91f0*/  SHFL.IDX PT, R75, R75, R2, 0x1c1f ;  /* 0x001c1f024b4b7589 */ /* 0x0001e800000e0000 */
[----:B------:R3:W2:Y:S04]  /*9200*/  SHFL.IDX PT, R56, R77, R14, 0x1c1f ;  /* 0x001c1f0e4d387589 */ /* 0x0006a800000e0000 */
[----:B------:R4:W-:Y:S01]  /*9210*/  STSM.16.M88.4 [R40], R4 ;  /* 0x0000000428007844 */ /* 0x0009e20000000200 */
[----:B0-----:R-:W-:-:S03]  /*9220*/  IMAD R2, R9, UR5, RZ ;  /* 0x0000000509027c24 */ /* 0x001fc6000f8e02ff */
[----:B------:R-:W-:Y:S01]  /*9230*/  SHFL.IDX PT, R60, R33, RZ, 0x1c1f ;  /* 0x001c1fff213c7589 */ /* 0x000fe200000e0000 */
[----:B---3--:R-:W-:Y:S02]  /*9240*/  SEL R14, R32, R45, P0 ;  /* 0x0000002d200e7207 */ /* 0x008fe40000000000 */
[-C--:B------:R-:W-:Y:S01]  /*9250*/  ISETP.GE.OR P3, PT, R35, R2.reuse, P1 ;  /* 0x000000022300720c */ /* 0x080fe20000f66670 */
[----:B------:R0:W-:Y:S01]  /*9260*/  SHFL.IDX PT, R62, R33, 0x1, 0x1c1f ;  /* 0x003c1f00213e7f89 */ /* 0x0001e200000e0000 */
[----:B------:R-:W-:Y:S02]  /*9270*/  LEA.HI.X R35, R12, UR7, R13, 0x2, P4 ;  /* 0x000000070c237c11 */ /* 0x000fe4000a0f140d */
[----:B------:R-:W-:Y:S02]  /*9280*/  ISETP.GE.OR P1, PT, R15, R2, P1 ;  /* 0x000000020f00720c */ /* 0x000fe40000f26670 */
[----:B------:R-:W-:Y:S01]  /*9290*/  SEL R12, R45, R32, P0 ;  /* 0x000000202d0c7207 */ /* 0x000fe20000000000 */
[----:B------:R-:W3:Y:S01]  /*92a0*/  SHFL.IDX PT, R61, R35, RZ, 0x1c1f ;  /* 0x001c1fff233d7589 */ /* 0x000ee200000e0000 */
[----:B------:R-:W-:-:S02]  /*92b0*/  SEL R13, R59, R48, P0 ;  /* 0x000000303b0d7207 */ /* 0x000fc40000000000 */
[----:B------:R-:W-:Y:S01]  /*92c0*/  SEL R15, R48, R59, P0 ;  /* 0x0000003b300f7207 */ /* 0x000fe20000000000 */
[----:B------:R1:W3:Y:S01]  /*92d0*/  SHFL.IDX PT, R63, R35, 0x1, 0x1c1f ;  /* 0x003c1f00233f7f89 */ /* 0x0002e200000e0000 */
[----:B------:R-:W-:Y:S02]  /*92e0*/  SEL R32, R49, R34, P0 ;  /* 0x0000002231207207 */ /* 0x000fe40000000000 */
[----:B------:R-:W-:Y:S01]  /*92f0*/  SEL R34, R34, R49, P0 ;  /* 0x0000003122227207 */ /* 0x000fe20000000000 */
[----:B------:R-:W-:Y:S01]  /*9300*/  STSM.16.M88.4 [R70], R12 ;  /* 0x0000000c46007844 */ /* 0x000fe20000000200 */
[----:B----4-:R-:W-:Y:S02]  /*9310*/  SEL R40, R51, R42, P0 ;  /* 0x0000002a33287207 */ /* 0x010fe40000000000 */
[----:B0-----:R-:W-:Y:S01]  /*9320*/  SEL R33, R67, R52, P0 ;  /* 0x0000003443217207 */ /* 0x001fe20000000000 */
[----:B------:R-:W-:Y:S01]  /*9330*/  STSM.16.M88.4 [R58], R24 ;  /* 0x000000183a007844 */ /* 0x000fe20000000200 */
[----:B-1----:R-:W-:-:S02]  /*9340*/  SEL R35, R52, R67, P0 ;  /* 0x0000004334237207 */ /* 0x002fc40000000000 */
[----:B------:R-:W-:Y:S02]  /*9350*/  SEL R42, R42, R51, P0 ;  /* 0x000000332a2a7207 */ /* 0x000fe40000000000 */
[----:B------:R-:W-:Y:S01]  /*9360*/  SEL R44, R53, R46, P0 ;  /* 0x0000002e352c7207 */ /* 0x000fe20000000000 */
[----:B------:R0:W-:Y:S01]  /*9370*/  STSM.16.M88.4 [R68], R32 ;  /* 0x0000002044007844 */ /* 0x0001e20000000200 */
[----:B--2---:R-:W-:Y:S02]  /*9380*/  SEL R41, R71, R54, P0 ;  /* 0x0000003647297207 */ /* 0x004fe40000000000 */
[----:B------:R-:W-:Y:S02]  /*9390*/  SEL R43, R54, R71, P0 ;  /* 0x00000047362b7207 */ /* 0x000fe40000000000 */
[----:B------:R-:W-:Y:S02]  /*93a0*/  SEL R46, R46, R53, P0 ;  /* 0x000000352e2e7207 */ /* 0x000fe40000000000 */
[----:B------:R-:W-:Y:S01]  /*93b0*/  SEL R45, R75, R56, P0 ;  /* 0x000000384b2d7207 */ /* 0x000fe20000000000 */
[----:B------:R-:W-:Y:S01]  /*93c0*/  STSM.16.M88.4 [R66], R40 ;  /* 0x0000002842007844 */ /* 0x000fe20000000200 */
[----:B------:R-:W-:-:S05]  /*93d0*/  SEL R47, R56, R75, P0 ;  /* 0x0000004b382f7207 */ /* 0x000fca0000000000 */
[----:B------:R-:W-:Y:S01]  /*93e0*/  STSM.16.M88.4 [R64], R44 ;  /* 0x0000002c40007844 */ /* 0x000fe20000000200 */
[----:B0-----:R-:W0:Y:S08]  /*93f0*/  @P2 LDC R32, c[0x0][0xbec] ;  /* 0x0002fb00ff202b82 */ /* 0x001e300000000800 */
[----:B------:R-:W-:Y:S08]  /*9400*/  BAR.SYNC.DEFER_BLOCKING 0x1, 0x180 ;  /* 0x0046000000007b1d */ /* 0x000ff00000010000 */
[----:B------:R-:W1:Y:S01]  /*9410*/  @P2 LDC R33, c[0x0][0xbf0] ;  /* 0x0002fc00ff212b82 */ /* 0x000e620000000800 */
[----:B------:R-:W-:-:S02]  /*9420*/  UIMAD UR5, UR12, UR8, URZ ;  /* 0x000000080c0572a4 */ /* 0x000fc4000f8e023f */
[----:B------:R-:W-:Y:S02]  /*9430*/  UIMAD.WIDE.U32 UR6, UR40, UR8, URZ ;  /* 0x00000008280672a5 */ /* 0x000fe4000f8e003f */
[----:B------:R-:W-:Y:S02]  /*9440*/  UIMAD UR5, UR40, UR9, UR5 ;  /* 0x00000009280572a4 */ /* 0x000fe4000f8e0205 */
[----:B------:R-:W-:Y:S01]  /*9450*/  UIMAD UR8, UR13, UR10, URZ ;  /* 0x0000000a0d0872a4 */ /* 0x000fe2000f8e023f */
[----:B---3--:R2:W-:Y:S04]  /*9460*/  @!P3 ST.E desc[UR46][R60.64], R3 ;  /* 0x000000033c00b985 */ /* 0x0085e8000c10192e */
[----:B------:R0:W-:Y:S04]  /*9470*/  @!P1 ST.E desc[UR46][R62.64], R8 ;  /* 0x000000083e009985 */ /* 0x0001e8000c10192e */
[----:B------:R3:W5:Y:S01]  /*9480*/  LD.E.128 R56, desc[UR46][R20.64] ;  /* 0x0000002e14387980 */ /* 0x000762000c101d00 */
[----:B--2---:R-:W-:Y:S01]  /*9490*/  IMAD R3, R23, 0x60, R152 ;  /* 0x0000006017037824 */ /* 0x004fe200078e0298 */
[----:B------:R-:W-:-:S02]  /*94a0*/  UIADD3 UR7, UR7, UR5, URZ ;  /* 0x0000000507077290 */ /* 0x000fc4000fffe03f */
[----:B------:R2:W5:Y:S01]  /*94b0*/  LD.E.128 R24, desc[UR46][R10.64] ;  /* 0x0000002e0a187980 */ /* 0x000562000c101d00 */
[----:B---3--:R-:W-:-:S03]  /*94c0*/  VIADD R21, R3, UR43 ;  /* 0x0000002b03157c36 */ /* 0x008fc60008000000 */
        /* <DEDUP_REMOVED lines=57> */
.L_x_1618:
[----:B------:R-:W-:Y:S05]  /*9860*/  BSYNC B1 ;  /* 0x0000000000017941 */ /* 0x000fea0003800000 */
.L_x_1617:
[----:B------:R-:W-:Y:S01]  /*9870*/  VIADD R3, R33, 0x60 ;  /* 0x0000006021037836 */ /* 0x000fe20000000000 */
[----:B---3--:R3:W4:Y:S04]  /*9880*/  SHFL.IDX PT, R9, R31, 0x1, 0x1c1f ;  /* 0x003c1f001f097f89 */ /* 0x00872800000e0000 */
[----:B------:R-:W-:Y:S01]  /*9890*/  ISETP.GE.AND P0, PT, R3, R2, PT ;  /* 0x000000020300720c */ /* 0x000fe20003f06270 */
[----:B------:R3:W0:-:S12]  /*98a0*/  SHFL.IDX PT, R8, R30, 0x1, 0x1c1f ;  /* 0x003c1f001e087f89 */ /* 0x00061800000e0000 */
[----:B---3--:R-:W-:Y:S05]  /*98b0*/  @P0 BRA `(.L_x_1619) ;  /* 0x0000000800300947 */ /* 0x008fea0003800000 */
[----:B------:R-:W-:Y:S02]  /*98c0*/  ULDC UR5, c[0x0][0xac8] ;  /* 0x0002b20000057ab9 */ /* 0x000fe40000000800 */
[----:B------:R-:W-:Y:S02]  /*98d0*/  ISETP.GE.AND P2, PT, R19, UR5, PT ;  /* 0x0000000513007c0c */ /* 0x000fe4000bf46270 */
[----:B------:R-:W-:-:S11]  /*98e0*/  ISETP.GE.AND P1, PT, R18, UR5, PT ;  /* 0x0000000512007c0c */ /* 0x000fd6000bf26270 */
[C---:B01----:R-:W-:Y:S02]  /*98f0*/  @!P2 LEA R10, P0, R19.reuse, R8, 0x1 ;  /* 0x00000008130aa211 */ /* 0x043fe400078008ff */
[----:B----4-:R-:W-:Y:S02]  /*9900*/  @!P1 IMAD.WIDE R2, R18, 0x2, R8 ;  /* 0x0000000212029825 */ /* 0x010fe400078e0208 */
[----:B--2---:R-:W-:Y:S02]  /*9910*/  @!P2 LEA.HI.X R11, R19, R9, R72, 0x1, P0 ;  /* 0x00000009130ba211 */ /* 0x004fe400000f0c48 */
        /* <DEDUP_REMOVED lines=8> */
.L_x_1616:
        /* <DEDUP_REMOVED lines=52> */
.L_x_1621:
[----:B------:R-:W-:Y:S05]  /*9ce0*/  BSYNC B1 ;  /* 0x0000000000017941 */ /* 0x000fea0003800000 */
.L_x_1620:
        /* <DEDUP_REMOVED lines=13> */
[----:B------:R-:W-:-:S02]  /*9dc0*/  UIMAD.WIDE.U32 UR6, UR39, UR10, UR6 ;  /* 0x0000000a270672a5 */ /* 0x000fc4000f8e0006 */
[----:B------:R-:W-:Y:S01]  /*9dd0*/  UIMAD UR5, UR39, UR11, UR5 ;  /* 0x0000000b270572a4 */ /* 0x000fe2000f8e0205 */
[--C-:B------:R-:W-:Y:S01]  /*9de0*/  SHF.R.S32.HI R0, RZ, 0x1f, R5.reuse ;  /* 0x0000001fff007819 */ /* 0x100fe20000011405 */
[----:B------:R-:W-:Y:S01]  /*9df0*/  IMAD.MOV R7, RZ, RZ, -R5 ;  /* 0x000000ffff077224 */ /* 0x000fe200078e0a05 */
[----:B------:R-:W-:Y:S01]  /*9e00*/  ULDC.64 UR8, c[0x0][0xae0] ;  /* 0x0002b80000087ab9 */ /* 0x000fe20000000a00 */
[----:B------:R-:W-:Y:S02]  /*9e10*/  UIADD3 UR5, UR7, UR5, URZ ;  /* 0x0000000507057290 */ /* 0x000fe4000fffe03f */
[----:B------:R-:W-:Y:S02]  /*9e20*/  IMAD.U32 R3, RZ, RZ, UR7 ;  /* 0x00000007ff037e24 */ /* 0x000fe4000f8e00ff */
[----:B------:R-:W-:Y:S02]  /*9e30*/  IMAD R7, R8, R7, R6 ;  /* 0x0000000708077224 */ /* 0x000fe400078e0206 */
[----:B------:R-:W-:-:S02]  /*9e40*/  IMAD R0, R0, UR8, RZ ;  /* 0x0000000800007c24 */ /* 0x000fc4000f8e02ff */
        /* <DEDUP_REMOVED lines=33> */
.L_x_1623:
[----:B------:R-:W-:Y:S05]  /*a060*/  BSYNC B1 ;  /* 0x0000000000017941 */ /* 0x000fea0003800000 */
.L_x_1622:
        /* <DEDUP_REMOVED lines=17> */
.L_x_1619:
[----:B------:R-:W-:Y:S05]  /*a180*/  BSYNC B0 ;  /* 0x0000000000007941 */ /* 0x000fea0003800000 */
.L_x_1615:
[----:B------:R-:W-:Y:S02]  /*a190*/  ULDC UR5, c[0x0][0xc38] ;  /* 0x00030e0000057ab9 */ /* 0x000fe40000000800 */
[----:B------:R-:W-:-:S06]  /*a1a0*/  UISETP.GE.AND UP0, UPT, UR4, UR5, UPT ;  /* 0x000000050400728c */ /* 0x000fcc000bf06270 */
[----:B------:R-:W-:-:S13]  /*a1b0*/  PLOP3.LUT P0, PT, PT, PT, UP0, 0x80, 0x0 ;  /* 0x000000000000781c */ /* 0x000fda0003f0f008 */
[----:B------:R-:W-:Y:S05]  /*a1c0*/  @!P0 BRA `(.L_x_1624) ;  /* 0xffffff6800e08947 */ /* 0x000fea000383ffff */
[----:B------:R-:W-:Y:S05]  /*a1d0*/  EXIT ;  /* 0x000000000000794d */ /* 0x000fea0003800000 */
.L_x_1577:
[----:B------:R-:W-:-:S08]  /*a1e0*/  NOP ;  /* 0x0000000000007918 */ /* 0x000fd00000000000 */
[----:B------:R-:W0:-:S00]  /*a1f0*/  USETMAXREG.DEALLOC.CTAPOOL 0x20 ;  /* 0x00000020000079c8 */ /* 0x000e0000080e0500 */
[----:B0-----:R-:W-:-:S06]  /*a200*/  LOP3.LUT R2, R0, 0x3, RZ, 0xc0, !PT ;  /* 0x0000000300027812 */ /* 0x001fcc00078ec0ff */
[----:B------:R-:W0:Y:S01]  /*a210*/  S2UR UR6, SR_CTAID.X ;  /* 0x00000000000679c3 */ /* 0x000e220000002500 */
[----:B------:R-:W-:Y:S01]  /*a220*/  LOP3.LUT R22, R22, 0xfffffffb, RZ, 0xc0, !PT ;  /* 0xfffffffb16167812 */ /* 0x000fe200078ec0ff */
[----:B------:R-:W-:Y:S01]  /*a230*/  STL [R1], RZ ;  /* 0x000000ff01007387 */ /* 0x000fe20000100800 */
[----:B------:R-:W-:Y:S02]  /*a240*/  IMAD.MOV.U32 R19, RZ, RZ, 0x1 ;  /* 0x00000001ff137424 */ /* 0x000fe400078e00ff */
[----:B------:R-:W-:Y:S01]  /*a250*/  IMAD.MOV.U32 R18, RZ, RZ, RZ ;  /* 0x000000ffff127224 */ /* 0x000fe200078e00ff */
        /* <DEDUP_REMOVED lines=57> */
.L_x_1690:
        /* <DEDUP_REMOVED lines=13> */
[----:B012---:R-:W-:Y:S05]  /*a6c0*/  @!P0 BRA `(.L_x_1626) ;  /* 0x0000000000208947 */ /* 0x007fea0003800000 */
        /* <DEDUP_REMOVED lines=8> */
.L_x_1626:
[----:B------:R-:W-:Y:S01]  /*a750*/  ULDC UR8, c[0x0][0xc54] ;  /* 0x0003150000087ab9 */ /* 0x000fe20000000800 */
[----:B------:R-:W-:Y:S01]  /*a760*/  UMOV UR5, UR9 ;  /* 0x0000000900057c82 */ /* 0x000fe20008000000 */
[----:B------:R-:W-:-:S11]  /*a770*/  UISETP.NE.AND UP0, UPT, UR8, 0x1, UPT ;  /* 0x000000010800788c */ /* 0x000fd6000bf05270 */
[----:B------:R-:W-:Y:S02]  /*a780*/  @UP0 ULDC.64 UR10, c[0x0][0xc58] ;  /* 0x00031600000a0ab9 */ /* 0x000fe40000000a00 */
[----:B------:R-:W-:-:S04]  /*a790*/  UIMAD.WIDE.U32 UR6, UR9, UR10, URZ ;  /* 0x0000000a090672a5 */ /* 0x000fc8000f8e003f */
[----:B------:R-:W-:-:S04]  /*a7a0*/  @UP0 USHF.R.U32.HI UR5, URZ, UR11, UR7 ;  /* 0x0000000b3f050299 */ /* 0x000fc80008011607 */
[----:B------:R-:W-:-:S12]  /*a7b0*/  UIMAD UR8, UR5, UR8, URZ ;  /* 0x00000008050872a4 */ /* 0x000fd8000f8e023f */
.L_x_1627:
[----:B------:R-:W-:Y:S01]  /*a7c0*/  ULOP3.LUT UR40, URZ, UR5, URZ, 0x33, !UPT ;  /* 0x000000053f287292 */ /* 0x000fe2000f8e333f */
[----:B------:R-:W-:Y:S01]  /*a7d0*/  BSSY B7, `(.L_x_1628) ;  /* 0x0000322000077945 */ /* 0x000fe20003800000 */
[----:B------:R-:W-:Y:S01]  /*a7e0*/  ULDC UR10, c[0x0][0x448] ;  /* 0x00011200000a7ab9 */ /* 0x000fe20000000800 */
[----:B------:R-:W-:Y:S01]  /*a7f0*/  ULDC UR5, c[0x0][0xc3c] ;  /* 0x00030f0000057ab9 */ /* 0x000fe20000000800 */
[----:B------:R-:W-:Y:S01]  /*a800*/  UISETP.NE.AND UP1, UPT, UR10, 0x1, UPT ;  /* 0x000000010a00788c */ /* 0x000fe2000bf25270 */
[----:B------:R-:W-:Y:S01]  /*a810*/  ULDC.64 UR6, c[0x0][0x418] ;  /* 0x0001060000067ab9 */ /* 0x000fe20000000a00 */
[----:B------:R-:W-:Y:S02]  /*a820*/  UIADD3 UR40, UR40, UR5, URZ ;  /* 0x0000000528287290 */ /* 0x000fe4000fffe03f */
[----:B------:R-:W-:Y:S02]  /*a830*/  UISETP.NE.U32.AND UP0, UPT, UR6, URZ, UPT ;  /* 0x0000003f0600728c */ /* 0x000fe4000bf05070 */
[----:B------:R-:W-:-:S02]  /*a840*/  UIMAD UR5, UR40, 0xc0, URZ ;  /* 0x000000c0280578a4 */ /* 0x000fc4000f8e023f */
[----:B------:R-:W-:Y:S02]  /*a850*/  UISETP.NE.AND.EX UP0, UPT, UR7, URZ, UPT, UP0 ;  /* 0x0000003f0700728c */ /* 0x000fe4000bf05300 */
[----:B------:R-:W-:Y:S01]  /*a860*/  UIADD3 UR5, UR5, 0xbf, URZ ;  /* 0x000000bf05057890 */ /* 0x000fe2000fffe03f */
[----:B------:R-:W-:Y:S01]  /*a870*/  ULDC UR7, c[0x0][0x288] ;  /* 0x0000a20000077ab9 */ /* 0x000fe20000000800 */
[----:B------:R-:W-:Y:S01]  /*a880*/  ULDC UR6, c[0x0][0x424] ;  /* 0x0001090000067ab9 */ /* 0x000fe20000000800 */
[----:B------:R-:W-:Y:S02]  /*a890*/  UIADD3 UR13, -UR7, 0x80, URZ ;  /* 0x00000080070d7890 */ /* 0x000fe4000fffe13f */
[----:B------:R-:W-:Y:S01]  /*a8a0*/  USEL UR11, UR6, 0x1, UP0 ;  /* 0x00000001060b7887 */ /* 0x000fe20008000000 */
[----:B------:R-:W-:Y:S01]  /*a8b0*/  @UP1 ULDC UR7, c[0x0][0x44c] ;  /* 0x0001130000071ab9 */ /* 0x000fe20000000800 */
[----:B------:R-:W-:Y:S01]  /*a8c0*/  ULDC UR12, c[0x0][0x2f0] ;  /* 0x0000bc00000c7ab9 */ /* 0x000fe20000000800 */
[----:B------:R-:W-:Y:S01]  /*a8d0*/  UIMAD.WIDE.U32 UR6, UR5, UR7, URZ ;  /* 0x00000007050672a5 */ /* 0x000fe2000f8e003f */
[----:B------:R-:W-:Y:S01]  /*a8e0*/  @UP1 ULDC UR14, c[0x0][0x450] ;  /* 0x00011400000e1ab9 */ /* 0x000fe20000000800 */
[----:B------:R-:W-:-:S02]  /*a8f0*/  UIMAD UR13, UR11, UR12, UR13 ;  /* 0x0000000c0b0d72a4 */ /* 0x000fc4000f8e020d */
[----:B------:R-:W-:Y:S02]  /*a900*/  @UP1 USHF.R.U32.HI UR5, URZ, UR14, UR7 ;  /* 0x0000000e3f051299 */ /* 0x000fe40008011607 */
[----:B------:R-:W-:Y:S02]  /*a910*/  UIMAD UR11, UR11, UR12, 0x7f ;  /* 0x0000007f0b0b74a4 */ /* 0x000fe4000f8e020c */
[----:B------:R-:W-:Y:S02]  /*a920*/  UIADD3 UR5, UR13, UR5, URZ ;  /* 0x000000050d057290 */ /* 0x000fe4000fffe03f */
[----:B------:R-:W-:Y:S02]  /*a930*/  UIADD3 UR8, UR9, -UR8, URZ ;  /* 0x8000000809087290 */ /* 0x000fe4000fffe03f */
[----:B------:R-:W-:Y:S02]  /*a940*/  USHF.R.S32.HI UR9, URZ, 0x1f, UR11 ;  /* 0x0000001f3f097899 */ /* 0x000fe4000801140b */
[----:B------:R-:W-:-:S02]  /*a950*/  USHF.R.S32.HI UR6, URZ, 0x1f, UR5 ;  /* 0x0000001f3f067899 */ /* 0x000fc40008011405 */
[----:B------:R-:W-:Y:S02]  /*a960*/  ULEA.HI UR9, UR9, UR11, URZ, 0x7 ;  /* 0x0000000b09097291 */ /* 0x000fe4000f8f383f */
[----:B------:R-:W-:Y:S01]  /*a970*/  ULEA.HI UR6, UR6, UR5, URZ, 0x7 ;  /* 0x0000000506067291 */ /* 0x000fe2000f8f383f */
[----:B------:R-:W-:Y:S01]  /*a980*/  ULDC UR10, c[0x0][0xc48] ;  /* 0x00031200000a7ab9 */ /* 0x000fe20000000800 */
[----:B------:R-:W-:Y:S02]  /*a990*/  USHF.R.S32.HI UR9, URZ, 0x7, UR9 ;  /* 0x000000073f097899 */ /* 0x000fe40008011409 */
[----:B------:R-:W-:Y:S02]  /*a9a0*/  USHF.R.S32.HI UR6, URZ, 0x7, UR6 ;  /* 0x000000073f067899 */ /* 0x000fe40008011406 */
[----:B------:R-:W-:Y:S02]  /*a9b0*/  UISETP.NE.AND UP0, UPT, UR10, 0x1, UPT ;  /* 0x000000010a00788c */ /* 0x000fe4000bf05270 */
[----:B------:R-:W-:Y:S01]  /*a9c0*/  UISETP.LT.AND UP1, UPT, UR9, UR6, UPT ;  /* 0x000000060900728c */ /* 0x000fe2000bf21270 */
[----:B------:R-:W-:-:S03]  /*a9d0*/  ULDC UR7, c[0x0][0xc54] ;  /* 0x0003150000077ab9 */ /* 0x000fc60000000800 */
[----:B------:R-:W-:Y:S02]  /*a9e0*/  USEL UR39, UR9, UR6, UP1 ;  /* 0x0000000609277287 */ /* 0x000fe40008800000 */
[----:B------:R-:W-:-:S03]  /*a9f0*/  UIMAD UR8, UR4, UR7, UR8 ;  /* 0x00000007040872a4 */ /* 0x000fc6000f8e0208 */
[----:B------:R-:W-:Y:S01]  /*aa00*/  @UP0 ULDC UR4, c[0x0][0xc4c] ;  /* 0x0003130000040ab9 */ /* 0x000fe20000000800 */
[----:B------:R-:W-:Y:S01]  /*aa10*/  ISETP.LT.AND P0, PT, RZ, UR39, PT ;  /* 0x00000027ff007c0c */ /* 0x000fe2000bf01270 */
[----:B------:R-:W-:Y:S01]  /*aa20*/  UIMAD.WIDE.U32 UR4, UR8, UR4, URZ ;  /* 0x00000004080472a5 */ /* 0x000fe2000f8e003f */
[----:B------:R-:W-:Y:S01]  /*aa30*/  @UP0 ULDC UR7, c[0x0][0xc50] ;  /* 0x0003140000070ab9 */ /* 0x000fe20000000800 */
[----:B------:R-:W-:Y:S02]  /*aa40*/  UMOV UR43, UR8 ;  /* 0x00000008002b7c82 */ /* 0x000fe40008000000 */
[----:B------:R-:W-:-:S04]  /*aa50*/  @UP0 USHF.R.U32.HI UR43, URZ, UR7, UR5 ;  /* 0x000000073f2b0299 */ /* 0x000fc80008011605 */
[----:B------:R-:W-:-:S04]  /*aa60*/  UIADD3 UR36, -UR43, URZ, URZ ;  /* 0x0000003f2b247290 */ /* 0x000fc8000fffe13f */
[----:B------:R-:W-:Y:S01]  /*aa70*/  UIMAD UR36, UR10, UR36, UR8 ;  /* 0x000000240a2472a4 */ /* 0x000fe2000f8e0208 */
[----:B------:R-:W-:Y:S11]  /*aa80*/  @P0 BRA `(.L_x_1629) ;  /* 0x0000000000440947 */ /* 0x000ff60003800000 */
        /* <DEDUP_REMOVED lines=17> */
.L_x_1629:
        /* <DEDUP_REMOVED lines=20> */
.L_x_1632:
[----:B------:R-:W-:Y:S05]  /*ace0*/  BSYNC B6 ;  /* 0x0000000000067941 */ /* 0x000fea0003800000 */
.L_x_1631:
        /* <DEDUP_REMOVED lines=22> */
.L_x_1634:
[----:B------:R-:W-:Y:S05]  /*ae50*/  BSYNC B6 ;  /* 0x0000000000067941 */ /* 0x000fea0003800000 */
.L_x_1633:
        /* <DEDUP_REMOVED lines=20> */
.L_x_1636:
[----:B------:R-:W-:Y:S05]  /*afa0*/  BSYNC B6 ;  /* 0x0000000000067941 */ /* 0x000fea0003800000 */
.L_x_1635:
        /* <DEDUP_REMOVED lines=19> */
.L_x_1638:
[----:B------:R-:W-:Y:S05]  /*b0e0*/  BSYNC B6 ;  /* 0x0000000000067941 */ /* 0x000fea0003800000 */
.L_x_1637:
        /* <DEDUP_REMOVED lines=23> */
.L_x_1709:
        /* <DEDUP_REMOVED lines=10> */
.L_x_1712:
        /* <DEDUP_REMOVED lines=20> */
.L_x_1642:
[----:B-1----:R-:W1:Y:S01]  /*b440*/  S2R R2, SR_TID.X ;  /* 0x0000000000027919 */ /* 0x002e620000002100 */
[----:B------:R-:W-:Y:S01]  /*b450*/  IMAD R5, R18, 0x8, R17 ;  /* 0x0000000812057824 */ /* 0x000fe200078e0211 */
[----:B-1----:R-:W-:Y:S02]  /*b460*/  LOP3.LUT R3, R2, 0x7f, RZ, 0xc0, !PT ;  /* 0x0000007f02037812 */ /* 0x002fe400078ec0ff */
[----:B------:R-:W-:Y:S02]  /*b470*/  SHF.L.U32 R2, R19, 0x1f, RZ ;  /* 0x0000001f13027819 */ /* 0x000fe400000006ff */
[----:B------:R-:W-:Y:S02]  /*b480*/  ISETP.NE.AND P0, PT, R3, RZ, PT ;  /* 0x000000ff0300720c */ /* 0x000fe40003f05270 */
[----:B------:R-:W1:Y:S02]  /*b490*/  SYNCS.PHASECHK.TRANS64.TRYWAIT P1, [R5+URZ+0x19c80], R2 ;  /* 0x019c8002050075a7 */ /* 0x000e64000802017f */
[----:B-1----:R-:W-:Y:S09]  /*b4a0*/  @!P1 BRA `(.L_x_1643) ;  /* 0x0000002c00909947 */ /* 0x002ff20003800000 */
.L_x_1713:
        /* <DEDUP_REMOVED lines=8> */
.L_x_1644:
        /* <DEDUP_REMOVED lines=30> */
.L_x_1714:
        /* <DEDUP_REMOVED lines=8> */
.L_x_1646:
        /* <DEDUP_REMOVED lines=31> */
.L_x_1640:
        /* <DEDUP_REMOVED lines=29> */
.L_x_1648:
[----:B------:R-:W-:Y:S05]  /*bb50*/  BSYNC B6 ;  /* 0x0000000000067941 */ /* 0x000fea0003800000 */
.L_x_1647:
[----:B------:R-:W3:Y:S01]  /*bb60*/  LDC R8, c[0x0][0x448] ;  /* 0x00011200ff087b82 */ /* 0x000ee20000000800 */
[----:B0-----:R-:W0:Y:S01]  /*bb70*/  S2R R20, SR_TID.X ;  /* 0x0000000000147919 */ /* 0x001e220000002100 */
[----:B------:R-:W-:Y:S01]  /*bb80*/  IMAD.U32 R6, RZ, RZ, UR40 ;  /* 0x00000028ff067e24 */ /* 0x000fe2000f8e00ff */
[----:B------:R-:W-:Y:S01]  /*bb90*/  ULDC.64 UR8, c[0x0][0x2e0] ;  /* 0x0000b80000087ab9 */ /* 0x000fe20000000a00 */
[----:B------:R-:W-:Y:S01]  /*bba0*/  UMOV UR4, UR50 ;  /* 0x0000003200047c82 */ /* 0x000fe20008000000 */
[----:B------:R-:W-:Y:S01]  /*bbb0*/  UIMAD UR6, UR37, UR8, URZ ;  /* 0x00000008250672a4 */ /* 0x000fe2000f8e023f */
[----:B------:R-:W-:Y:S02]  /*bbc0*/  UMOV UR5, UR45 ;  /* 0x0000002d00057c82 */ /* 0x000fe40008000000 */
        /* <DEDUP_REMOVED lines=10> */
[----:B------:R-:W-:-:S04]  /*bc70*/  SHF.R.U32.HI R21, RZ, 0x1, R21 ;  /* 0x00000001ff157819 */ /* 0x000fc80000011615 */
[----:B------:R-:W-:Y:S02]  /*bc80*/  LOP3.LUT R20, R21, 0x40, R20, 0xf8, !PT ;  /* 0x0000004015147812 */ /* 0x000fe400078ef814 */
[----:B------:R-:W1:Y:S01]  /*bc90*/  S2R R21, SR_TID.X ;  /* 0x0000000000157919 */ /* 0x000e620000002100 */
[----:B------:R-:W2:Y:S02]  /*bca0*/  @P1 LDC R5, c[0x0][0x450] ;  /* 0x00011400ff051b82 */ /* 0x000ea40000000800 */
[----:B------:R-:W-:Y:S02]  /*bcb0*/  IMAD R6, R6, 0xc0, R20 ;  /* 0x000000c006067824 */ /* 0x000fe400078e0214 */
        /* <DEDUP_REMOVED lines=24> */
[----:B------:R-:W-:Y:S01]  /*be40*/  IMAD R7, R7, UR6, RZ ;  /* 0x0000000607077c24 */ /* 0x000fe2000f8e02ff */
[----:B------:R-:W-:-:S03]  /*be50*/  LOP3.LUT R20, R20, 0x7f, RZ, 0xc0, !PT ;  /* 0x0000007f14147812 */ /* 0x000fc600078ec0ff */
[----:B------:R-:W-:Y:S01]  /*be60*/  IMAD R7, R0, UR7, R7 ;  /* 0x0000000700077c24 */ /* 0x000fe2000f8e0207 */
[----:B------:R-:W-:Y:S02]  /*be70*/  IADD3 R0, P0, R4, UR8, RZ ;  /* 0x0000000804007c10 */ /* 0x000fe4000ff1e0ff */
[----:B------:R-:W-:Y:S02]  /*be80*/  SHF.R.U32.HI R20, RZ, 0x1, R20 ;  /* 0x00000001ff147819 */ /* 0x000fe40000011614 */
[----:B------:R-:W-:Y:S01]  /*be90*/  IADD3.X R4, R5, UR9, R7, P0, !PT ;  /* 0x0000000905047c10 */ /* 0x000fe200087fe407 */
[----:B------:R-:W-:Y:S01]  /*bea0*/  VIADD R7, R6, 0x80 ;  /* 0x0000008006077836 */ /* 0x000fe20000000000 */
[----:B------:R-:W1:Y:S03]  /*beb0*/  @P1 LDC R5, c[0x0][0x450] ;  /* 0x00011400ff051b82 */ /* 0x000e660000000800 */
[----:B------:R-:W-:-:S02]  /*bec0*/  IMAD.MOV.U32 R6, RZ, RZ, R7 ;  /* 0x000000ffff067224 */ /* 0x000fc400078e0007 */
        /* <DEDUP_REMOVED lines=22> */
[----:B------:R-:W-:Y:S01]  /*c030*/  IMAD.U32 R7, RZ, RZ, UR40 ;  /* 0x00000028ff077e24 */ /* 0x000fe2000f8e00ff */
[----:B------:R-:W-:Y:S02]  /*c040*/  ULDC UR4, c[0x0][0x288] ;  /* 0x0000a20000047ab9 */ /* 0x000fe40000000800 */
[----:B------:R-:W1:Y:S01]  /*c050*/  SHFL.IDX PT, R2, R4, RZ, 0x1e1f ;  /* 0x001e1fff04027589 */ /* 0x000e6200000e0000 */
[----:B------:R-:W-:Y:S02]  /*c060*/  IMAD R8, R8, UR4, RZ ;  /* 0x0000000408087c24 */ /* 0x000fe4000f8e02ff */
[----:B------:R-:W-:Y:S01]  /*c070*/  IMAD R7, R7, 0xc0, R20 ;  /* 0x000000c007077824 */ /* 0x000fe200078e0214 */
[----:B------:R-:W2:Y:S04]  /*c080*/  SHFL.IDX PT, R14, R0, 0x1, 0x1e1f ;  /* 0x003e1f00000e7f89 */ /* 0x000ea800000e0000 */
[----:B------:R-:W-:Y:S01]  /*c090*/  ISETP.GE.AND P4, PT, R7, R8, PT ;  /* 0x000000080700720c */ /* 0x000fe20003f86270 */
[----:B------:R-:W3:Y:S04]  /*c0a0*/  SHFL.IDX PT, R4, R4, 0x1, 0x1e1f ;  /* 0x003e1f0004047f89 */ /* 0x000ee800000e0000 */
[----:B------:R-:W4:Y:S08]  /*c0b0*/  SHFL.IDX PT, R6, R6, RZ, 0x1e1f ;  /* 0x001e1fff06067589 */ /* 0x000f3000000e0000 */
[----:B0-----:R-:W-:-:S05]  /*c0c0*/  @!P4 IADD3 R9, P3, R10, R3, RZ ;  /* 0x000000030a09c210 */ /* 0x001fca0007f7e0ff */
[----:B-1----:R-:W-:Y:S02]  /*c0d0*/  @!P4 IMAD.X R3, RZ, RZ, R2, P3 ;  /* 0x000000ffff03c224 */ /* 0x002fe400018e0602 */
[----:B------:R-:W-:Y:S02]  /*c0e0*/  @!P4 IMAD.MOV.U32 R2, RZ, RZ, R9 ;  /* 0x000000ffff02c224 */ /* 0x000fe400078e0009 */
[----:B------:R-:W-:-:S03]  /*c0f0*/  VIADD R9, R7, 0x40 ;  /* 0x0000004007097836 */ /* 0x000fc60000000000 */
        /* <DEDUP_REMOVED lines=12> */
.L_x_1721:
        /* <DEDUP_REMOVED lines=12> */
.L_x_1651:
[----:B------:R-:W-:Y:S05]  /*c280*/  BSYNC B0 ;  /* 0x0000000000007941 */ /* 0x000fea0003800000 */
.L_x_1650:
[----:B------:R-:W-:Y:S01]  /*c290*/  NOP ;  /* 0x0000000000007918 */ /* 0x000fe20000000000 */
[----:B------:R-:W-:-:S13]  /*c2a0*/  PLOP3.LUT P0, PT, PT, PT, PT, 0x80, 0x0 ;  /* 0x000000000000781c */ /* 0x000fda0003f0f070 */
.L_x_1652:
        /* <DEDUP_REMOVED lines=18> */
.L_x_1722:
[----:B------:R-:W-:Y:S05]  /*c3d0*/  BSYNC B0 ;  /* 0x0000000000007941 */ /* 0x000fea0003800000 */
.L_x_1653:
[----:B------:R-:W-:-:S06]  /*c3e0*/  UISETP.GE.AND UP0, UPT, UR39, 0x2, UPT ;  /* 0x000000022700788c */ /* 0x000fcc000bf06270 */
[----:B------:R-:W-:-:S13]  /*c3f0*/  PLOP3.LUT P0, PT, PT, PT, UP0, 0x80, 0x0 ;  /* 0x000000000000781c */ /* 0x000fda0003f0f008 */
[----:B------:R-:W-:Y:S05]  /*c400*/  @!P0 BRA `(.L_x_1655) ;  /* 0x0000000c00f48947 */ /* 0x000fea0003800000 */
[----:B------:R-:W-:Y:S01]  /*c410*/  UIADD3 UR4, UR39, -0x2, URZ ;  /* 0xfffffffe27047890 */ /* 0x000fe2000fffe03f */
[----:B------:R-:W-:Y:S02]  /*c420*/  IMAD.MOV.U32 R6, RZ, RZ, R19 ;  /* 0x000000ffff067224 */ /* 0x000fe400078e0013 */
[----:B------:R-:W-:-:S03]  /*c430*/  IMAD.MOV.U32 R7, RZ, RZ, R18 ;  /* 0x000000ffff077224 */ /* 0x000fc600078e0012 */
[----:B0-----:R-:W-:-:S07]  /*c440*/  IMAD.U32 R0, RZ, RZ, UR4 ;  /* 0x00000004ff007e24 */ /* 0x001fce000f8e00ff */
.L_x_1679:
        /* <DEDUP_REMOVED lines=30> */
.L_x_1658:
        /* <DEDUP_REMOVED lines=8> */
.L_x_1723:
[----:B------:R-:W-:Y:S05]  /*c6b0*/  BSYNC B1 ;  /* 0x0000000000017941 */ /* 0x000fea0003800000 */
.L_x_1659:
        /* <DEDUP_REMOVED lines=9> */
.L_x_1662:
[----:B------:R-:W-:Y:S05]  /*c750*/  BSYNC B1 ;  /* 0x0000000000017941 */ /* 0x000fea0003800000 */
.L_x_1661:
        /* <DEDUP_REMOVED lines=11> */
.L_x_1663:
        /* <DEDUP_REMOVED lines=16> */
.L_x_1664:
        /* <DEDUP_REMOVED lines=16> */
.L_x_1665:
        /* <DEDUP_REMOVED lines=13> */
.L_x_1724:
[----:B------:R-:W-:Y:S05]  /*cae0*/  BSYNC B1 ;  /* 0x0000000000017941 */ /* 0x000fea0003800000 */
.L_x_1666:
        /* <DEDUP_REMOVED lines=11> */
.L_x_1669:
[----:B------:R-:W-:Y:S05]  /*cba0*/  BSYNC B1 ;  /* 0x0000000000017941 */ /* 0x000fea0003800000 */
.L_x_1668:
        /* <DEDUP_REMOVED lines=8> */
.L_x_1670:
        /* <DEDUP_REMOVED lines=15> */
.L_x_1671:
        /* <DEDUP_REMOVED lines=15> */
.L_x_1672:
        /* <DEDUP_REMOVED lines=10> */
.L_x_1657:
[----:B------:R-:W-:Y:S05]  /*ceb0*/  BSYNC B0 ;  /* 0x0000000000007941 */ /* 0x000fea0003800000 */
.L_x_1656:
[----:B------:R-:W-:-:S06]  /*cec0*/  UISETP.NE.AND UP0, UPT, UR38, 0x3, UPT ;  /* 0x000000032600788c */ /* 0x000fcc000bf05270 */
[----:B------:R-:W-:-:S13]  /*ced0*/  PLOP3.LUT P0, PT, PT, PT, UP0, 0x80, 0x0 ;  /* 0x000000000000781c */ /* 0x000fda0003f0f008 */
[----:B------:R-:W-:Y:S05]  /*cee0*/  @!P0 BRA `(.L_x_1673) ;  /* 0x0000000000048947 */ /* 0x000fea0003800000 */
[----:B------:R-:W-:Y:S01]  /*cef0*/  BPT.TRAP 0x1 ;  /* 0x000000040000795c */ /* 0x000fe20000300000 */
.L_x_1673:
        /* <DEDUP_REMOVED lines=8> */
.L_x_1725:
[----:B------:R-:W-:Y:S05]  /*cf80*/  BSYNC B0 ;  /* 0x0000000000007941 */ /* 0x000fea0003800000 */
.L_x_1674:
[----:B------:R-:W-:Y:S05]  /*cf90*/  @!P0 BRA `(.L_x_1676) ;  /* 0x0000000000048947 */ /* 0x000fea0003800000 */
[----:B------:R-:W-:Y:S01]  /*cfa0*/  BPT.TRAP 0x1 ;  /* 0x000000040000795c */ /* 0x000fe20000300000 */
.L_x_1676:
[----:B0-----:R-:W-:Y:S01]  /*cfb0*/  SHF.L.U32 R2, R6, 0x1f, RZ ;  /* 0x0000001f06027819 */ /* 0x001fe200000006ff */
[----:B------:R-:W-:-:S03]  /*cfc0*/  IMAD R10, R7, 0x3000, RZ ;  /* 0x00003000070a7824 */ /* 0x000fc600078e02ff */
[----:B------:R-:W0:Y:S02]  /*cfd0*/  SYNCS.PHASECHK.TRANS64.TRYWAIT P1, [R3+URZ+0x19c60], R2 ;  /* 0x019c6002030075a7 */ /* 0x000e24000802017f */
[----:B0-----:R-:W-:Y:S05]  /*cfe0*/  @!P1 BRA `(.L_x_1677) ;  /* 0x0000001800289947 */ /* 0x001fea0003800000 */
.L_x_1726:
        /* <DEDUP_REMOVED lines=50> */
.L_x_1678:
        /* <DEDUP_REMOVED lines=13> */
.L_x_1655:
        /* <DEDUP_REMOVED lines=17> */
.L_x_1681:
[----:B------:R-:W-:Y:S05]  /*d4f0*/  BSYNC B0 ;  /* 0x0000000000007941 */ /* 0x000fea0003800000 */
.L_x_1680:
[----:B------:R-:W-:-:S06]  /*d500*/  UISETP.NE.AND UP0, UPT, UR38, 0x3, UPT ;  /* 0x000000032600788c */ /* 0x000fcc000bf05270 */
[----:B------:R-:W-:-:S13]  /*d510*/  PLOP3.LUT P1, PT, PT, PT, UP0, 0x80, 0x0 ;  /* 0x000000000000781c */ /* 0x000fda0003f2f008 */
[----:B------:R-:W-:Y:S05]  /*d520*/  @!P1 BRA `(.L_x_1682) ;  /* 0x0000000000049947 */ /* 0x000fea0003800000 */
[----:B------:R-:W-:Y:S01]  /*d530*/  BPT.TRAP 0x1 ;  /* 0x000000040000795c */ /* 0x000fe20000300000 */
.L_x_1682:
        /* <DEDUP_REMOVED lines=8> */
.L_x_1727:
[----:B------:R-:W-:Y:S05]  /*d5c0*/  BSYNC B0 ;  /* 0x0000000000007941 */ /* 0x000fea0003800000 */
.L_x_1683:
[----:B------:R-:W-:Y:S05]  /*d5d0*/  @!P2 BRA `(.L_x_1685) ;  /* 0x000000000004a947 */ /* 0x000fea0003800000 */
[----:B------:R-:W-:Y:S01]  /*d5e0*/  BPT.TRAP 0x1 ;  /* 0x000000040000795c */ /* 0x000fe20000300000 */
.L_x_1685:
[----:B0-----:R-:W-:-:S04]  /*d5f0*/  SHF.L.U32 R0, R19, 0x1f, RZ ;  /* 0x0000001f13007819 */ /* 0x001fc800000006ff */
[----:B------:R-:W0:Y:S02]  /*d600*/  SYNCS.PHASECHK.TRANS64.TRYWAIT P1, [R3+URZ+0x19c60], R0 ;  /* 0x019c6000030075a7 */ /* 0x000e24000802017f */
[----:B0-----:R-:W-:Y:S05]  /*d610*/  @!P1 BRA `(.L_x_1686) ;  /* 0x0000001000c49947 */ /* 0x001fea0003800000 */
.L_x_1728:
        /* <DEDUP_REMOVED lines=51> */
.L_x_1687:
[----:B--2---:R-:W-:Y:S01]  /*d950*/  SYNCS.ARRIVE.TRANS64.A1T0 RZ, [R3+URZ+0x19c50], RZ ;  /* 0x019c50ff03ff79a7 */ /* 0x004fe2000810003f */
[----:B------:R-:W-:Y:S02]  /*d960*/  @!P0 VIADD R0, R3, 0x19c80 ;  /* 0x00019c8003008836 */ /* 0x000fe40000000000 */
[----:B------:R-:W-:-:S03]  /*d970*/  VIADD R18, R18, 0x1 ;  /* 0x0000000112127836 */ /* 0x000fc60000000000 */
[----:B------:R-:W-:Y:S01]  /*d980*/  @!P0 PRMT R0, RZ, 0x654, R0 ;  /* 0x00000654ff008816 */ /* 0x000fe20000000000 */
[----:B------:R-:W-:Y:S01]  /*d990*/  BAR.SYNC.DEFER_BLOCKING 0x2, 0x80 ;  /* 0x0082000000007b1d */ /* 0x000fe20000010000 */
[----:B------:R-:W-:-:S04]  /*d9a0*/  ISETP.NE.AND P1, PT, R18, 0x2, PT ;  /* 0x000000021200780c */ /* 0x000fc80003f25270 */
[----:B------:R-:W-:Y:S01]  /*d9b0*/  SEL R18, R18, RZ, P1 ;  /* 0x000000ff12127207 */ /* 0x000fe20000800000 */
[----:B------:R2:W-:Y:S02]  /*d9c0*/  @!P0 SYNCS.ARRIVE.TRANS64.RED.A1T0 RZ, [R0+URZ], RZ ;  /* 0x000000ff00ff89a7 */ /* 0x0005e4000810043f */
[----:B--2---:R-:W-:-:S04]  /*d9d0*/  SEL R0, RZ, 0x1, P1 ;  /* 0x00000001ff007807 */ /* 0x004fc80000800000 */
[----:B------:R-:W-:-:S07]  /*d9e0*/  LOP3.LUT R19, R19, R0, RZ, 0x3c, !PT ;  /* 0x0000000013137212 */ /* 0x000fce00078e3cff */
.L_x_1630:
[----:B------:R-:W-:Y:S05]  /*d9f0*/  BSYNC B7 ;  /* 0x0000000000077941 */ /* 0x000fea0003800000 */
.L_x_1628:
[----:B------:R-:W-:-:S13]  /*da00*/  LOP3.LUT P1, RZ, R22, 0x4, RZ, 0xc0, !PT ;  /* 0x0000000416ff7812 */ /* 0x000fda000782c0ff */
[----:B------:R-:W-:Y:S05]  /*da10*/  @!P1 BRA `(.L_x_1688) ;  /* 0x0000000000209947 */ /* 0x000fea0003800000 */
[----:B------:R-:W2:Y:S08]  /*da20*/  S2UR UR5, SR_CgaCtaId ;  /* 0x00000000000579c3 */ /* 0x000eb00000008800 */
[----:B------:R-:W-:Y:S06]  /*da30*/  BAR.SYNC.DEFER_BLOCKING 0x5, 0x200 ;  /* 0x0148000000007b1d */ /* 0x000fec0000010000 */
[----:B------:R-:W-:-:S02]  /*da40*/  UMOV UR4, 0x400 ;  /* 0x0000040000047882 */ /* 0x000fc40000000000 */
[----:B--2---:R-:W-:-:S06]  /*da50*/  ULEA UR4, UR5, UR4, 0x18 ;  /* 0x0000000405047291 */ /* 0x004fcc000f8ec03f */
[----:B------:R-:W-:-:S05]  /*da60*/  IMAD.U32 R17, RZ, RZ, UR4 ;  /* 0x00000004ff117e24 */ /* 0x000fca000f8e00ff */
[----:B------:R2:W3:Y:S01]  /*da70*/  LDS R28, [R17+0x19cd0] ;  /* 0x019cd000111c7984 */ /* 0x0004e20000000800 */
[----:B------:R-:W-:Y:S06]  /*da80*/  BAR.ARV 0x4, 0x200 ;  /* 0x0108000000007b1d */ /* 0x000fec0000002000 */
[----:B------:R-:W-:Y:S05]  /*da90*/  BRA `(.L_x_1689) ;  /* 0x0000000000207947 */ /* 0x000fea0003800000 */
.L_x_1688:
[----:B------:R-:W2:Y:S01]  /*daa0*/  @!P0 S2R R3, SR_CgaCtaId ;  /* 0x0000000000038919 */ /* 0x000ea20000008800 */
[----:B------:R-:W-:Y:S01]  /*dab0*/  @!P0 MOV R0, 0x400 ;  /* 0x0000040000008802 */ /* 0x000fe20000000f00 */
[----:B------:R-:W-:Y:S03]  /*dac0*/  BAR.SYNC.DEFER_BLOCKING 0x4, 0x200 ;  /* 0x0108000000007b1d */ /* 0x000fe60000010000 */
[----:B--2---:R-:W-:-:S03]  /*dad0*/  @!P0 LEA R17, R3, R0, 0x18 ;  /* 0x0000000003118211 */ /* 0x004fc600078ec0ff */
[----:B------:R-:W2:Y:S04]  /*dae0*/  SHFL.IDX PT, R0, R28, RZ, 0x1f ;  /* 0x00001fff1c007589 */ /* 0x000ea800000e0000 */
[----:B------:R2:W-:Y:S02]  /*daf0*/  @!P0 STS [R17+0x19cd0], R28 ;  /* 0x019cd01c11008388 */ /* 0x0005e40000000800 */
[----:B--2---:R-:W-:Y:S01]  /*db00*/  IMAD.MOV.U32 R28, RZ, RZ, R0 ;  /* 0x000000ffff1c7224 */ /* 0x004fe200078e0000 */
[----:B------:R-:W-:Y:S06]  /*db10*/  BAR.ARV 0x5, 0x200 ;  /* 0x0148000000007b1d */ /* 0x000fec0000002000 */
.L_x_1689:
[----:B------:R-:W-:Y:S02]  /*db20*/  ULDC UR4, c[0x0][0xc38] ;  /* 0x00030e0000047ab9 */ /* 0x000fe40000000800 */
[----:B---3--:R-:W-:-:S13]  /*db30*/  ISETP.GE.AND P0, PT, R28, UR4, PT ;  /* 0x000000041c007c0c */ /* 0x008fda000bf06270 */
[----:B------:R-:W-:Y:S05]  /*db40*/  @!P0 BRA `(.L_x_1690) ;  /* 0xffffffc800a88947 */ /* 0x000fea000383ffff */
.L_x_1625:
[----:B------:R-:W3:Y:S01]  /*db50*/  LDL.LU R0, [R1] ;  /* 0x0000000001007983 */ /* 0x000ee20000300800 */
[----:B------:R-:W-:Y:S01]  /*db60*/  BSSY B0, `(.L_x_1691) ;  /* 0x000000b000007945 */ /* 0x000fe20003800000 */
[----:B------:R-:W4:Y:S01]  /*db70*/  S2R R5, SR_CgaCtaId ;  /* 0x0000000000057919 */ /* 0x000f220000008800 */
[----:B---3--:R-:W-:-:S05]  /*db80*/  VIADD R0, R0, 0x1 ;  /* 0x0000000100007836 */ /* 0x008fca0000000000 */
        /* <DEDUP_REMOVED lines=8> */
.L_x_1729:
[----:B------:R-:W-:Y:S05]  /*dc10*/  BSYNC B0 ;  /* 0x0000000000007941 */ /* 0x000fea0003800000 */
.L_x_1691:
[----:B------:R-:W-:-:S03]  /*dc20*/  UMOV UR4, 0xffffffff ;  /* 0xffffffff00047882 */ /* 0x000fc60000000000 */
[----:B------:R-:W-:Y:S05]  /*dc30*/  BRA.DIV UR4, `(.L_x_1693) ;  /* 0x0000000e04647947 */ /* 0x000fea000b800000 */
[----:B0-----:R-:W0:Y:S02]  /*dc40*/  S2R R0, SR_TID.X ;  /* 0x0000000000007919 */ /* 0x001e240000002100 */
[----:B0-----:R-:W-:-:S04]  /*dc50*/  SHF.R.U32.HI R0, RZ, 0x5, R0 ;  /* 0x00000005ff007819 */ /* 0x001fc80000011600 */
[----:B------:R-:W-:-:S05]  /*dc60*/  LOP3.LUT R0, R0, 0x3, RZ, 0xc0, !PT ;  /* 0x0000000300007812 */ /* 0x000fca00078ec0ff */
[----:B-1----:R0:W1:Y:S02]  /*dc70*/  SHFL.IDX PT, R14, R0, RZ, 0x1f ;  /* 0x00001fff000e7589 */ /* 0x00206400000e0000 */
.L_x_1732:
[----:B-1----:R-:W-:Y:S01]  /*dc80*/  ISETP.NE.AND P0, PT, R14, RZ, PT ;  /* 0x000000ff0e00720c */ /* 0x002fe20003f05270 */
[----:B------:R-:W-:-:S12]  /*dc90*/  BSSY B0, `(.L_x_1694) ;  /* 0x000002b000007945 */ /* 0x000fd80003800000 */
[----:B------:R-:W-:Y:S05]  /*dca0*/  @P0 BRA `(.L_x_1695) ;  /* 0x0000000000a40947 */ /* 0x000fea0003800000 */
[----:B------:R-:W-:-:S03]  /*dcb0*/  UMOV UR4, 0xffffffff ;  /* 0xffffffff00047882 */ /* 0x000fc60000000000 */
[----:B------:R-:W-:Y:S05]  /*dcc0*/  BRA.DIV UR4, `(.L_x_1696) ;  /* 0x0000000e04747947 */ /* 0x000fea000b800000 */
[----:B------:R-:W-:-:S13]  /*dcd0*/  ELECT P6, URZ, PT ;  /* 0x00000000003f782f */ /* 0x000fda00038c0000 */
.L_x_1735:
[----:B------:R-:W-:Y:S05]  /*dce0*/  @!P6 BRA `(.L_x_1695) ;  /* 0x000000000094e947 */ /* 0x000fea0003800000 */
[----:B------:R-:W-:-:S06]  /*dcf0*/  ULOP3.LUT UR4, UR41, 0x2, URZ, 0xfc, !UPT ;  /* 0x0000000229047892 */ /* 0x000fcc000f8efc3f */
[----:B0-----:R-:W-:-:S05]  /*dd00*/  IMAD.U32 R0, RZ, RZ, UR4 ;  /* 0x00000004ff007e24 */ /* 0x001fca000f8e00ff */
[----:B------:R-:W-:-:S13]  /*dd10*/  ISETP.NE.AND P0, PT, R0, 0x3, PT ;  /* 0x000000030000780c */ /* 0x000fda0003f05270 */
[----:B------:R-:W-:Y:S05]  /*dd20*/  @!P0 BRA `(.L_x_1697) ;  /* 0x0000000000048947 */ /* 0x000fea0003800000 */
[----:B------:R-:W-:Y:S01]  /*dd30*/  BPT.TRAP 0x1 ;  /* 0x000000040000795c */ /* 0x000fe20000300000 */
.L_x_1697:
        /* <DEDUP_REMOVED lines=12> */
.L_x_1736:
[----:B------:R-:W1:Y:S02]  /*de00*/  SYNCS.PHASECHK.TRANS64.TRYWAIT P1, [R3+URZ], R0 ;  /* 0x00000000030075a7 */ /* 0x000e64000802017f */
[----:B-1----:R-:W-:Y:S05]  /*de10*/  @!P1 BRA `(.L_x_1699) ;  /* 0x0000000c00549947 */ /* 0x002fea0003800000 */
.L_x_1737:
[----:B------:R-:W-:Y:S05]  /*de20*/  @!P0 BRA `(.L_x_1700) ;  /* 0x0000000000048947 */ /* 0x000fea0003800000 */
[----:B------:R-:W-:Y:S01]  /*de30*/  BPT.TRAP 0x1 ;  /* 0x000000040000795c */ /* 0x000fe20000300000 */
.L_x_1700:
[----:B-1----:R-:W-:-:S04]  /*de40*/  IMAD R3, R18, 0x8, R7 ;  /* 0x0000000812037824 */ /* 0x002fc800078e0207 */
[----:B------:R-:W1:Y:S02]  /*de50*/  SYNCS.PHASECHK.TRANS64.TRYWAIT P1, [R3+URZ+0x19c60], R4 ;  /* 0x019c6004030075a7 */ /* 0x000e64000802017f */
[----:B-1----:R-:W-:Y:S05]  /*de60*/  @!P1 BRA `(.L_x_1701) ;  /* 0x0000000c00549947 */ /* 0x002fea0003800000 */
.L_x_1738:
[----:B------:R-:W-:Y:S05]  /*de70*/  @!P0 BRA `(.L_x_1702) ;  /* 0x0000000000048947 */ /* 0x000fea0003800000 */
[----:B------:R-:W-:Y:S01]  /*de80*/  BPT.TRAP 0x1 ;  /* 0x000000040000795c */ /* 0x000fe20000300000 */
.L_x_1702:
[----:B0-----:R-:W-:-:S04]  /*de90*/  IMAD R5, R6, 0x8, R7 ;  /* 0x0000000806057824 */ /* 0x001fc800078e0207 */
[----:B------:R-:W0:Y:S02]  /*dea0*/  SYNCS.PHASECHK.TRANS64.TRYWAIT P1, [R5+URZ+0x19c60], R0 ;  /* 0x019c6000050075a7 */ /* 0x000e24000802017f */
[----:B0-----:R-:W-:Y:S05]  /*deb0*/  @!P1 BRA `(.L_x_1703) ;  /* 0x0000000c00549947 */ /* 0x001fea0003800000 */
.L_x_1739:
[----:B------:R-:W-:Y:S05]  /*dec0*/  @!P0 BRA `(.L_x_1704) ;  /* 0x0000000000048947 */ /* 0x000fea0003800000 */
[----:B------:R-:W-:Y:S01]  /*ded0*/  BPT.TRAP 0x1 ;  /* 0x000000040000795c */ /* 0x000fe20000300000 */
.L_x_1704:
[----:B------:R-:W3:Y:S02]  /*dee0*/  SYNCS.PHASECHK.TRANS64.TRYWAIT P0, [R3+URZ+0x19c80], R4 ;  /* 0x019c8004030075a7 */ /* 0x000ee4000800017f */
[----:B---3--:R-:W-:Y:S05]  /*def0*/  @!P0 BRA `(.L_x_1705) ;  /* 0x0000000c00588947 */ /* 0x008fea0003800000 */
.L_x_1706:
[----:B----4-:R4:W0:Y:S02]  /*df00*/  SYNCS.PHASECHK.TRANS64.TRYWAIT P0, [R5+URZ+0x19c80], R0 ;  /* 0x019c8000050075a7 */ /* 0x010824000800017f */
[----:B0-----:R-:W-:Y:S05]  /*df10*/  @!P0 NANOSLEEP.SYNCS 0x989680 ;  /* 0x009896800000895d */ /* 0x001fea0003900000 */
[----:B------:R-:W0:Y:S02]  /*df20*/  @!P0 SYNCS.PHASECHK.TRANS64 P0, [R5+URZ+0x19c80], R0 ;  /* 0x019c8000050085a7 */ /* 0x000e24000800007f */
[----:B0-----:R-:W-:Y:S05]  /*df30*/  @!P0 BRA `(.L_x_1706) ;  /* 0xfffffffc00f08947 */ /* 0x001fea000383ffff */
.L_x_1695:
[----:B------:R-:W-:Y:S05]  /*df40*/  BSYNC B0 ;  /* 0x0000000000007941 */ /* 0x000fea0003800000 */
.L_x_1694:
[----:B------:R-:W-:Y:S05]  /*df50*/  EXIT ;  /* 0x000000000000794d */ /* 0x000fea0003800000 */
.L_x_1583:
[----:B0-----:R-:W-:-:S04]  /*df60*/  IMAD.U32 R3, RZ, RZ, UR45 ;  /* 0x0000002dff037e24 */ /* 0x001fc8000f8e00ff */
[----:B------:R0:W1:Y:S03]  /*df70*/  SYNCS.PHASECHK.TRANS64.TRYWAIT P1, [R3+URZ+0x19c00], R0 ;  /* 0x019c0000030075a7 */ /* 0x000066000802017f */
[----:B-1----:R-:W-:Y:S05]  /*df80*/  @!P1 NANOSLEEP.SYNCS 0x989680 ;  /* 0x009896800000995d */ /* 0x002fea0003900000 */
[----:B------:R-:W1:Y:S02]  /*df90*/  @!P1 SYNCS.PHASECHK.TRANS64 P1, [R3+URZ+0x19c00], R0 ;  /* 0x019c0000030095a7 */ /* 0x000e64000802007f */
[----:B-1----:R-:W-:Y:S05]  /*dfa0*/  @!P1 BRA `(.L_x_1583) ;  /* 0xfffffffc00ec9947 */ /* 0x002fea000383ffff */
[----:B------:R-:W-:Y:S05]  /*dfb0*/  BRA `(.L_x_1707) ;  /* 0xffffff3800547947 */ /* 0x000fea000383ffff */
.L_x_1587:
[----:B-1----:R1:W2:Y:S02]  /*dfc0*/  SYNCS.PHASECHK.TRANS64.TRYWAIT P2, [R3+URZ+0x19c30], R0 ;  /* 0x019c3000030075a7 */ /* 0x0022a4000804017f */
[----:B--2---:R-:W-:Y:S05]  /*dfd0*/  @!P2 NANOSLEEP.SYNCS 0x989680 ;  /* 0x009896800000a95d */ /* 0x004fea0003900000 */
[----:B------:R-:W2:Y:S02]  /*dfe0*/  @!P2 SYNCS.PHASECHK.TRANS64 P2, [R3+URZ+0x19c30], R0 ;  /* 0x019c30000300a5a7 */ /* 0x000ea4000804007f */
[----:B--2---:R-:W-:Y:S05]  /*dff0*/  @!P2 BRA `(.L_x_1587) ;  /* 0xfffffffc00f0a947 */ /* 0x004fea000383ffff */
[----:B------:R-:W-:Y:S05]  /*e000*/  BRA `(.L_x_1586) ;  /* 0xffffff3800787947 */ /* 0x000fea000383ffff */
.L_x_1592:
[----:B-1----:R-:W-:-:S04]  /*e010*/  IMAD.U32 R7, RZ, RZ, UR21 ;  /* 0x00000015ff077e24 */ /* 0x002fc8000f8e00ff */
[----:B------:R1:W2:Y:S03]  /*e020*/  SYNCS.PHASECHK.TRANS64.TRYWAIT P3, [R7+URZ+0x19c30], R0 ;  /* 0x019c3000070075a7 */ /* 0x0002a6000806017f */
[----:B--2---:R-:W-:Y:S05]  /*e030*/  @!P3 NANOSLEEP.SYNCS 0x989680 ;  /* 0x009896800000b95d */ /* 0x004fea0003900000 */
[----:B------:R-:W2:Y:S02]  /*e040*/  @!P3 SYNCS.PHASECHK.TRANS64 P3, [R7+URZ+0x19c30], R0 ;  /* 0x019c30000700b5a7 */ /* 0x000ea4000806007f */
[----:B--2---:R-:W-:Y:S05]  /*e050*/  @!P3 BRA `(.L_x_1592) ;  /* 0xfffffffc00ecb947 */ /* 0x004fea000383ffff */
[----:B------:R-:W-:Y:S05]  /*e060*/  BRA `(.L_x_1591) ;  /* 0xffffff5800e87947 */ /* 0x000fea000383ffff */
.L_x_1596:
[----:B-1----:R-:W-:-:S04]  /*e070*/  IMAD.U32 R7, RZ, RZ, UR11 ;  /* 0x0000000bff077e24 */ /* 0x002fc8000f8e00ff */
[----:B------:R1:W2:Y:S03]  /*e080*/  SYNCS.PHASECHK.TRANS64.TRYWAIT P3, [R7+URZ+0x19c50], R0 ;  /* 0x019c5000070075a7 */ /* 0x0002a6000806017f */
[----:B--2---:R-:W-:Y:S05]  /*e090*/  @!P3 NANOSLEEP.SYNCS 0x989680 ;  /* 0x009896800000b95d */ /* 0x004fea0003900000 */
[----:B------:R-:W2:Y:S02]  /*e0a0*/  @!P3 SYNCS.PHASECHK.TRANS64 P3, [R7+URZ+0x19c50], R0 ;  /* 0x019c50000700b5a7 */ /* 0x000ea4000806007f */
[----:B--2---:R-:W-:Y:S05]  /*e0b0*/  @!P3 BRA `(.L_x_1596) ;  /* 0xfffffffc00ecb947 */ /* 0x004fea000383ffff */
[----:B------:R-:W-:Y:S05]  /*e0c0*/  BRA `(.L_x_1595) ;  /* 0xffffff5c00387947 */ /* 0x000fea000383ffff */
.L_x_1603:
[----:B-1----:R-:W-:-:S04]  /*e0d0*/  IMAD.U32 R9, RZ, RZ, UR6 ;  /* 0x00000006ff097e24 */ /* 0x002fc8000f8e00ff */
[----:B------:R1:W2:Y:S03]  /*e0e0*/  SYNCS.PHASECHK.TRANS64.TRYWAIT P2, [R9+URZ+0x19c30], R0 ;  /* 0x019c3000090075a7 */ /* 0x0002a6000804017f */
[----:B--2---:R-:W-:Y:S05]  /*e0f0*/  @!P2 NANOSLEEP.SYNCS 0x989680 ;  /* 0x009896800000a95d */ /* 0x004fea0003900000 */
[----:B------:R-:W2:Y:S02]  /*e100*/  @!P2 SYNCS.PHASECHK.TRANS64 P2, [R9+URZ+0x19c30], R0 ;  /* 0x019c30000900a5a7 */ /* 0x000ea4000804007f */
[----:B--2---:R-:W-:Y:S05]  /*e110*/  @!P2 BRA `(.L_x_1603) ;  /* 0xfffffffc00eca947 */ /* 0x004fea000383ffff */
[----:B------:R-:W-:Y:S05]  /*e120*/  BRA `(.L_x_1602) ;  /* 0xffffff7c00fc7947 */ /* 0x000fea000383ffff */
.L_x_1607:
[----:B-1----:R-:W-:-:S04]  /*e130*/  IMAD.U32 R9, RZ, RZ, UR11 ;  /* 0x0000000bff097e24 */ /* 0x002fc8000f8e00ff */
[----:B------:R1:W2:Y:S03]  /*e140*/  SYNCS.PHASECHK.TRANS64.TRYWAIT P2, [R9+URZ+0x19c50], R0 ;  /* 0x019c5000090075a7 */ /* 0x0002a6000804017f */
[----:B--2---:R-:W-:Y:S05]  /*e150*/  @!P2 NANOSLEEP.SYNCS 0x989680 ;  /* 0x009896800000a95d */ /* 0x004fea0003900000 */
[----:B------:R-:W2:Y:S02]  /*e160*/  @!P2 SYNCS.PHASECHK.TRANS64 P2, [R9+URZ+0x19c50], R0 ;  /* 0x019c50000900a5a7 */ /* 0x000ea4000804007f */
[----:B--2---:R-:W-:Y:S05]  /*e170*/  @!P2 BRA `(.L_x_1607) ;  /* 0xfffffffc00eca947 */ /* 0x004fea000383ffff */
[----:B------:R-:W-:Y:S05]  /*e180*/  BRA `(.L_x_1606) ;  /* 0xffffff80004c7947 */ /* 0x000fea000383ffff */
.L_x_1613:
[----:B-1----:R-:W-:-:S04]  /*e190*/  IMAD.U32 R6, RZ, RZ, UR14 ;  /* 0x0000000eff067e24 */ /* 0x002fc8000f8e00ff */
[----:B------:R1:W2:Y:S03]  /*e1a0*/  SYNCS.PHASECHK.TRANS64.TRYWAIT P1, [R6+URZ+0x19c50], R5 ;  /* 0x019c5005060075a7 */ /* 0x0002a6000802017f */
[----:B--2---:R-:W-:Y:S05]  /*e1b0*/  @!P1 NANOSLEEP.SYNCS 0x989680 ;  /* 0x009896800000995d */ /* 0x004fea0003900000 */
[----:B------:R-:W2:Y:S02]  /*e1c0*/  @!P1 SYNCS.PHASECHK.TRANS64 P1, [R6+URZ+0x19c50], R5 ;  /* 0x019c5005060095a7 */ /* 0x000ea4000802007f */
[----:B--2---:R-:W-:Y:S05]  /*e1d0*/  @!P1 BRA `(.L_x_1613) ;  /* 0xfffffffc00ec9947 */ /* 0x004fea000383ffff */
[----:B------:R-:W-:Y:S05]  /*e1e0*/  BRA `(.L_x_1612) ;  /* 0xffffff9800987947 */ /* 0x000fea000383ffff */
.L_x_1639:
[----:B------:R-:W-:Y:S02]  /*e1f0*/  IMAD.MOV.U32 R13, RZ, RZ, R20 ;  /* 0x000000ffff0d7224 */ /* 0x000fe400078e0014 */
[----:B------:R-:W-:Y:S02]  /*e200*/  IMAD.MOV.U32 R12, RZ, RZ, RZ ;  /* 0x000000ffff0c7224 */ /* 0x000fe400078e00ff */
[----:B------:R-:W-:Y:S02]  /*e210*/  IMAD.MOV.U32 R11, RZ, RZ, 0x1f ;  /* 0x0000001fff0b7424 */ /* 0x000fe400078e00ff */
[----:B------:R-:W-:-:S07]  /*e220*/  IMAD.MOV.U32 R15, RZ, RZ, -0x1 ;  /* 0xffffffffff0f7424 */ /* 0x000fce00078e00ff */
[----:B------:R-:W-:Y:S05]  /*e230*/  WARPSYNC.COLLECTIVE R15, `(.L_x_1708) ;  /* 0x000000000f087348 */ /* 0x000fea0003c00000 */
[----:B------:R0:W1:Y:S02]  /*e240*/  SHFL.IDX P6, R14, R13, R12, R11 ;  /* 0x0000000c0d0e7389 */ /* 0x00006400000c000b */
[----:B01----:R-:W-:Y:S01]  /*e250*/  ENDCOLLECTIVE ;  /* 0x000000000000791b */ /* 0x003fe20003800000 */
.L_x_1708:
[----:B------:R-:W-:Y:S05]  /*e260*/  BRA `(.L_x_1709) ;  /* 0xffffffcc00fc7947 */ /* 0x000fea000383ffff */
.L_x_1641:
[----:B------:R-:W-:Y:S01]  /*e270*/  BSSY B0, `(.L_x_1710) ;  /* 0x0000006000007945 */ /* 0x000fe20003800000 */
[----:B------:R-:W-:-:S07]  /*e280*/  IMAD.MOV.U32 R15, RZ, RZ, -0x1 ;  /* 0xffffffffff0f7424 */ /* 0x000fce00078e00ff */
[----:B0-----:R-:W-:Y:S05]  /*e290*/  WARPSYNC.COLLECTIVE R15, `(.L_x_1711) ;  /* 0x000000000f0c7348 */ /* 0x001fea0003c00000 */
[----:B------:R-:W-:Y:S02]  /*e2a0*/  ELECT P6, UR62, PT ;  /* 0x00000000003e782f */ /* 0x000fe400038c0000 */
[----:B------:R-:W-:Y:S01]  /*e2b0*/  MOV R14, UR62 ;  /* 0x0000003e000e7c02 */ /* 0x000fe20008000f00 */
[----:B0-----:R-:W-:Y:S10]  /*e2c0*/  ENDCOLLECTIVE ;  /* 0x000000000000791b */ /* 0x001ff40003800000 */
.L_x_1711:
[----:B------:R-:W-:Y:S05]  /*e2d0*/  BSYNC B0 ;  /* 0x0000000000007941 */ /* 0x000fea0003800000 */
.L_x_1710:
[----:B------:R-:W-:Y:S05]  /*e2e0*/  BRA `(.L_x_1712) ;  /* 0xffffffd000047947 */ /* 0x000fea000383ffff */
.L_x_1643:
[----:B-1----:R1:W2:Y:S02]  /*e2f0*/  SYNCS.PHASECHK.TRANS64.TRYWAIT P1, [R5+URZ+0x19c80], R2 ;  /* 0x019c8002050075a7 */ /* 0x0022a4000802017f */
[----:B--2---:R-:W-:Y:S05]  /*e300*/  @!P1 NANOSLEEP.SYNCS 0x989680 ;  /* 0x009896800000995d */ /* 0x004fea0003900000 */
[----:B------:R-:W2:Y:S02]  /*e310*/  @!P1 SYNCS.PHASECHK.TRANS64 P1, [R5+URZ+0x19c80], R2 ;  /* 0x019c8002050095a7 */ /* 0x000ea4000802007f */
[----:B--2---:R-:W-:Y:S05]  /*e320*/  @!P1 BRA `(.L_x_1643) ;  /* 0xfffffffc00f09947 */ /* 0x004fea000383ffff */
[----:B------:R-:W-:Y:S05]  /*e330*/  BRA `(.L_x_1713) ;  /* 0xffffffd0005c7947 */ /* 0x000fea000383ffff */
.L_x_1645:
[----:B--2---:R2:W3:Y:S02]  /*e340*/  SYNCS.PHASECHK.TRANS64.TRYWAIT P1, [R5+URZ+0x19c40], R2 ;  /* 0x019c4002050075a7 */ /* 0x0044e4000802017f */
[----:B---3--:R-:W-:Y:S05]  /*e350*/  @!P1 NANOSLEEP.SYNCS 0x989680 ;  /* 0x009896800000995d */ /* 0x008fea0003900000 */
[----:B------:R-:W3:Y:S02]  /*e360*/  @!P1 SYNCS.PHASECHK.TRANS64 P1, [R5+URZ+0x19c40], R2 ;  /* 0x019c4002050095a7 */ /* 0x000ee4000802007f */
[----:B---3--:R-:W-:Y:S05]  /*e370*/  @!P1 BRA `(.L_x_1645) ;  /* 0xfffffffc00f09947 */ /* 0x008fea000383ffff */
[----:B------:R-:W-:Y:S05]  /*e380*/  BRA `(.L_x_1714) ;  /* 0xffffffd000e07947 */ /* 0x000fea000383ffff */
.L_x_1649:
[----:B------:R-:W-:Y:S02]  /*e390*/  IMAD.MOV.U32 R13, RZ, RZ, R4 ;  /* 0x000000ffff0d7224 */ /* 0x000fe400078e0004 */
[----:B------:R-:W-:Y:S02]  /*e3a0*/  IMAD.MOV.U32 R12, RZ, RZ, RZ ;  /* 0x000000ffff0c7224 */ /* 0x000fe400078e00ff */
[----:B------:R-:W-:Y:S02]  /*e3b0*/  IMAD.MOV.U32 R11, RZ, RZ, 0x1e1f ;  /* 0x00001e1fff0b7424 */ /* 0x000fe400078e00ff */
[----:B------:R-:W-:Y:S02]  /*e3c0*/  IMAD.MOV.U32 R15, RZ, RZ, -0x1 ;  /* 0xffffffffff0f7424 */ /* 0x000fe400078e00ff */
[----:B------:R-:W-:-:S07]  /*e3d0*/  IMAD.U32 R7, RZ, RZ, UR40 ;  /* 0x00000028ff077e24 */ /* 0x000fce000f8e00ff */
[----:B------:R-:W-:Y:S05]  /*e3e0*/  WARPSYNC.COLLECTIVE R15, `(.L_x_1715) ;  /* 0x000000000f087348 */ /* 0x000fea0003c00000 */
[----:B------:R0:W1:Y:S02]  /*e3f0*/  SHFL.IDX P6, R14, R13, R12, R11 ;  /* 0x0000000c0d0e7389 */ /* 0x00006400000c000b */
[----:B01----:R-:W-:Y:S01]  /*e400*/  ENDCOLLECTIVE ;  /* 0x000000000000791b */ /* 0x003fe20003800000 */
.L_x_1715:
[----:B------:R-:W-:Y:S02]  /*e410*/  IMAD R7, R7, 0xc0, R20 ;  /* 0x000000c007077824 */ /* 0x000fe400078e0214 */
[----:B------:R-:W-:Y:S02]  /*e420*/  IMAD.MOV.U32 R13, RZ, RZ, R0 ;  /* 0x000000ffff0d7224 */ /* 0x000fe400078e0000 */
[----:B------:R-:W-:-:S07]  /*e430*/  IMAD.MOV.U32 R2, RZ, RZ, R14 ;  /* 0x000000ffff027224 */ /* 0x000fce00078e000e */
[----:B------:R-:W-:Y:S05]  /*e440*/  WARPSYNC.COLLECTIVE R15, `(.L_x_1716) ;  /* 0x000000000f087348 */ /* 0x000fea0003c00000 */
[----:B------:R0:W1:Y:S02]  /*e450*/  SHFL.IDX P6, R14, R13, R12, R11 ;  /* 0x0000000c0d0e7389 */ /* 0x00006400000c000b */
[----:B01----:R-:W-:Y:S01]  /*e460*/  ENDCOLLECTIVE ;  /* 0x000000000000791b */ /* 0x003fe20003800000 */
.L_x_1716:
        /* <DEDUP_REMOVED lines=9> */
.L_x_1717:
        /* <DEDUP_REMOVED lines=14> */
.L_x_1718:
        /* <DEDUP_REMOVED lines=9> */
.L_x_1719:
        /* <DEDUP_REMOVED lines=13> */
.L_x_1720:
[----:B------:R-:W-:Y:S05]  /*e740*/  BRA `(.L_x_1721) ;  /* 0xffffffd8009c7947 */ /* 0x000fea000383ffff */
.L_x_1654:
[----:B0-----:R0:W2:Y:S02]  /*e750*/  SYNCS.PHASECHK.TRANS64.TRYWAIT P0, [R17+URZ+0x19c20], R0 ;  /* 0x019c2000110075a7 */ /* 0x0010a4000800017f */
[----:B--2---:R-:W-:Y:S05]  /*e760*/  @!P0 NANOSLEEP.SYNCS 0x989680 ;  /* 0x009896800000895d */ /* 0x004fea0003900000 */
[----:B------:R-:W2:Y:S02]  /*e770*/  @!P0 SYNCS.PHASECHK.TRANS64 P0, [R17+URZ+0x19c20], R0 ;  /* 0x019c2000110085a7 */ /* 0x000ea4000800007f */
[----:B--2---:R-:W-:Y:S05]  /*e780*/  @!P0 BRA `(.L_x_1654) ;  /* 0xfffffffc00f08947 */ /* 0x004fea000383ffff */
[----:B------:R-:W-:Y:S05]  /*e790*/  BRA `(.L_x_1722) ;  /* 0xffffffdc000c7947 */ /* 0x000fea000383ffff */
.L_x_1660:
[----:B0-----:R0:W2:Y:S02]  /*e7a0*/  SYNCS.PHASECHK.TRANS64.TRYWAIT P0, [R4+URZ+0x19c80], R2 ;  /* 0x019c8002040075a7 */ /* 0x0010a4000800017f */
[----:B--2---:R-:W-:Y:S05]  /*e7b0*/  @!P0 NANOSLEEP.SYNCS 0x989680 ;  /* 0x009896800000895d */ /* 0x004fea0003900000 */
[----:B------:R-:W2:Y:S02]  /*e7c0*/  @!P0 SYNCS.PHASECHK.TRANS64 P0, [R4+URZ+0x19c80], R2 ;  /* 0x019c8002040085a7 */ /* 0x000ea4000800007f */
[----:B--2---:R-:W-:Y:S05]  /*e7d0*/  @!P0 BRA `(.L_x_1660) ;  /* 0xfffffffc00f08947 */ /* 0x004fea000383ffff */
[----:B------:R-:W-:Y:S05]  /*e7e0*/  BRA `(.L_x_1723) ;  /* 0xffffffdc00b07947 */ /* 0x000fea000383ffff */
.L_x_1667:
[----:B--2---:R2:W3:Y:S02]  /*e7f0*/  SYNCS.PHASECHK.TRANS64.TRYWAIT P0, [R4+URZ+0x19c40], R2 ;  /* 0x019c4002040075a7 */ /* 0x0044e4000800017f */
[----:B---3--:R-:W-:Y:S05]  /*e800*/  @!P0 NANOSLEEP.SYNCS 0x989680 ;  /* 0x009896800000895d */ /* 0x008fea0003900000 */
[----:B------:R-:W3:Y:S02]  /*e810*/  @!P0 SYNCS.PHASECHK.TRANS64 P0, [R4+URZ+0x19c40], R2 ;  /* 0x019c4002040085a7 */ /* 0x000ee4000800007f */
[----:B---3--:R-:W-:Y:S05]  /*e820*/  @!P0 BRA `(.L_x_1667) ;  /* 0xfffffffc00f08947 */ /* 0x008fea000383ffff */
[----:B------:R-:W-:Y:S05]  /*e830*/  BRA `(.L_x_1724) ;  /* 0xffffffe000a87947 */ /* 0x000fea000383ffff */
.L_x_1675:
[----:B0-----:R0:W2:Y:S02]  /*e840*/  SYNCS.PHASECHK.TRANS64.TRYWAIT P1, [R3+URZ+0x19c70], R2 ;  /* 0x019c7002030075a7 */ /* 0x0010a4000802017f */
[----:B--2---:R-:W-:Y:S05]  /*e850*/  @!P1 NANOSLEEP.SYNCS 0x989680 ;  /* 0x009896800000995d */ /* 0x004fea0003900000 */
[----:B------:R-:W2:Y:S02]  /*e860*/  @!P1 SYNCS.PHASECHK.TRANS64 P1, [R3+URZ+0x19c70], R2 ;  /* 0x019c7002030095a7 */ /* 0x000ea4000802007f */
[----:B--2---:R-:W-:Y:S05]  /*e870*/  @!P1 BRA `(.L_x_1675) ;  /* 0xfffffffc00f09947 */ /* 0x004fea000383ffff */
[----:B------:R-:W-:Y:S05]  /*e880*/  BRA `(.L_x_1725) ;  /* 0xffffffe400bc7947 */ /* 0x000fea000383ffff */
.L_x_1677:
[----:B0-----:R0:W2:Y:S02]  /*e890*/  SYNCS.PHASECHK.TRANS64.TRYWAIT P1, [R3+URZ+0x19c60], R2 ;  /* 0x019c6002030075a7 */ /* 0x0010a4000802017f */
[----:B--2---:R-:W-:Y:S05]  /*e8a0*/  @!P1 NANOSLEEP.SYNCS 0x989680 ;  /* 0x009896800000995d */ /* 0x004fea0003900000 */
[----:B------:R-:W2:Y:S02]  /*e8b0*/  @!P1 SYNCS.PHASECHK.TRANS64 P1, [R3+URZ+0x19c60], R2 ;  /* 0x019c6002030095a7 */ /* 0x000ea4000802007f */
[----:B--2---:R-:W-:Y:S05]  /*e8c0*/  @!P1 BRA `(.L_x_1677) ;  /* 0xfffffffc00f09947 */ /* 0x004fea000383ffff */
[----:B------:R-:W-:Y:S05]  /*e8d0*/  BRA `(.L_x_1726) ;  /* 0xffffffe400c47947 */ /* 0x000fea000383ffff */
.L_x_1684:
[----:B0-----:R0:W2:Y:S02]  /*e8e0*/  SYNCS.PHASECHK.TRANS64.TRYWAIT P1, [R3+URZ+0x19c70], R0 ;  /* 0x019c7000030075a7 */ /* 0x0010a4000802017f */
[----:B--2---:R-:W-:Y:S05]  /*e8f0*/  @!P1 NANOSLEEP.SYNCS 0x989680 ;  /* 0x009896800000995d */ /* 0x004fea0003900000 */
[----:B------:R-:W2:Y:S02]  /*e900*/  @!P1 SYNCS.PHASECHK.TRANS64 P1, [R3+URZ+0x19c70], R0 ;  /* 0x019c7000030095a7 */ /* 0x000ea4000802007f */
[----:B--2---:R-:W-:Y:S05]  /*e910*/  @!P1 BRA `(.L_x_1684) ;  /* 0xfffffffc00f09947 */ /* 0x004fea000383ffff */
[----:B------:R-:W-:Y:S05]  /*e920*/  BRA `(.L_x_1727) ;  /* 0xffffffec00247947 */ /* 0x000fea000383ffff */
.L_x_1686:
[----:B0-----:R0:W2:Y:S02]  /*e930*/  SYNCS.PHASECHK.TRANS64.TRYWAIT P1, [R3+URZ+0x19c60], R0 ;  /* 0x019c6000030075a7 */ /* 0x0010a4000802017f */
[----:B--2---:R-:W-:Y:S05]  /*e940*/  @!P1 NANOSLEEP.SYNCS 0x989680 ;  /* 0x009896800000995d */ /* 0x004fea0003900000 */
[----:B------:R-:W2:Y:S02]  /*e950*/  @!P1 SYNCS.PHASECHK.TRANS64 P1, [R3+URZ+0x19c60], R0 ;  /* 0x019c6000030095a7 */ /* 0x000ea4000802007f */
[----:B--2---:R-:W-:Y:S05]  /*e960*/  @!P1 BRA `(.L_x_1686) ;  /* 0xfffffffc00f09947 */ /* 0x004fea000383ffff */
[----:B------:R-:W-:Y:S05]  /*e970*/  BRA `(.L_x_1728) ;  /* 0xffffffec00287947 */ /* 0x000fea000383ffff */
.L_x_1692:
[----:B0-----:R0:W3:Y:S02]  /*e980*/  SYNCS.PHASECHK.TRANS64.TRYWAIT P0, [R7+URZ+0x19c20], R0 ;  /* 0x019c2000070075a7 */ /* 0x0010e4000800017f */
[----:B---3--:R-:W-:Y:S05]  /*e990*/  @!P0 NANOSLEEP.SYNCS 0x989680 ;  /* 0x009896800000895d */ /* 0x008fea0003900000 */
[----:B------:R-:W3:Y:S02]  /*e9a0*/  @!P0 SYNCS.PHASECHK.TRANS64 P0, [R7+URZ+0x19c20], R0 ;  /* 0x019c2000070085a7 */ /* 0x000ee4000800007f */
[----:B---3--:R-:W-:Y:S05]  /*e9b0*/  @!P0 BRA `(.L_x_1692) ;  /* 0xfffffffc00f08947 */ /* 0x008fea000383ffff */
[----:B------:R-:W-:Y:S05]  /*e9c0*/  BRA `(.L_x_1729) ;  /* 0xfffffff000907947 */ /* 0x000fea000383ffff */
.L_x_1693:
[----:B------:R-:W3:Y:S01]  /*e9d0*/  S2R R2, SR_TID.X ;  /* 0x0000000000027919 */ /* 0x000ee20000002100 */
[----:B------:R-:W-:Y:S01]  /*e9e0*/  BSSY B0, `(.L_x_1730) ;  /* 0x000000a000007945 */ /* 0x000fe20003800000 */
[----:B------:R-:W-:Y:S02]  /*e9f0*/  IMAD.MOV.U32 R12, RZ, RZ, RZ ;  /* 0x000000ffff0c7224 */ /* 0x000fe400078e00ff */
[----:B------:R-:W-:Y:S02]  /*ea00*/  IMAD.MOV.U32 R11, RZ, RZ, 0x1f ;  /* 0x0000001fff0b7424 */ /* 0x000fe400078e00ff */
[----:B------:R-:W-:Y:S01]  /*ea10*/  IMAD.MOV.U32 R15, RZ, RZ, -0x1 ;  /* 0xffffffffff0f7424 */ /* 0x000fe200078e00ff */
[----:B---3--:R-:W-:-:S04]  /*ea20*/  SHF.R.U32.HI R2, RZ, 0x5, R2 ;  /* 0x00000005ff027819 */ /* 0x008fc80000011602 */
[----:B------:R-:W-:-:S05]  /*ea30*/  LOP3.LUT R2, R2, 0x3, RZ, 0xc0, !PT ;  /* 0x0000000302027812 */ /* 0x000fca00078ec0ff */
[----:B------:R-:W-:-:S07]  /*ea40*/  IMAD.MOV.U32 R13, RZ, RZ, R2 ;  /* 0x000000ffff0d7224 */ /* 0x000fce00078e0002 */
[----:B012---:R-:W-:Y:S05]  /*ea50*/  WARPSYNC.COLLECTIVE R15, `(.L_x_1731) ;  /* 0x000000000f087348 */ /* 0x007fea0003c00000 */
[----:B-1----:R1:W3:Y:S02]  /*ea60*/  SHFL.IDX P6, R14, R13, R12, R11 ;  /* 0x0000000c0d0e7389 */ /* 0x0022e400000c000b */
[----:B0123--:R-:W-:Y:S01]  /*ea70*/  ENDCOLLECTIVE ;  /* 0x000000000000791b */ /* 0x00ffe20003800000 */
.L_x_1731:
[----:B------:R-:W-:Y:S05]  /*ea80*/  BSYNC B0 ;  /* 0x0000000000007941 */ /* 0x000fea0003800000 */
.L_x_1730:
[----:B------:R-:W-:Y:S05]  /*ea90*/  BRA `(.L_x_1732) ;  /* 0xfffffff000787947 */ /* 0x000fea000383ffff */
.L_x_1696:
[----:B------:R-:W-:Y:S01]  /*eaa0*/  BSSY B1, `(.L_x_1733) ;  /* 0x0000006000017945 */ /* 0x000fe20003800000 */
[----:B------:R-:W-:-:S07]  /*eab0*/  IMAD.MOV.U32 R15, RZ, RZ, -0x1 ;  /* 0xffffffffff0f7424 */ /* 0x000fce00078e00ff */
[----:B0-2---:R-:W-:Y:S05]  /*eac0*/  WARPSYNC.COLLECTIVE R15, `(.L_x_1734) ;  /* 0x000000000f0c7348 */ /* 0x005fea0003c00000 */
[----:B------:R-:W-:Y:S02]  /*ead0*/  ELECT P6, UR62, PT ;  /* 0x00000000003e782f */ /* 0x000fe400038c0000 */
[----:B------:R-:W-:Y:S01]  /*eae0*/  MOV R14, UR62 ;  /* 0x0000003e000e7c02 */ /* 0x000fe20008000f00 */
[----:B0-2---:R-:W-:Y:S10]  /*eaf0*/  ENDCOLLECTIVE ;  /* 0x000000000000791b */ /* 0x005ff40003800000 */
.L_x_1734:
[----:B------:R-:W-:Y:S05]  /*eb00*/  BSYNC B1 ;  /* 0x0000000000017941 */ /* 0x000fea0003800000 */
.L_x_1733:
[----:B------:R-:W-:Y:S05]  /*eb10*/  BRA `(.L_x_1735) ;  /* 0xfffffff000707947 */ /* 0x000fea000383ffff */
.L_x_1698:
[----:B0-----:R0:W1:Y:S02]  /*eb20*/  SYNCS.PHASECHK.TRANS64.TRYWAIT P1, [R5+URZ], R4 ;  /* 0x00000004050075a7 */ /* 0x001064000802017f */
[----:B-1----:R-:W-:Y:S05]  /*eb30*/  @!P1 NANOSLEEP.SYNCS 0x989680 ;  /* 0x009896800000995d */ /* 0x002fea0003900000 */
[----:B------:R-:W1:Y:S02]  /*eb40*/  @!P1 SYNCS.PHASECHK.TRANS64 P1, [R5+URZ], R4 ;  /* 0x00000004050095a7 */ /* 0x000e64000802007f */
[----:B-1----:R-:W-:Y:S05]  /*eb50*/  @!P1 BRA `(.L_x_1698) ;  /* 0xfffffffc00f09947 */ /* 0x002fea000383ffff */
[----:B------:R-:W-:Y:S05]  /*eb60*/  BRA `(.L_x_1736) ;  /* 0xfffffff000a47947 */ /* 0x000fea000383ffff */
.L_x_1699:
[----:B-1----:R1:W3:Y:S02]  /*eb70*/  SYNCS.PHASECHK.TRANS64.TRYWAIT P1, [R3+URZ], R0 ;  /* 0x00000000030075a7 */ /* 0x0022e4000802017f */
[----:B---3--:R-:W-:Y:S05]  /*eb80*/  @!P1 NANOSLEEP.SYNCS 0x989680 ;  /* 0x009896800000995d */ /* 0x008fea0003900000 */
[----:B------:R-:W3:Y:S02]  /*eb90*/  @!P1 SYNCS.PHASECHK.TRANS64 P1, [R3+URZ], R0 ;  /* 0x00000000030095a7 */ /* 0x000ee4000802007f */
[----:B---3--:R-:W-:Y:S05]  /*eba0*/  @!P1 BRA `(.L_x_1699) ;  /* 0xfffffffc00f09947 */ /* 0x008fea000383ffff */
[----:B------:R-:W-:Y:S05]  /*ebb0*/  BRA `(.L_x_1737) ;  /* 0xfffffff000987947 */ /* 0x000fea000383ffff */
.L_x_1701:
[----:B-1----:R1:W3:Y:S02]  /*ebc0*/  SYNCS.PHASECHK.TRANS64.TRYWAIT P1, [R3+URZ+0x19c60], R4 ;  /* 0x019c6004030075a7 */ /* 0x0022e4000802017f */
[----:B---3--:R-:W-:Y:S05]  /*ebd0*/  @!P1 NANOSLEEP.SYNCS 0x989680 ;  /* 0x009896800000995d */ /* 0x008fea0003900000 */
[----:B------:R-:W3:Y:S02]  /*ebe0*/  @!P1 SYNCS.PHASECHK.TRANS64 P1, [R3+URZ+0x19c60], R4 ;  /* 0x019c6004030095a7 */ /* 0x000ee4000802007f */
[----:B---3--:R-:W-:Y:S05]  /*ebf0*/  @!P1 BRA `(.L_x_1701) ;  /* 0xfffffffc00f09947 */ /* 0x008fea000383ffff */
[----:B------:R-:W-:Y:S05]  /*ec00*/  BRA `(.L_x_1738) ;  /* 0xfffffff000987947 */ /* 0x000fea000383ffff */
.L_x_1703:
[----:B0-----:R0:W3:Y:S02]  /*ec10*/  SYNCS.PHASECHK.TRANS64.TRYWAIT P1, [R5+URZ+0x19c60], R0 ;  /* 0x019c6000050075a7 */ /* 0x0010e4000802017f */
[----:B---3--:R-:W-:Y:S05]  /*ec20*/  @!P1 NANOSLEEP.SYNCS 0x989680 ;  /* 0x009896800000995d */ /* 0x008fea0003900000 */
[----:B------:R-:W3:Y:S02]  /*ec30*/  @!P1 SYNCS.PHASECHK.TRANS64 P1, [R5+URZ+0x19c60], R0 ;  /* 0x019c6000050095a7 */ /* 0x000ee4000802007f */
[----:B---3--:R-:W-:Y:S05]  /*ec40*/  @!P1 BRA `(.L_x_1703) ;  /* 0xfffffffc00f09947 */ /* 0x008fea000383ffff */
[----:B------:R-:W-:Y:S05]  /*ec50*/  BRA `(.L_x_1739) ;  /* 0xfffffff000987947 */ /* 0x000fea000383ffff */
.L_x_1705:
[----:B---3--:R3:W4:Y:S02]  /*ec60*/  SYNCS.PHASECHK.TRANS64.TRYWAIT P0, [R3+URZ+0x19c80], R4 ;  /* 0x019c8004030075a7 */ /* 0x008724000800017f */
[----:B----4-:R-:W-:Y:S05]  /*ec70*/  @!P0 NANOSLEEP.SYNCS 0x989680 ;  /* 0x009896800000895d */ /* 0x010fea0003900000 */
[----:B------:R-:W4:Y:S02]  /*ec80*/  @!P0 SYNCS.PHASECHK.TRANS64 P0, [R3+URZ+0x19c80], R4 ;  /* 0x019c8004030085a7 */ /* 0x000f24000800007f */
[----:B----4-:R-:W-:Y:S05]  /*ec90*/  @!P0 BRA `(.L_x_1705) ;  /* 0xfffffffc00f08947 */ /* 0x010fea000383ffff */
[----:B------:R-:W-:Y:S05]  /*eca0*/  BRA `(.L_x_1706) ;  /* 0xfffffff000947947 */ /* 0x000fea000383ffff */
.L_x_1740:
        /* <DEDUP_REMOVED lines=13> */
.L_x_2304:


//--------------------- .text._ZN7cutlass13device_kernelIN5flash11enable_sm90INS1_16FlashAttnFwdSm90INS1_25CollectiveMainloopFwdSm90ILi2EN4cute5tupleIJNS5_1CILi1EEES8_S8_EEENS6_IJNS7_ILi192EEENS7_ILi128EEENS7_ILi96EEEEEELi96ENS_12float_e4m3_tEfNS_4arch4Sm90ELb1ELb0ELb0ELb1ELb0ELb0ELb0ELb1ELb1ELb1ELb0ELb0EEENS1_21CollectiveEpilogueFwdINS6_IJSA_SC_SB_EEES9_NS_10bfloat16_tESG_Li384ELb1ELb1ELb0ELb1EEENS1_36VarlenDynamicPersistentTileSchedulerILi192ELi128ELi384ELi128ELb0ELb1ELb1ELb1ELb1ELb1EEEEEEEEEvNT_6ParamsE --------------------------
	.section	.text._ZN7cutlass13device_kernelIN5flash11enable_sm90INS1_16FlashAttnFwdSm90INS1_25CollectiveMainloopFwdSm90ILi2EN4cute5tupleIJNS5_1CILi1EEES8_S8_EEENS6_IJNS7_ILi192EEENS7_ILi128EEENS7_ILi96EEEEEELi96ENS_12float_e4m3_tEfNS_4arch4Sm90ELb1ELb0ELb0ELb1ELb0ELb0ELb0ELb1ELb1ELb1ELb0ELb0EEENS1_21CollectiveEpilogueFwdINS6_IJSA_SC_SB_EEES9_NS_10bfloat16_tESG_Li384ELb1ELb1ELb0ELb1EEENS1_36VarlenDynamicPersistentTileSchedulerILi192ELi128ELi384ELi128ELb0ELb1ELb1ELb1ELb1ELb1EEEEEEEEEvNT_6ParamsE,"ax",@progbits
	.align	128
.text._ZN7cutlass13device_kernelIN5flash11enable_sm90INS1_16FlashAttnFwdSm90INS1_25CollectiveMainloopFwdSm90ILi2EN4cute5tupleIJNS5_1CILi1EEES8_S8_EEENS6_IJNS7_ILi192EEENS7_ILi128EEENS7_ILi96EEEEEELi96ENS_12float_e4m3_tEfNS_4arch4Sm90ELb1ELb0ELb0ELb1ELb0ELb0ELb0ELb1ELb1ELb1ELb0ELb0EEENS1_21CollectiveEpilogueFwdINS6_IJSA_SC_SB_EEES9_NS_10bfloat16_tESG_Li384ELb1ELb1ELb0ELb1EEENS1_36VarlenDynamicPersistentTileSchedulerILi192ELi128ELi384ELi128ELb0ELb1ELb1ELb1ELb1ELb1EEEEEEEEEvNT_6ParamsE:
        .type           _ZN7cutlass13device_kernelIN5flash11enable_sm90INS1_16FlashAttnFwdSm90INS1_25CollectiveMainloopFwdSm90ILi2EN4cute5tupleIJNS5_1CILi1EEES8_S8_EEENS6_IJNS7_ILi192EEENS7_ILi128EEENS7_ILi96EEEEEELi96ENS_12float_e4m3_tEfNS_4arch4Sm90ELb1ELb0ELb0ELb1ELb0ELb0ELb0ELb1ELb1ELb1ELb0ELb0EEENS1_21CollectiveEpilogueFwdINS6_IJSA_SC_SB_EEES9_NS_10bfloat16_tESG_Li384ELb1ELb1ELb0ELb1EEENS1_36VarlenDynamicPersistentTileSchedulerILi192ELi128ELi384ELi128ELb0ELb1ELb1ELb1ELb1ELb1EEEEEEEEEvNT_6ParamsE,@function
        .size           _ZN7cutlass13device_kernelIN5flash11enable_sm90INS1_16FlashAttnFwdSm90INS1_25CollectiveMainloopFwdSm90ILi2EN4cute5tupleIJNS5_1CILi1EEES8_S8_EEENS6_IJNS7_ILi192EEENS7_ILi128EEENS7_ILi96EEEEEELi96ENS_12float_e4m3_tEfNS_4arch4Sm90ELb1ELb0ELb0ELb1ELb0ELb0ELb0ELb1ELb1ELb1ELb0ELb0EEENS1_21CollectiveEpilogueFwdINS6_IJSA_SC_SB_EEES9_NS_10bfloat16_tESG_Li384ELb1ELb1ELb0ELb1EEENS1_36VarlenDynamicPersistentTileSchedulerILi192ELi128ELi384ELi128ELb0ELb1ELb1ELb1ELb1ELb1EEEEEEEEEvNT_6ParamsE,(.L_x_2305 - _ZN7cutlass13device_kernelIN5flash11enable_sm90INS1_16FlashAttnFwdSm90INS1_25CollectiveMainloopFwdSm90ILi2EN4cute5tupleIJNS5_1CILi1EEES8_S8_EEENS6_IJNS7_ILi192EEENS7_ILi128EEENS7_ILi96EEEEEELi96ENS_12float_e4m3_tEfNS_4arch4Sm90ELb1ELb0ELb0ELb1ELb0ELb0ELb0ELb1ELb1ELb1ELb0ELb0EEENS1_21CollectiveEpilogueFwdINS6_IJSA_SC_SB_EEES9_NS_10bfloat16_tESG_Li384ELb1ELb1ELb0ELb1EEENS1_36VarlenDynamicPersistentTileSchedulerILi192ELi128ELi384ELi128ELb0ELb1ELb1ELb1ELb1ELb1EEEEEEEEEvNT_6ParamsE)
        .other          _ZN7cutlass13device_kernelIN5flash11enable_sm90INS1_16FlashAttnFwdSm90INS1_25CollectiveMainloopFwdSm90ILi2EN4cute5tupleIJNS5_1CILi1EEES8_S8_EEENS6_IJNS7_ILi192EEENS7_ILi128EEENS7_ILi96EEEEEELi96ENS_12float_e4m3_tEfNS_4arch4Sm90ELb1ELb0ELb0ELb1ELb0ELb0ELb0ELb1ELb1ELb1ELb0ELb0EEENS1_21CollectiveEpilogueFwdINS6_IJSA_SC_SB_EEES9_NS_10bfloat16_tESG_Li384ELb1ELb1ELb0ELb1EEENS1_36VarlenDynamicPersistentTileSchedulerILi192ELi128ELi384ELi128ELb0ELb1ELb1ELb1ELb1ELb1EEEEEEEEEvNT_6ParamsE,@"STO_CUDA_ENTRY STV_DEFAULT"
_ZN7cutlass13device_kernelIN5flash11enable_sm90INS1_16FlashAttnFwdSm90INS1_25CollectiveMainloopFwdSm90ILi2EN4cute5tupleIJNS5_1CILi1EEES8_S8_EEENS6_IJNS7_ILi192EEENS7_ILi128EEENS7_ILi96EEEEEELi96ENS_12float_e4m3_tEfNS_4arch4Sm90ELb1ELb0ELb0ELb1ELb0ELb0ELb0ELb1ELb1ELb1ELb0ELb0EEENS1_21CollectiveEpilogueFwdINS6_IJSA_SC_SB_EEES9_NS_10bfloat16_tESG_Li384ELb1ELb1ELb0ELb1EEENS1_36VarlenDynamicPersistentTileSchedulerILi192ELi128ELi384ELi128ELb0ELb1ELb1ELb1ELb1ELb1EEEEEEEEEvNT_6ParamsE:
        /* <DEDUP_REMOVED lines=18> */
.L_x_1742:
[----:B------:R-:W-:Y:S05]  /*0120*/  BSYNC B0 ;  /* 0x0000000000007941 */ /* 0x000fea0003800000 */
.L_x_1741:
        /* <DEDUP_REMOVED lines=41> */
.L_x_1743:
        /* <DEDUP_REMOVED lines=22> */
.L_x_1744:
        /* <DEDUP_REMOVED lines=18> */
.L_x_1745:
        /* <DEDUP_REMOVED lines=22> */
.L_x_1746:
        /* <DEDUP_REMOVED lines=22> */
.L_x_1747:
[----:B------:R-:W-:Y:S01]  /*0900*/  PLOP3.LUT P0, PT, PT, PT, UP0, 0x80, 0x0 ;  /* 0x000000000000781c */ /* 0x000fe20003f0f008 */
[----:B------:R-:W-:Y:S01]  /*0910*/  UMOV UR40, 0x1 ;  /* 0x0000000100287882 */ /* 0x000fe20000000000 */
[----:B------:R-:W-:Y:S01]  /*0920*/  NOP ;  /* 0x0000000000007918 */ /* 0x000fe20000000000 */
[----:B------:R-:W-:Y:S01]  /*0930*/  USEL UR40, UR40, 0x2, !UP0 ;  /* 0x0000000228287887 */ /* 0x000fe2000c000000 */
[----:B------:R-:W-:Y:S01]  /*0940*/  ULDC.64 UR44, c[0x0][0x208] ;  /* 0x00008200002c7ab9 */ /* 0x000fe20000000a00 */
[----:B012-4-:R-:W-:Y:S08]  /*0950*/  BAR.SYNC.DEFER_BLOCKING 0x0 ;  /* 0x0000000000007b1d */ /* 0x017ff00000010000 */
[----:B------:R-:W-:Y:S05]  /*0960*/  @!P0 BRA `(.L_x_1748) ;  /* 0x0000009c00808947 */ /* 0x000fea0003800000 */
.L_x_1749:
        /* <DEDUP_REMOVED lines=68> */
.L_x_1798:
[----:B01-34-:R-:W0:Y:S01]  /*0db0*/  LDC.64 R2, c[0x0][0xc88] ;  /* 0x00032200ff027b82 */ /* 0x01be220000000a00 */
[----:B------:R-:W-:Y:S01]  /*0dc0*/  ULDC.64 UR6, c[0x0][0xa28] ;  /* 0x00028a0000067ab9 */ /* 0x000fe20000000a00 */
[----:B------:R-:W-:Y:S01]  /*0dd0*/  ULDC.64 UR8, c[0x0][0xa18] ;  /* 0x0002860000087ab9 */ /* 0x000fe20000000a00 */
[----:B------:R-:W-:Y:S01]  /*0de0*/  ULDC UR4, c[0x0][0x424] ;  /* 0x0001090000047ab9 */ /* 0x000fe20000000800 */
[----:B0-----:R-:W-:-:S06]  /*0df0*/  IMAD.WIDE R2, R47, 0x4, R2 ;  /* 0x000000042f027825 */ /* 0x001fcc00078e0202 */
[----:B--2---:R-:W2:Y:S01]  /*0e00*/  LDG.E R2, desc[UR44][R2.64] ;  /* 0x0000002c02027981 */ /* 0x004ea2000c1e1900 */
[----:B------:R-:W-:Y:S02]  /*0e10*/  UISETP.NE.U32.AND UP0, UPT, UR6, URZ, UPT ;  /* 0x0000003f0600728c */ /* 0x000fe4000bf05070 */
[----:B------:R-:W-:Y:S02]  /*0e20*/  UISETP.NE.U32.AND UP1, UPT, UR8, URZ, UPT ;  /* 0x0000003f0800728c */ /* 0x000fe4000bf25070 */
[----:B------:R-:W-:Y:S02]  /*0e30*/  UISETP.NE.AND.EX UP0, UPT, UR7, URZ, UPT, UP0 ;  /* 0x0000003f0700728c */ /* 0x000fe4000bf05300 */
[----:B------:R-:W-:-:S04]  /*0e40*/  UISETP.NE.AND.EX UP1, UPT, UR9, URZ, UPT, UP1 ;  /* 0x0000003f0900728c */ /* 0x000fc8000bf25310 */
[----:B------:R-:W-:Y:S02]  /*0e50*/  PLOP3.LUT P0, PT, PT, PT, UP0, 0x80, 0x0 ;  /* 0x000000000000781c */ /* 0x000fe40003f0f008 */
[----:B------:R-:W-:Y:S02]  /*0e60*/  PLOP3.LUT P2, PT, PT, PT, UP1, 0x80, 0x0 ;  /* 0x000000000000781c */ /* 0x000fe40003f4f018 */
[----:B--2---:R-:W-:-:S13]  /*0e70*/  R2UR UR38, R2 ;  /* 0x00000000022672ca */ /* 0x004fda00000e0000 */
[----:B------:R-:W-:Y:S02]  /*0e80*/  USHF.R.S32.HI UR39, URZ, 0x1f, UR38 ;  /* 0x0000001f3f277899 */ /* 0x000fe40008011426 */
[----:B------:R-:W-:-:S04]  /*0e90*/  @UP0 ULEA UR6, UP2, UR38, UR6, 0x2 ;  /* 0x0000000626060291 */ /* 0x000fc8000f84103f */
[----:B------:R-:W-:Y:S02]  /*0ea0*/  @UP0 ULEA.HI.X UR7, UR38, UR7, UR39, 0x2, UP2 ;  /* 0x0000000726070291 */ /* 0x000fe400090f1427 */
[----:B------:R-:W-:Y:S01]  /*0eb0*/  @UP1 ULEA UR8, UP0, UR38, UR8, 0x2 ;  /* 0x0000000826081291 */ /* 0x000fe2000f80103f */
[----:B------:R-:W-:-:S03]  /*0ec0*/  IMAD.U32 R2, RZ, RZ, UR6 ;  /* 0x00000006ff027e24 */ /* 0x000fc6000f8e00ff */
[----:B------:R-:W-:Y:S01]  /*0ed0*/  @UP1 ULEA.HI.X UR9, UR38, UR9, UR39, 0x2, UP0 ;  /* 0x0000000926091291 */ /* 0x000fe200080f1427 */
[----:B------:R-:W-:Y:S01]  /*0ee0*/  IMAD.U32 R3, RZ, RZ, UR7 ;  /* 0x00000007ff037e24 */ /* 0x000fe2000f8e00ff */
[----:B------:R-:W-:Y:S01]  /*0ef0*/  ULDC.64 UR6, c[0x0][0x418] ;  /* 0x0001060000067ab9 */ /* 0x000fe20000000a00 */
[----:B-----5:R-:W-:-:S03]  /*0f00*/  IMAD.U32 R4, RZ, RZ, UR8 ;  /* 0x00000008ff047e24 */ /* 0x020fc6000f8e00ff */
[----:B------:R-:W-:Y:S01]  /*0f10*/  IMAD.U32 R5, RZ, RZ, UR9 ;  /* 0x00000009ff057e24 */ /* 0x000fe2000f8e00ff */
[----:B------:R-:W2:Y:S01]  /*0f20*/  @P0 LDG.E R2, desc[UR44][R2.64] ;  /* 0x0000002c02020981 */ /* 0x000ea2000c1e1900 */
[----:B------:R-:W-:Y:S01]  /*0f30*/  UISETP.NE.U32.AND UP0, UPT, UR6, URZ, UPT ;  /* 0x0000003f0600728c */ /* 0x000fe2000bf05070 */
[----:B------:R-:W-:Y:S02]  /*0f40*/  ULDC.64 UR8, c[0x0][0xa20] ;  /* 0x0002880000087ab9 */ /* 0x000fe40000000a00 */
[----:B------:R-:W3:Y:S01]  /*0f50*/  @P2 LDG.E R4, desc[UR44][R4.64] ;  /* 0x0000002c04042981 */ /* 0x000ee2000c1e1900 */
[----:B------:R-:W-:Y:S01]  /*0f60*/  UISETP.NE.AND.EX UP0, UPT, UR7, URZ, UPT, UP0 ;  /* 0x0000003f0700728c */ /* 0x000fe2000bf05300 */
[----:B------:R-:W-:Y:S01]  /*0f70*/  ISETP.NE.U32.AND P1, PT, RZ, UR8, PT ;  /* 0x00000008ff007c0c */ /* 0x000fe2000bf25070 */
[----:B------:R-:W-:Y:S01]  /*0f80*/  ULDC UR6, c[0x0][0x2f0] ;  /* 0x0000bc0000067ab9 */ /* 0x000fe20000000800 */
[----:B------:R-:W-:Y:S01]  /*0f90*/  UMOV UR51, URZ ;  /* 0x0000003f00337c82 */ /* 0x000fe20008000000 */
[----:B------:R-:W-:Y:S01]  /*0fa0*/  USEL UR4, UR4, 0x1, UP0 ;  /* 0x0000000104047887 */ /* 0x000fe20008000000 */
[----:B------:R-:W-:Y:S01]  /*0fb0*/  ISETP.NE.AND.EX P1, PT, RZ, UR9, PT, P1 ;  /* 0x00000009ff007c0c */ /* 0x000fe2000bf25310 */
[----:B------:R-:W-:-:S02]  /*0fc0*/  ULDC UR52, c[0x0][0x288] ;  /* 0x0000a20000347ab9 */ /* 0x000fc40000000800 */
[----:B------:R-:W-:Y:S01]  /*0fd0*/  UIMAD UR4, UR4, UR6, URZ ;  /* 0x00000006040472a4 */ /* 0x000fe2000f8e023f */
        /* <DEDUP_REMOVED lines=16> */
.L_x_1750:
[----:B------:R-:W-:Y:S01]  /*10e0*/  UMOV UR41, UR50 ;  /* 0x0000003200297c82 */ /* 0x000fe20008000000 */
[----:B------:R-:W-:Y:S05]  /*10f0*/  @!P1 BRA `(.L_x_1751) ;  /* 0x00000000001c9947 */ /* 0x000fea0003800000 */
[----:B------:R-:W-:-:S04]  /*1100*/  ULEA UR4, UP0, UR38, UR8, 0x2 ;  /* 0x0000000826047291 */ /* 0x000fc8000f80103f */
[----:B------:R-:W-:Y:S02]  /*1110*/  ULEA.HI.X UR6, UR38, UR9, UR39, 0x2, UP0 ;  /* 0x0000000926067291 */ /* 0x000fe400080f1427 */
[----:B------:R-:W-:-:S04]  /*1120*/  IMAD.U32 R2, RZ, RZ, UR4 ;  /* 0x00000004ff027e24 */ /* 0x000fc8000f8e00ff */
[----:B------:R-:W-:-:S05]  /*1130*/  IMAD.U32 R3, RZ, RZ, UR6 ;  /* 0x00000006ff037e24 */ /* 0x000fca000f8e00ff */
[----:B------:R-:W2:Y:S02]  /*1140*/  LDG.E R2, desc[UR44][R2.64] ;  /* 0x0000002c02027981 */ /* 0x000ea4000c1e1900 */
[----:B--2---:R-:W-:Y:S01]  /*1150*/  R2UR UR4, R2 ;  /* 0x00000000020472ca */ /* 0x004fe200000e0000 */
[----:B------:R-:W-:-:S14]  /*1160*/  BRA `(.L_x_1752) ;  /* 0x0000000000347947 */ /* 0x000fdc0003800000 */
.L_x_1751:
        /* <DEDUP_REMOVED lines=13> */
.L_x_1752:
        /* <DEDUP_REMOVED lines=13> */
[----:B------:R-:W-:Y:S02]  /*1310*/  @UP0 UIMAD UR10, UR39, UR16, URZ ;  /* 0x00000010270a02a4 */ /* 0x000fe4000f8e023f */
[----:B------:R-:W-:Y:S02]  /*1320*/  @UP1 UIMAD UR12, UR39, UR18, URZ ;  /* 0x00000012270c12a4 */ /* 0x000fe4000f8e023f */
[----:B------:R-:W-:Y:S02]  /*1330*/  @UP0 UIMAD UR17, UR38, UR17, UR10 ;  /* 0x00000011261102a4 */ /* 0x000fe4000f8e020a */
[----:B------:R-:W-:Y:S02]  /*1340*/  @UP1 UIMAD.WIDE.U32 UR10, UR38, UR18, URZ ;  /* 0x00000012260a12a5 */ /* 0x000fe4000f8e003f */
[----:B------:R-:W-:-:S02]  /*1350*/  @UP0 UIMAD.WIDE.U32 UR14, UR38, UR16, URZ ;  /* 0x00000010260e02a5 */ /* 0x000fc4000f8e003f */
[----:B------:R-:W-:Y:S02]  /*1360*/  @UP1 UIMAD UR18, UR38, UR19, UR12 ;  /* 0x00000013261212a4 */ /* 0x000fe4000f8e020c */
[----:B------:R-:W-:Y:S02]  /*1370*/  @UP1 USHF.R.S32.HI UR19, URZ, 0x1f, UR50 ;  /* 0x0000001f3f131899 */ /* 0x000fe40008011432 */
[----:B------:R-:W-:Y:S01]  /*1380*/  @UP0 USHF.R.S32.HI UR16, URZ, 0x1f, UR50 ;  /* 0x0000001f3f100899 */ /* 0x000fe20008011432 */
[----:B------:R-:W-:Y:S01]  /*1390*/  @UP1 ULDC.64 UR12, c[0x0][0x9c0] ;  /* 0x00027000000c1ab9 */ /* 0x000fe20000000a00 */
[----:B------:R-:W-:Y:S02]  /*13a0*/  @UP0 UIADD3 UR15, UR15, UR17, URZ ;  /* 0x000000110f0f0290 */ /* 0x000fe4000fffe03f */
[----:B------:R-:W-:Y:S02]  /*13b0*/  @UP1 UIMAD UR17, UR19, UR12, URZ ;  /* 0x0000000c131112a4 */ /* 0x000fe4000f8e023f */
[----:B------:R-:W-:-:S02]  /*13c0*/  @UP0 UIMAD UR16, UR16, UR20, URZ ;  /* 0x00000014101002a4 */ /* 0x000fc4000f8e023f */
[----:B------:R-:W-:Y:S02]  /*13d0*/  @UP1 UIADD3 UR11, UR11, UR18, URZ ;  /* 0x000000120b0b1290 */ /* 0x000fe4000fffe03f */
[----:B------:R-:W-:Y:S02]  /*13e0*/  @UP1 UIMAD UR17, UR50, UR13, UR17 ;  /* 0x0000000d321112a4 */ /* 0x000fe4000f8e0211 */
[----:B------:R-:W-:Y:S02]  /*13f0*/  @UP0 UIMAD UR16, UR50, UR21, UR16 ;  /* 0x00000015321002a4 */ /* 0x000fe4000f8e0210 */
[----:B------:R-:W-:Y:S02]  /*1400*/  @UP0 UIMAD.WIDE.U32 UR14, UR50, UR20, UR14 ;  /* 0x00000014320e02a5 */ /* 0x000fe4000f8e000e */
[----:B------:R-:W-:Y:S02]  /*1410*/  @UP1 UIMAD.WIDE.U32 UR12, UR50, UR12, UR10 ;  /* 0x0000000c320c12a5 */ /* 0x000fe4000f8e000a */
[----:B------:R-:W-:-:S02]  /*1420*/  @UP0 UIADD3 UR11, UR15, UR16, URZ ;  /* 0x000000100f0b0290 */ /* 0x000fc4000fffe03f */
[----:B------:R-:W-:Y:S02]  /*1430*/  @UP0 ULEA UR8, UP2, UR14, UR8, 0x2 ;  /* 0x000000080e080291 */ /* 0x000fe4000f84103f */
[----:B------:R-:W-:Y:S02]  /*1440*/  @UP1 UIADD3 UR10, UR13, UR17, URZ ;  /* 0x000000110d0a1290 */ /* 0x000fe4000fffe03f */
[----:B------:R-:W-:Y:S02]  /*1450*/  @UP1 ULEA UR6, UP3, UR12, UR6, 0x2 ;  /* 0x000000060c061291 */ /* 0x000fe4000f86103f */
[----:B------:R-:W-:Y:S01]  /*1460*/  @UP0 ULEA.HI.X UR9, UR14, UR9, UR11, 0x2, UP2 ;  /* 0x000000090e090291 */ /* 0x000fe200090f140b */
[----:B------:R-:W-:Y:S01]  /*1470*/  IMAD.U32 R2, RZ, RZ, UR8 ;  /* 0x00000008ff027e24 */ /* 0x000fe2000f8e00ff */
[----:B------:R-:W-:Y:S02]  /*1480*/  @UP1 ULEA.HI.X UR7, UR12, UR7, UR10, 0x2, UP3 ;  /* 0x000000070c071291 */ /* 0x000fe400098f140a */
[----:B------:R-:W-:Y:S01]  /*1490*/  IMAD.U32 R4, RZ, RZ, UR6 ;  /* 0x00000006ff047e24 */ /* 0x000fe2000f8e00ff */
[----:B------:R-:W-:Y:S01]  /*14a0*/  UIMAD UR42, UR5, 0xc0, URZ ;  /* 0x000000c0052a78a4 */ /* 0x000fe2000f8e023f */
[----:B------:R-:W-:Y:S01]  /*14b0*/  IMAD.U32 R3, RZ, RZ, UR9 ;  /* 0x00000009ff037e24 */ /* 0x000fe2000f8e00ff */
[----:B------:R-:W-:Y:S01]  /*14c0*/  ULDC UR6, c[0x0][0x988] ;  /* 0x0002620000067ab9 */ /* 0x000fe20000000800 */
[----:B------:R-:W-:Y:S01]  /*14d0*/  IMAD.U32 R5, RZ, RZ, UR7 ;  /* 0x00000007ff057e24 */ /* 0x000fe2000f8e00ff */
[----:B------:R-:W-:-:S02]  /*14e0*/  ULDC UR5, c[0x0][0x448] ;  /* 0x0001120000057ab9 */ /* 0x000fc40000000800 */
[----:B------:R0:W2:Y:S04]  /*14f0*/  @P0 LDG.E R7, desc[UR44][R2.64] ;  /* 0x0000002c02070981 */ /* 0x0000a8000c1e1900 */
[----:B------:R-:W2:Y:S01]  /*1500*/  @P1 LDG.E R0, desc[UR44][R4.64] ;  /* 0x0000002c04001981 */ /* 0x000ea2000c1e1900 */
[----:B------:R-:W-:Y:S01]  /*1510*/  UISETP.NE.AND UP0, UPT, UR5, 0x1, UPT ;  /* 0x000000010500788c */ /* 0x000fe2000bf05270 */
[----:B------:R-:W-:Y:S01]  /*1520*/  PLOP3.LUT P0, PT, PT, PT, PT, 0x80, 0x0 ;  /* 0x000000000000781c */ /* 0x000fe20003f0f070 */
[----:B------:R-:W-:Y:S01]  /*1530*/  UIADD3 UR51, -UR51, UR4, URZ ;  /* 0x0000000433337290 */ /* 0x000fe2000fffe13f */
[----:B------:R-:W-:Y:S02]  /*1540*/  CS2R R8, SRZ ;  /* 0x0000000000087805 */ /* 0x000fe4000001ff00 */
[----:B------:R-:W-:Y:S01]  /*1550*/  CS2R R134, SRZ ;  /* 0x0000000000867805 */ /* 0x000fe2000001ff00 */
[----:B0-----:R-:W-:Y:S01]  /*1560*/  IMAD.MOV.U32 R3, RZ, RZ, RZ ;  /* 0x000000ffff037224 */ /* 0x001fe200078e00ff */
[----:B------:R-:W-:Y:S01]  /*1570*/  UIADD3 UR7, UR51, 0x80, -UR52 ;  /* 0x0000008033077890 */ /* 0x000fe2000fffe834 */
[----:B------:R-:W-:-:S02]  /*1580*/  CS2R R132, SRZ ;  /* 0x0000000000847805 */ /* 0x000fc4000001ff00 */
[----:B------:R-:W-:Y:S02]  /*1590*/  CS2R R10, SRZ ;  /* 0x00000000000a7805 */ /* 0x000fe4000001ff00 */
[----:B------:R-:W-:Y:S02]  /*15a0*/  CS2R R126, SRZ ;  /* 0x00000000007e7805 */ /* 0x000fe4000001ff00 */
[----:B------:R-:W-:Y:S01]  /*15b0*/  CS2R R12, SRZ ;  /* 0x00000000000c7805 */ /* 0x000fe2000001ff00 */
[----:B------:R-:W-:Y:S01]  /*15c0*/  @UP0 ULDC UR4, c[0x0][0x44c] ;  /* 0x0001130000040ab9 */ /* 0x000fe20000000800 */
[----:B------:R-:W-:Y:S01]  /*15d0*/  @UP0 ULDC UR8, c[0x0][0x450] ;  /* 0x0001140000080ab9 */ /* 0x000fe20000000800 */
        /* <DEDUP_REMOVED lines=21> */
[----:B------:R-:W-:-:S04]  /*1730*/  UIADD3 UR6, UR42, 0xbf, URZ ;  /* 0x000000bf2a067890 */ /* 0x000fc8000fffe03f */
[----:B------:R-:W-:Y:S01]  /*1740*/  UIMAD.WIDE.U32 UR4, UR6, UR4, URZ ;  /* 0x00000004060472a5 */ /* 0x000fe2000f8e003f */
[----:B------:R-:W-:Y:S01]  /*1750*/  R2UR UR43, R0 ;  /* 0x00000000002b72ca */ /* 0x000fe200000e0000 */
[----:B------:R-:W-:Y:S02]  /*1760*/  UIADD3 UR4, UR51, 0x7f, URZ ;  /* 0x0000007f33047890 */ /* 0x000fe4000fffe03f */
        /* <DEDUP_REMOVED lines=44> */
.L_x_1754:
        /* <DEDUP_REMOVED lines=9> */
.L_x_1898:
[----:B------:R-:W-:Y:S05]  /*1ac0*/  @!P0 BRA `(.L_x_1756) ;  /* 0x0000000000048947 */ /* 0x000fea0003800000 */
[----:B------:R-:W-:Y:S01]  /*1ad0*/  BPT.TRAP 0x1 ;  /* 0x000000040000795c */ /* 0x000fe20000300000 */
.L_x_1756:
[----:B0-----:R-:W-:Y:S02]  /*1ae0*/  IMAD.U32 R3, RZ, RZ, UR37 ;  /* 0x00000025ff037e24 */ /* 0x001fe4000f8e00ff */
[----:B------:R-:W-:-:S03]  /*1af0*/  IMAD.U32 R0, RZ, RZ, UR36 ;  /* 0x00000024ff007e24 */ /* 0x000fc6000f8e00ff */
[----:B------:R-:W-:Y:S02]  /*1b00*/  LEA R3, R3, UR47, 0x3 ;  /* 0x0000002f03037c11 */ /* 0x000fe4000f8e18ff */
[----:B------:R-:W-:-:S04]  /*1b10*/  SHF.L.U32 R0, R0, 0x1f, RZ ;  /* 0x0000001f00007819 */ /* 0x000fc800000006ff */
[----:B------:R0:W1:Y:S01]  /*1b20*/  SYNCS.PHASECHK.TRANS64.TRYWAIT P2, [R3+URZ+0x19c30], R0 ;  /* 0x019c3000030075a7 */ /* 0x000062000804017f */
[----:B------:R-:W-:Y:S05]  /*1b30*/  @!P0 BRA `(.L_x_1757) ;  /* 0x0000000000048947 */ /* 0x000fea0003800000 */
[----:B------:R-:W-:Y:S01]  /*1b40*/  BPT.TRAP 0x1 ;  /* 0x000000040000795c */ /* 0x000fe20000300000 */
.L_x_1757:
[----:B------:R-:W2:Y:S02]  /*1b50*/  S2R R2, SR_TID.X ;  /* 0x0000000000027919 */ /* 0x000ea40000002100 */
[----:B--2---:R-:W-:Y:S01]  /*1b60*/  LOP3.LUT P1, RZ, R2, 0x7f, RZ, 0xc0, !PT ;  /* 0x0000007f02ff7812 */ /* 0x004fe2000782c0ff */
[----:B-1----:R-:W-:-:S12]  /*1b70*/  @P2 BRA `(.L_x_1758) ;  /* 0x0000000000082947 */ /* 0x002fd80003800000 */
[----:B------:R-:W1:Y:S02]  /*1b80*/  SYNCS.PHASECHK.TRANS64.TRYWAIT P2, [R3+URZ+0x19c30], R0 ;  /* 0x019c3000030075a7 */ /* 0x000e64000804017f */
[----:B-1----:R-:W-:Y:S05]  /*1b90*/  @!P2 BRA `(.L_x_1759) ;  /* 0x000000e0007ca947 */ /* 0x002fea0003800000 */
.L_x_1758:
[----:B------:R-:W-:Y:S05]  /*1ba0*/  WARPSYNC.ALL ;  /* 0x0000000000007948 */ /* 0x000fea0003800000 */
[----:B------:R-:W-:Y:S01]  /*1bb0*/  UIADD3 UR4, UR47, 0x13800, URZ ;  /* 0x000138002f047890 */ /* 0x000fe2000fffe03f */
[----:B------:R-:W-:Y:S01]  /*1bc0*/  WARPGROUP.ARRIVE ;  /* 0x00000000000079c5 */ /* 0x000fe20000000000 */
[----:B------:R-:W-:Y:S01]  /*1bd0*/  ULOP3.LUT UR12, UR54, 0x10000, URZ, 0xfc, !UPT ;  /* 0x00010000360c7892 */ /* 0x000fe2000f8efc3f */
[----:B01----:R-:W-:Y:S01]  /*1be0*/  VIADD R0, R17, UR42 ;  /* 0x0000002a11007c36 */ /* 0x003fe20008000000 */
[----:B------:R-:W-:Y:S01]  /*1bf0*/  USHF.R.U32.HI UR4, URZ, 0x4, UR4 ;  /* 0x000000043f047899 */ /* 0x000fe20008011604 */
[----:B------:R-:W-:Y:S01]  /*1c00*/  IMAD.U32 R6, RZ, RZ, UR52 ;  /* 0x00000034ff067e24 */ /* 0x000fe2000f8e00ff */
[----:B------:R-:W-:Y:S01]  /*1c10*/  UMOV UR13, 0xc0000010 ;  /* 0xc0000010000d7882 */ /* 0x000fe20000000000 */
[----:B------:R-:W-:Y:S01]  /*1c20*/  UMOV UR15, 0xc0000010 ;  /* 0xc0000010000f7882 */ /* 0x000fe20000000000 */
[----:B------:R-:W-:Y:S01]  /*1c30*/  ULOP3.LUT UR4, UR4, 0x3fff, URZ, 0xc0, !UPT ;  /* 0x00003fff04047892 */ /* 0x000fe2000f8ec03f */
[----:B------:R-:W-:Y:S01]  /*1c40*/  IMAD.U32 R97, RZ, RZ, UR43 ;  /* 0x0000002bff617e24 */ /* 0x000fe2000f8e00ff */
        /* <DEDUP_REMOVED lines=17> */
[----:B------:R-:W-:Y:S01]  /*1d60*/  UIADD3 UR18, UR53, -0x2, URZ ;  /* 0xfffffffe35127890 */ /* 0x000fe2000fffe03f */
        /* <DEDUP_REMOVED lines=13> */
[----:B------:R-:W-:-:S02]  /*1e40*/  WARPGROUP.DEPBAR.LE gsb0, 0x0 ;  /* 0x00008000000079c5 */ /* 0x000fc40000010000 */
        /* <DEDUP_REMOVED lines=11> */
[----:B------:R-:W0:Y:S02]  /*1f00*/  SHFL.IDX PT, R4, R0, 0x1, 0x1c1f ;  /* 0x003c1f0000047f89 */ /* 0x000e2400000e0000 */
[----:B------:R-:W-:Y:S02]  /*1f10*/  UIADD3 UR7, UR6, 0x1, URZ ;  /* 0x0000000106077890 */ /* 0x000fe4000fffe03f */
[----:B------:R-:W-:-:S04]  /*1f20*/  UIADD3 UR6, UR51, UR6, URZ ;  /* 0x0000000633067290 */ /* 0x000fc8000fffe03f */
[----:B------:R-:W-:Y:S02]  /*1f30*/  IMAD.U32 R5, RZ, RZ, UR7 ;  /* 0x00000007ff057e24 */ /* 0x000fe4000f8e00ff */
[----:B------:R-:W-:Y:S01]  /*1f40*/  IMAD.U32 R7, RZ, RZ, UR6 ;  /* 0x00000006ff077e24 */ /* 0x000fe2000f8e00ff */
[----:B------:R-:W-:Y:S01]  /*1f50*/  @UP0 ULDC UR6, c[0x0][0x44c] ;  /* 0x0001130000060ab9 */ /* 0x000fe20000000800 */
[C---:B------:R-:W-:Y:S01]  /*1f60*/  IMAD R5, R16.reuse, -0x2, R5 ;  /* 0xfffffffe10057824 */ /* 0x040fe200078e0205 */
[----:B------:R-:W-:Y:S01]  /*1f70*/  UIMAD.WIDE.U32 UR6, UR42, UR6, URZ ;  /* 0x000000062a0672a5 */ /* 0x000fe2000f8e003f */
[----:B------:R-:W-:-:S03]  /*1f80*/  IMAD R2, R16, -0x2, R7 ;  /* 0xfffffffe10027824 */ /* 0x000fc600078e0207 */
[----:B------:R-:W-:-:S04]  /*1f90*/  IADD3 R5, -R6, UR51, R5 ;  /* 0x0000003306057c10 */ /* 0x000fc8000fffe105 */
[----:B0-----:R-:W-:-:S04]  /*1fa0*/  VIADDMNMX R4, R4, R5, R2, PT ;  /* 0x0000000504047246 */ /* 0x001fc80003800102 */
[C---:B------:R-:W-:Y:S02]  /*1fb0*/  ISETP.GT.AND P3, PT, R4.reuse, RZ, PT ;  /* 0x000000ff0400720c */ /* 0x040fe40003f64270 */
[C---:B------:R-:W-:Y:S02]  /*1fc0*/  ISETP.GT.AND P4, PT, R4.reuse, 0x1, PT ;  /* 0x000000010400780c */ /* 0x040fe40003f84270 */
[----:B------:R-:W-:Y:S01]  /*1fd0*/  ISETP.GT.AND P5, PT, R4, 0x8, PT ;  /* 0x000000080400780c */ /* 0x000fe20003fa4270 */
[----:B------:R-:W-:Y:S02]  /*1fe0*/  WARPGROUP.DEPBAR.LE gsb0, 0x0 ;  /* 0x00008000000079c5 */ /* 0x000fe40000010000 */
[----:B------:R-:W-:-:S06]  /*1ff0*/  WARPGROUP.ARRIVE ;  /* 0x00000000000079c5 */ /* 0x000fcc0000000000 */
[----:B------:R-:W-:Y:S01]  /*2000*/  QGMMA.64x128x32.F32.E4M3.E4M3 R24, gdesc[UR8], R24, gsb0 ;  /* 0x01e00000081879f3 */ /* 0x000fe20008000818 */
[----:B------:R-:W-:Y:S01]  /*2010*/  @UP0 ULDC UR11, c[0x0][0x450] ;  /* 0x00011400000b0ab9 */ /* 0x000fe20000000800 */
[----:B------:R-:W-:Y:S01]  /*2020*/  UMOV UR10, UR42 ;  /* 0x0000002a000a7c82 */ /* 0x000fe20008000000 */
[----:B------:R-:W-:-:S04]  /*2030*/  @UP0 USHF.R.U32.HI UR10, URZ, UR11, UR7 ;  /* 0x0000000b3f0a0299 */ /* 0x000fc80008011607 */
[----:B------:R-:W-:-:S04]  /*2040*/  UIADD3 UR6, UR10, UR51, -UR52 ;  /* 0x000000330a067290 */ /* 0x000fc8000fffe834 */
[----:B------:R-:W-:-:S04]  /*2050*/  USHF.R.S32.HI UR7, URZ, 0x1f, UR6 ;  /* 0x0000001f3f077899 */ /* 0x000fc80008011406 */
[----:B------:R-:W-:-:S04]  /*2060*/  ULEA.HI UR7, UR7, UR6, URZ, 0x7 ;  /* 0x0000000607077291 */ /* 0x000fc8000f8f383f */
[----:B------:R-:W-:-:S04]  /*2070*/  USHF.R.S32.HI UR7, URZ, 0x7, UR7 ;  /* 0x000000073f077899 */ /* 0x000fc80008011407 */
[----:B------:R-:W-:-:S04]  /*2080*/  UISETP.LT.AND UP1, UPT, URZ, UR7, UPT ;  /* 0x000000073f00728c */ /* 0x000fc8000bf21270 */
[----:B------:R-:W-:-:S04]  /*2090*/  USEL UR17, URZ, UR7, !UP1 ;  /* 0x000000073f117287 */ /* 0x000fc8000c800000 */
[----:B------:R-:W-:Y:S01]  /*20a0*/  UISETP.GE.AND UP1, UPT, UR18, UR17, UPT ;  /* 0x000000111200728c */ /* 0x000fe2000bf26270 */
[----:B------:R-:W-:Y:S02]  /*20b0*/  WARPGROUP.DEPBAR.LE gsb0, 0x0 ;  /* 0x00008000000079c5 */ /* 0x000fe40000010000 */
[----:B------:R-:W-:Y:S02]  /*20c0*/  FSEL R91, R26, -INF , P3 ;  /* 0xff8000001a5b7808 */ /* 0x000fe40001800000 */
[----:B------:R-:W-:Y:S02]  /*20d0*/  FSEL R93, R27, -INF , P4 ;  /* 0xff8000001b5d7808 */ /* 0x000fe40002000000 */
[----:B------:R-:W-:Y:S02]  /*20e0*/  ISETP.GT.AND P3, PT, R4, 0x9, PT ;  /* 0x000000090400780c */ /* 0x000fe40003f64270 */
[----:B------:R-:W-:Y:S02]  /*20f0*/  FSEL R89, R30, -INF , P5 ;  /* 0xff8000001e597808 */ /* 0x000fe40002800000 */
[----:B------:R-:W-:-:S02]  /*2100*/  FMNMX.FTZ R6, R91, R93, !PT ;  /* 0x0000005d5b067209 */ /* 0x000fc40007810000 */
[C---:B------:R-:W-:Y:S02]  /*2110*/  ISETP.GT.AND P4, PT, R4.reuse, 0x10, PT ;  /* 0x000000100400780c */ /* 0x040fe40003f84270 */
[----:B------:R-:W-:Y:S02]  /*2120*/  FSEL R7, R31, -INF , P3 ;  /* 0xff8000001f077808 */ /* 0x000fe40001800000 */
[----:B------:R-:W-:Y:S02]  /*2130*/  FMNMX.FTZ R6, R89, R6, !PT ;  /* 0x0000000659067209 */ /* 0x000fe40007810000 */
        /* <DEDUP_REMOVED lines=81> */
[----:B------:R-:W-:Y:S01]  /*2650*/  FSEL R87, R87, -INF , P3 ;  /* 0xff80000057577808 */ /* 0x000fe20001800000 */
[----:B------:R-:W0:Y:S01]  /*2660*/  SHFL.IDX PT, R6, R0, RZ, 0x1c1f ;  /* 0x001c1fff00067589 */ /* 0x000e2200000e0000 */
[----:B------:R-:W-:-:S04]  /*2670*/  FMNMX.FTZ R4, R86, R95, !PT ;  /* 0x0000005f56047209 */ /* 0x000fc80007810000 */
[----:B------:R-:W-:-:S05]  /*2680*/  FMNMX.FTZ R8, R87, R4, !PT ;  /* 0x0000000457087209 */ /* 0x000fca0007810000 */
[----:B------:R-:W1:Y:S01]  /*2690*/  SHFL.BFLY PT, R95, R8, 0x2, 0x1f ;  /* 0x0c401f00085f7f89 */ /* 0x000e6200000e0000 */
[----:B0-----:R-:W-:-:S04]  /*26a0*/  VIADDMNMX R2, R6, R5, R2, PT ;  /* 0x0000000506027246 */ /* 0x001fc80003800102 */
[C---:B------:R-:W-:Y:S02]  /*26b0*/  ISETP.GT.AND P4, PT, R2.reuse, 0x1, PT ;  /* 0x000000010200780c */ /* 0x040fe40003f84270 */
[----:B------:R-:W-:Y:S02]  /*26c0*/  ISETP.GT.AND P5, PT, R2, 0x8, PT ;  /* 0x000000080200780c */ /* 0x000fe40003fa4270 */
[----:B------:R-:W-:Y:S02]  /*26d0*/  FSEL R25, R25, -INF , P4 ;  /* 0xff80000019197808 */ /* 0x000fe40002000000 */
[----:B-1----:R-:W-:Y:S02]  /*26e0*/  FMNMX.FTZ R95, R8, R95, !PT ;  /* 0x0000005f085f7209 */ /* 0x002fe40007810000 */
[----:B------:R-:W-:Y:S02]  /*26f0*/  FSEL R28, R28, -INF , P5 ;  /* 0xff8000001c1c7808 */ /* 0x000fe40002800000 */
[----:B------:R-:W-:Y:S01]  /*2700*/  ISETP.GT.AND P4, PT, R2, 0x10, PT ;  /* 0x000000100200780c */ /* 0x000fe20003f84270 */
[----:B------:R-:W0:Y:S03]  /*2710*/  SHFL.BFLY PT, R4, R95, 0x1, 0x1f ;  /* 0x0c201f005f047f89 */ /* 0x000e2600000e0000 */
[----:B------:R-:W-:-:S02]  /*2720*/  FSEL R32, R32, -INF , P4 ;  /* 0xff80000020207808 */ /* 0x000fc40002000000 */
[----:B------:R-:W-:-:S04]  /*2730*/  ISETP.GT.AND P4, PT, R2, 0x18, PT ;  /* 0x000000180200780c */ /* 0x000fc80003f84270 */
[----:B------:R-:W-:Y:S02]  /*2740*/  FSEL R36, R36, -INF , P4 ;  /* 0xff80000024247808 */ /* 0x000fe40002000000 */
[----:B------:R-:W-:-:S04]  /*2750*/  ISETP.GT.AND P4, PT, R2, 0x20, PT ;  /* 0x000000200200780c */ /* 0x000fc80003f84270 */
[----:B------:R-:W-:Y:S02]  /*2760*/  FSEL R40, R40, -INF , P4 ;  /* 0xff80000028287808 */ /* 0x000fe40002000000 */
[----:B------:R-:W-:-:S04]  /*2770*/  ISETP.GT.AND P4, PT, R2, 0x28, PT ;  /* 0x000000280200780c */ /* 0x000fc80003f84270 */
[----:B------:R-:W-:Y:S02]  /*2780*/  FSEL R44, R44, -INF , P4 ;  /* 0xff8000002c2c7808 */ /* 0x000fe40002000000 */
[----:B------:R-:W-:Y:S02]  /*2790*/  ISETP.GT.AND P4, PT, R2, 0x30, PT ;  /* 0x000000300200780c */ /* 0x000fe40003f84270 */
[----:B0-----:R-:W-:Y:S02]  /*27a0*/  FMNMX.FTZ R0, R95, R4, !PT ;  /* 0x000000045f007209 */ /* 0x001fe40007810000 */
[----:B------:R-:W-:Y:S02]  /*27b0*/  CS2R R94, SRZ ;  /* 0x00000000005e7805 */ /* 0x000fe4000001ff00 */
[----:B------:R-:W-:Y:S02]  /*27c0*/  FSEL R48, R48, -INF , P4 ;  /* 0xff80000030307808 */ /* 0x000fe40002000000 */
[C---:B------:R-:W-:Y:S01]  /*27d0*/  FSETP.NEU.FTZ.AND P3, PT, R0.reuse, -INF , PT ;  /* 0xff8000000000780b */ /* 0x040fe20003f7d000 */
[----:B------:R-:W-:-:S01]  /*27e0*/  FFMA.FTZ R10, R0, R97, -8 ;  /* 0xc1000000000a7423 */ /* 0x000fc20000010061 */
[----:B------:R-:W-:-:S02]  /*27f0*/  ISETP.GT.AND P4, PT, R2, 0x38, PT ;  /* 0x000000380200780c */ /* 0x000fc40003f84270 */
[----:B------:R-:W-:Y:S02]  /*2800*/  CS2R R96, SRZ ;  /* 0x0000000000607805 */ /* 0x000fe4000001ff00 */
[----:B------:R-:W-:Y:S02]  /*2810*/  FSEL R10, R10, RZ, P3 ;  /* 0x000000ff0a0a7208 */ /* 0x000fe40001800000 */
[----:B------:R-:W-:Y:S02]  /*2820*/  ISETP.GT.AND P3, PT, R2, RZ, PT ;  /* 0x000000ff0200720c */ /* 0x000fe40003f64270 */
[----:B------:R-:W-:Y:S01]  /*2830*/  FSEL R52, R52, -INF , P4 ;  /* 0xff80000034347808 */ /* 0x000fe20002000000 */
[----:B------:R-:W-:-:S01]  /*2840*/  FFMA.FTZ R6, R89, UR43, -R10 ;  /* 0x0000002b59067c23 */ /* 0x000fc2000801080a */
[----:B------:R-:W-:Y:S01]  /*2850*/  FSEL R24, R24, -INF , P3 ;  /* 0xff80000018187808 */ /* 0x000fe20001800000 */
[----:B------:R-:W-:-:S01]  /*2860*/  FFMA.FTZ R20, R35, UR43, -R10 ;  /* 0x0000002b23147c23 */ /* 0x000fc2000801080a */
[----:B------:R-:W-:Y:S01]  /*2870*/  ISETP.GT.AND P3, PT, R2, 0x9, PT ;  /* 0x000000090200780c */ /* 0x000fe20003f64270 */
[----:B------:R-:W-:-:S01]  /*2880*/  FFMA.FTZ R47, R47, UR43, -R10 ;  /* 0x0000002b2f2f7c23 */ /* 0x000fc2000801080a */
[----:B------:R-:W-:Y:S01]  /*2890*/  FMNMX.FTZ R89, R24, R25, !PT ;  /* 0x0000001918597209 */ /* 0x000fe20007810000 */
[----:B------:R-:W-:-:S01]  /*28a0*/  FFMA.FTZ R43, R43, UR43, -R10 ;  /* 0x0000002b2b2b7c23 */ /* 0x000fc2000801080a */
[----:B------:R-:W-:Y:S01]  /*28b0*/  FSEL R29, R29, -INF , P3 ;  /* 0xff8000001d1d7808 */ /* 0x000fe20001800000 */
[----:B------:R-:W-:-:S01]  /*28c0*/  FFMA.FTZ R38, R62, UR43, -R10 ;  /* 0x0000002b3e267c23 */ /* 0x000fc2000801080a */
[----:B------:R-:W-:Y:S01]  /*28d0*/  FMNMX.FTZ R8, R28, R89, !PT ;  /* 0x000000591c087209 */ /* 0x000fe20007810000 */
[----:B------:R-:W-:-:S01]  /*28e0*/  FFMA.FTZ R4, R91, UR43, -R10 ;  /* 0x0000002b5b047c23 */ /* 0x000fc2000801080a */
[----:B------:R-:W-:Y:S01]  /*28f0*/  ISETP.GT.AND P3, PT, R2, 0x11, PT ;  /* 0x000000110200780c */ /* 0x000fe20003f64270 */
[----:B------:R-:W-:-:S01]  /*2900*/  FFMA.FTZ R5, R93, UR43, -R10 ;  /* 0x0000002b5d057c23 */ /* 0x000fc2000801080a */
[----:B------:R-:W-:Y:S01]  /*2910*/  FMNMX.FTZ R89, R29, R8, !PT ;  /* 0x000000081d597209 */ /* 0x000fe20007810000 */
[----:B------:R-:W-:-:S01]  /*2920*/  FFMA.FTZ R8, R9, UR43, -R10 ;  /* 0x0000002b09087c23 */ /* 0x000fc2000801080a */
[----:B------:R-:W-:Y:S01]  /*2930*/  FSEL R33, R33, -INF , P3 ;  /* 0xff80000021217808 */ /* 0x000fe20001800000 */
[----:B------:R-:W-:Y:S01]  /*2940*/  MUFU.EX2 R4, R4 ;  /* 0x0000000400047308 */ /* 0x000fe20000000800 */
[----:B------:R-:W-:Y:S01]  /*2950*/  FMNMX.FTZ R12, R32, R89, !PT ;  /* 0x00000059200c7209 */ /* 0x000fe20007810000 */
[--C-:B------:R-:W-:Y:S01]  /*2960*/  FFMA.FTZ R7, R7, UR43, -R10.reuse ;  /* 0x0000002b07077c23 */ /* 0x100fe2000801080a */
[----:B------:R-:W-:Y:S01]  /*2970*/  ISETP.GT.AND P3, PT, R2, 0x19, PT ;  /* 0x000000190200780c */ /* 0x000fe20003f64270 */
[--C-:B------:R-:W-:Y:S01]  /*2980*/  FFMA.FTZ R39, R39, UR43, -R10.reuse ;  /* 0x0000002b27277c23 */ /* 0x100fe2000801080a */
[----:B------:R-:W-:Y:S01]  /*2990*/  FMNMX.FTZ R9, R33, R12, !PT ;  /* 0x0000000c21097209 */ /* 0x000fe20007810000 */
[--C-:B------:R-:W-:Y:S01]  /*29a0*/  FFMA.FTZ R42, R67, UR43, -R10.reuse ;  /* 0x0000002b432a7c23 */ /* 0x100fe2000801080a */
        /* <DEDUP_REMOVED lines=9> */
[----:B------:R0:W-:Y:S01]  /*2a40*/  MUFU.EX2 R9, R20 ;  /* 0x0000001400097308 */ /* 0x0001e20000000800 */
        /* <DEDUP_REMOVED lines=9> */
[----:B------:R-:W-:Y:S01]  /*2ae0*/  FFMA.FTZ R50, R75, UR43, -R10 ;  /* 0x0000002b4b327c23 */ /* 0x000fe2000801080a */
[----:B------:R-:W-:-:S02]  /*2af0*/  ISETP.GT.AND P3, PT, R2, 0x31, PT ;  /* 0x000000310200780c */ /* 0x000fc40003f64270 */
[----:B------:R-:W-:Y:S02]  /*2b00*/  CS2R R92, SRZ ;  /* 0x00000000005c7805 */ /* 0x000fe4000001ff00 */
[----:B------:R-:W-:Y:S01]  /*2b10*/  FMNMX.FTZ R35, R45, R14, !PT ;  /* 0x0000000e2d237209 */ /* 0x000fe20007810000 */
[----:B------:R-:W-:Y:S01]  /*2b20*/  FFMA.FTZ R14, R31, UR43, -R10 ;  /* 0x0000002b1f0e7c23 */ /* 0x000fe2000801080a */
[----:B------:R-:W-:Y:S01]  /*2b30*/  FSEL R49, R49, -INF , P3 ;  /* 0xff80000031317808 */ /* 0x000fe20001800000 */
[----:B------:R-:W1:Y:S01]  /*2b40*/  MUFU.EX2 R7, R7 ;  /* 0x0000000700077308 */ /* 0x000e620000000800 */
[----:B0-----:R-:W-:Y:S02]  /*2b50*/  FMNMX.FTZ R20, R48, R35, !PT ;  /* 0x0000002330147209 */ /* 0x001fe40007810000 */
[----:B------:R-:W-:Y:S02]  /*2b60*/  CS2R R90, SRZ ;  /* 0x00000000005a7805 */ /* 0x000fe4000001ff00 */
[----:B------:R-:W-:-:S02]  /*2b70*/  ISETP.GT.AND P3, PT, R2, 0x39, PT ;  /* 0x000000390200780c */ /* 0x000fc40003f64270 */
[----:B------:R-:W-:Y:S02]  /*2b80*/  CS2R R88, SRZ ;  /* 0x0000000000587805 */ /* 0x000fe4000001ff00 */
        /* <DEDUP_REMOVED lines=8> */
[----:B------:R-:W-:Y:S01]  /*2c10*/  FMNMX.FTZ R35, R53, R20, !PT ;  /* 0x0000001435237209 */ /* 0x000fe20007810000 */
[--C-:B------:R-:W-:Y:S01]  /*2c20*/  FFMA.FTZ R20, R21, UR43, -R10.reuse ;  /* 0x0000002b15147c23 */ /* 0x100fe2000801080a */
[----:B------:R-:W-:Y:S02]  /*2c30*/  ISETP.GT.AND P4, PT, R2, 0x48, PT ;  /* 0x000000480200780c */ /* 0x000fe40003f84270 */
[----:B------:R-:W-:Y:S02]  /*2c40*/  FSEL R57, R57, -INF , P3 ;  /* 0xff80000039397808 */ /* 0x000fe40001800000 */
[----:B------:R-:W-:Y:S01]  /*2c50*/  FMNMX.FTZ R26, R56, R35, !PT ;  /* 0x00000023381a7209 */ /* 0x000fe20007810000 */
[----:B------:R-:W-:Y:S01]  /*2c60*/  MUFU.EX2 R12, R12 ;  /* 0x0000000c000c7308 */ /* 0x000fe20000000800 */
[----:B------:R-:W-:Y:S01]  /*2c70*/  ISETP.GT.AND P3, PT, R2, 0x49, PT ;  /* 0x000000490200780c */ /* 0x000fe20003f64270 */
[----:B0-----:R-:W-:Y:S01]  /*2c80*/  FFMA.FTZ R43, R63, UR43, -R10 ;  /* 0x0000002b3f2b7c23 */ /* 0x001fe2000801080a */
[----:B------:R-:W-:Y:S01]  /*2c90*/  FSEL R60, R60, -INF , P4 ;  /* 0xff8000003c3c7808 */ /* 0x000fe20002000000 */
[----:B------:R-:W-:Y:S01]  /*2ca0*/  IMAD.U32 R63, RZ, RZ, UR43 ;  /* 0x0000002bff3f7e24 */ /* 0x000fe2000f8e00ff */
[----:B------:R-:W-:-:S02]  /*2cb0*/  FMNMX.FTZ R21, R57, R26, !PT ;  /* 0x0000001a39157209 */ /* 0x000fc40007810000 */
[----:B------:R-:W-:Y:S01]  /*2cc0*/  ISETP.GT.AND P4, PT, R2, 0x50, PT ;  /* 0x000000500200780c */ /* 0x000fe20003f84270 */
[----:B------:R0:W2:Y:S01]  /*2cd0*/  MUFU.EX2 R27, R39 ;  /* 0x00000027001b7308 */ /* 0x0000a20000000800 */
[----:B------:R-:W-:Y:S02]  /*2ce0*/  FSEL R61, R61, -INF , P3 ;  /* 0xff8000003d3d7808 */ /* 0x000fe40001800000 */
[----:B------:R-:W-:Y:S02]  /*2cf0*/  FMNMX.FTZ R26, R60, R21, !PT ;  /* 0x000000153c1a7209 */ /* 0x000fe40007810000 */
[----:B------:R-:W-:Y:S02]  /*2d00*/  ISETP.GT.AND P3, PT, R2, 0x51, PT ;  /* 0x000000510200780c */ /* 0x000fe40003f64270 */
[----:B------:R-:W-:Y:S01]  /*2d10*/  FSEL R64, R64, -INF , P4 ;  /* 0xff80000040407808 */ /* 0x000fe20002000000 */
[----:B------:R-:W-:Y:S01]  /*2d20*/  MUFU.EX2 R21, R47 ;  /* 0x0000002f00157308 */ /* 0x000fe20000000800 */
[----:B------:R-:W-:Y:S01]  /*2d30*/  FMNMX.FTZ R35, R61, R26, !PT ;  /* 0x0000001a3d237209 */ /* 0x000fe20007810000 */
[----:B0-----:R-:W-:Y:S01]  /*2d40*/  FFMA.FTZ R39, R70, UR43, -R10 ;  /* 0x0000002b46277c23 */ /* 0x001fe2000801080a */
[----:B------:R-:W-:-:S02]  /*2d50*/  ISETP.GT.AND P4, PT, R2, 0x58, PT ;  /* 0x000000580200780c */ /* 0x000fc40003f84270 */
[----:B------:R-:W-:Y:S02]  /*2d60*/  FSEL R65, R65, -INF , P3 ;  /* 0xff80000041417808 */ /* 0x000fe40001800000 */
[----:B------:R-:W-:Y:S01]  /*2d70*/  FMNMX.FTZ R26, R64, R35, !PT ;  /* 0x00000023401a7209 */ /* 0x000fe20007810000 */
[----:B------:R-:W-:Y:S01]  /*2d80*/  MUFU.EX2 R14, R14 ;  /* 0x0000000e000e7308 */ /* 0x000fe20000000800 */
[----:B------:R-:W-:Y:S02]  /*2d90*/  ISETP.GT.AND P3, PT, R2, 0x59, PT ;  /* 0x000000590200780c */ /* 0x000fe40003f64270 */
[----:B------:R-:W-:Y:S02]  /*2da0*/  FSEL R68, R68, -INF , P4 ;  /* 0xff80000044447808 */ /* 0x000fe40002000000 */
        /* <DEDUP_REMOVED lines=9> */
[----:B------:R-:W-:Y:S01]  /*2e40*/  MUFU.EX2 R15, R15 ;  /* 0x0000000f000f7308 */ /* 0x000fe20000000800 */
[----:B------:R-:W-:Y:S02]  /*2e50*/  FMNMX.FTZ R35, R69, R30, !PT ;  /* 0x0000001e45237209 */ /* 0x000fe40007810000 */
[----:B------:R-:W-:Y:S02]  /*2e60*/  ISETP.GT.AND P4, PT, R2, 0x68, PT ;  /* 0x000000680200780c */ /* 0x000fe40003f84270 */
[----:B------:R-:W-:Y:S02]  /*2e70*/  FSEL R73, R73, -INF , P3 ;  /* 0xff80000049497808 */ /* 0x000fe40001800000 */
[----:B------:R-:W-:Y:S01]  /*2e80*/  FMNMX.FTZ R30, R72, R35, !PT ;  /* 0x00000023481e7209 */ /* 0x000fe20007810000 */
[----:B------:R-:W-:Y:S01]  /*2e90*/  MUFU.EX2 R26, R26 ;  /* 0x0000001a001a7308 */ /* 0x000fe20000000800 */
[----:B------:R-:W-:-:S02]  /*2ea0*/  ISETP.GT.AND P3, PT, R2, 0x69, PT ;  /* 0x000000690200780c */ /* 0x000fc40003f64270 */
[----:B------:R-:W-:Y:S02]  /*2eb0*/  FSEL R76, R76, -INF , P4 ;  /* 0xff8000004c4c7808 */ /* 0x000fe40002000000 */
[----:B------:R-:W-:Y:S01]  /*2ec0*/  FMNMX.FTZ R35, R73, R30, !PT ;  /* 0x0000001e49237209 */ /* 0x000fe20007810000 */
[--C-:B------:R-:W-:Y:S01]  /*2ed0*/  FFMA.FTZ R30, R55, UR43, -R10.reuse ;  /* 0x0000002b371e7c23 */ /* 0x100fe2000801080a */
[----:B------:R-:W-:Y:S01]  /*2ee0*/  ISETP.GT.AND P4, PT, R2, 0x70, PT ;  /* 0x000000700200780c */ /* 0x000fe20003f84270 */
[----:B------:R-:W-:Y:S01]  /*2ef0*/  MUFU.EX2 R13, R13 ;  /* 0x0000000d000d7308 */ /* 0x000fe20000000800 */
[----:B------:R-:W-:Y:S01]  /*2f00*/  FSEL R77, R77, -INF , P3 ;  /* 0xff8000004d4d7808 */ /* 0x000fe20001800000 */
[----:B------:R-:W-:Y:S01]  /*2f10*/  FFMA.FTZ R55, R82, UR43, -R10 ;  /* 0x0000002b52377c23 */ /* 0x000fe2000801080a */
[----:B------:R-:W-:Y:S02]  /*2f20*/  FMNMX.FTZ R34, R76, R35, !PT ;  /* 0x000000234c227209 */ /* 0x000fe40007810000 */
[----:B------:R-:W-:-:S02]  /*2f30*/  ISETP.GT.AND P3, PT, R2, 0x71, PT ;  /* 0x000000710200780c */ /* 0x000fc40003f64270 */
[----:B------:R-:W-:Y:S01]  /*2f40*/  FSEL R80, R80, -INF , P4 ;  /* 0xff80000050507808 */ /* 0x000fe20002000000 */
[----:B------:R-:W0:Y:S01]  /*2f50*/  MUFU.EX2 R30, R30 ;  /* 0x0000001e001e7308 */ /* 0x000e220000000800 */
        /* <DEDUP_REMOVED lines=9> */
[----:B------:R-:W-:Y:S01]  /*2ff0*/  FSEL R85, R85, -INF , P3 ;  /* 0xff80000055557808 */ /* 0x000fe20001800000 */
[----:B------:R-:W-:Y:S01]  /*3000*/  MUFU.EX2 R38, R38 ;  /* 0x0000002600267308 */ /* 0x000fe20000000800 */
[----:B------:R-:W-:Y:S01]  /*3010*/  FMNMX.FTZ R2, R84, R35, !PT ;  /* 0x0000002354027209 */ /* 0x000fe20007810000 */
[----:B------:R-:W-:Y:S01]  /*3020*/  FFMA.FTZ R35, R66, UR43, -R10 ;  /* 0x0000002b42237c23 */ /* 0x000fe2000801080a */
[----:B-1----:R-:W-:Y:S02]  /*3030*/  F2FP.SATFINITE.E4M3.F32.PACK_AB_MERGE_C R149, R7, R6, RZ ;  /* 0x000000060795723e */ /* 0x002fe400048070ff */
[----:B------:R-:W-:-:S02]  /*3040*/  FMNMX.FTZ R2, R85, R2, !PT ;  /* 0x0000000255027209 */ /* 0x000fc40007810000 */
[----:B--2---:R-:W-:Y:S01]  /*3050*/  F2FP.SATFINITE.E4M3.F32.PACK_AB_MERGE_C R151, R27, R12, RZ ;  /* 0x0000000c1b97723e */ /* 0x004fe200048070ff */
[----:B------:R-:W-:Y:S01]  /*3060*/  MUFU.EX2 R34, R34 ;  /* 0x0000002200227308 */ /* 0x000fe20000000800 */
[----:B0-----:R-:W-:Y:S01]  /*3070*/  F2FP.SATFINITE.E4M3.F32.PACK_AB_MERGE_C R147, R30, R13, RZ ;  /* 0x0000000d1e93723e */ /* 0x001fe200048070ff */
[----:B------:R-:W0:Y:S01]  /*3080*/  SHFL.BFLY PT, R47, R2, 0x2, 0x1f ;  /* 0x0c401f00022f7f89 */ /* 0x000e2200000e0000 */
[----:B------:R-:W-:Y:S02]  /*3090*/  F2FP.SATFINITE.E4M3.F32.PACK_AB_MERGE_C R149, R5, R4, R149 ;  /* 0x000000040595723e */ /* 0x000fe40004807095 */
[----:B------:R-:W-:Y:S02]  /*30a0*/  F2FP.SATFINITE.E4M3.F32.PACK_AB_MERGE_C R151, R9, R8, R151 ;  /* 0x000000080997723e */ /* 0x000fe40004807097 */
[----:B------:R-:W-:Y:S01]  /*30b0*/  F2FP.SATFINITE.E4M3.F32.PACK_AB_MERGE_C R145, R21, R20, RZ ;  /* 0x000000141591723e */ /* 0x000fe200048070ff */
[----:B------:R-:W-:Y:S01]  /*30c0*/  MUFU.EX2 R43, R43 ;  /* 0x0000002b002b7308 */ /* 0x000fe20000000800 */
[----:B------:R-:W-:-:S02]  /*30d0*/  F2FP.SATFINITE.E4M3.F32.PACK_AB_MERGE_C R147, R26, R15, R147 ;  /* 0x0000000f1a93723e */ /* 0x000fc40004807093 */
[----:B------:R-:W-:-:S05]  /*30e0*/  F2FP.SATFINITE.E4M3.F32.PACK_AB_MERGE_C R145, R31, R14, R145 ;  /* 0x0000000e1f91723e */ /* 0x000fca0004807091 */
[----:B------:R-:W-:Y:S08]  /*30f0*/  MUFU.EX2 R35, R35 ;  /* 0x0000002300237308 */ /* 0x000ff00000000800 */
[----:B------:R-:W-:Y:S01]  /*3100*/  MUFU.EX2 R42, R42 ;  /* 0x0000002a002a7308 */ /* 0x000fe20000000800 */
[----:B0-----:R-:W-:Y:S01]  /*3110*/  FMNMX.FTZ R58, R2, R47, !PT ;  /* 0x0000002f023a7209 */ /* 0x001fe20007810000 */
[----:B------:R-:W-:-:S04]  /*3120*/  FFMA.FTZ R47, R74, UR43, -R10 ;  /* 0x0000002b4a2f7c23 */ /* 0x000fc8000801080a */
[----:B------:R-:W0:Y:S02]  /*3130*/  SHFL.BFLY PT, R59, R58, 0x1, 0x1f ;  /* 0x0c201f003a3b7f89 */ /* 0x000e2400000e0000 */
[----:B------:R-:W-:Y:S08]  /*3140*/  MUFU.EX2 R39, R39 ;  /* 0x0000002700277308 */ /* 0x000ff00000000800 */
[----:B------:R-:W-:Y:S08]  /*3150*/  MUFU.EX2 R46, R46 ;  /* 0x0000002e002e7308 */ /* 0x000ff00000000800 */
[----:B------:R-:W-:Y:S01]  /*3160*/  MUFU.EX2 R51, R51 ;  /* 0x0000003300337308 */ /* 0x000fe20000000800 */
[----:B0-----:R-:W-:-:S07]  /*3170*/  FMNMX.FTZ R2, R58, R59, !PT ;  /* 0x0000003b3a027209 */ /* 0x001fce0007810000 */
[----:B------:R-:W-:Y:S01]  /*3180*/  MUFU.EX2 R54, R54 ;  /* 0x0000003600367308 */ /* 0x000fe20000000800 */
[----:B------:R-:W-:-:S01]  /*3190*/  FFMA.FTZ R58, R83, UR43, -R10 ;  /* 0x0000002b533a7c23 */ /* 0x000fc2000801080a */
[--C-:B------:R-:W-:Y:S01]  /*31a0*/  FFMA.FTZ R59, R86, UR43, -R10.reuse ;  /* 0x0000002b563b7c23 */ /* 0x100fe2000801080a */
[C---:B------:R-:W-:Y:S01]  /*31b0*/  FSETP.NEU.FTZ.AND P3, PT, R2.reuse, -INF , PT ;  /* 0xff8000000200780b */ /* 0x040fe20003f7d000 */
[----:B------:R-:W-:Y:S01]  /*31c0*/  FFMA.FTZ R62, R2, R63, -8 ;  /* 0xc1000000023e7423 */ /* 0x000fe2000001003f */
[----:B------:R-:W-:-:S03]  /*31d0*/  FFMA.FTZ R10, R87, UR43, -R10 ;  /* 0x0000002b570a7c23 */ /* 0x000fc6000801080a */
        /* <DEDUP_REMOVED lines=52> */
[----:B------:R-:W-:Y:S02]  /*3520*/  F2FP.SATFINITE.E4M3.F32.PACK_AB_MERGE_C R63, R66, R63, RZ ;  /* 0x0000003f423f723e */ /* 0x000fe400048070ff */
[----:B------:R2:W-:Y:S02]  /*3530*/  @!P1 SYNCS.ARRIVE.TRANS64.RED.A1T0 RZ, [R48+URZ], RZ ;  /* 0x000000ff30ff99a7 */ /* 0x0005e4000810043f */
[----:B------:R-:W3:Y:S01]  /*3540*/  MUFU.EX2 R36, R36 ;  /* 0x0000002400247308 */ /* 0x000ee20000000800 */
[----:B0-----:R-:W-:-:S01]  /*3550*/  FADD.FTZ R56, R28, R49 ;  /* 0x000000311c387221 */ /* 0x001fc20000010000 */
[----:B------:R-:W-:-:S06]  /*3560*/  F2FP.SATFINITE.E4M3.F32.PACK_AB_MERGE_C R148, R25, R24, R63 ;  /* 0x000000181994723e */ /* 0x000fcc000480703f */
        /* <DEDUP_REMOVED lines=69> */
[----:B------:R-:W-:-:S04]  /*39c0*/  F2FP.SATFINITE.E4M3.F32.PACK_AB_MERGE_C R68, R69, R68, RZ ;  /* 0x000000444544723e */ /* 0x000fc800048070ff */
[----:B------:R-:W-:Y:S01]  /*39d0*/  F2FP.SATFINITE.E4M3.F32.PACK_AB_MERGE_C R142, R48, R3, R68 ;  /* 0x00000003308e723e */ /* 0x000fe20004807044 */
[----:B------:R-:W2:Y:S01]  /*39e0*/  MUFU.EX2 R6, R73 ;  /* 0x0000004900067308 */ /* 0x000ea20000000800 */
[----:B0-----:R-:W-:-:S07]  /*39f0*/  FADD.FTZ R5, R49, R4 ;  /* 0x0000000431057221 */ /* 0x001fce0000010000 */
[----:B------:R-:W0:Y:S01]  /*3a00*/  MUFU.EX2 R76, R76 ;  /* 0x0000004c004c7308 */ /* 0x000e220000000800 */
[C---:B-1----:R-:W-:Y:S01]  /*3a10*/  F2FP.SATFINITE.E4M3.F32.PACK_AB_MERGE_C R137, R50.reuse, R47, R8 ;  /* 0x0000002f3289723e */ /* 0x042fe20004807008 */
[----:B------:R-:W-:-:S04]  /*3a20*/  FADD.FTZ R50, R50, R7 ;  /* 0x0000000732327221 */ /* 0x000fc80000010000 */
[----:B------:R-:W-:Y:S02]  /*3a30*/  FADD.FTZ R51, R51, R50 ;  /* 0x0000003233337221 */ /* 0x000fe40000010000 */
[----:B------:R-:W1:Y:S01]  /*3a40*/  MUFU.EX2 R77, R77 ;  /* 0x0000004d004d7308 */ /* 0x000e620000000800 */
[----:B--2---:R-:W-:-:S01]  /*3a50*/  FADD.FTZ R7, R6, R5 ;  /* 0x0000000506077221 */ /* 0x004fc20000010000 */
[----:B------:R-:W-:-:S06]  /*3a60*/  FADD.FTZ R54, R54, R51 ;  /* 0x0000003336367221 */ /* 0x000fcc0000010000 */
[----:B------:R-:W-:Y:S01]  /*3a70*/  MUFU.EX2 R59, R59 ;  /* 0x0000003b003b7308 */ /* 0x000fe20000000800 */
[----:B0-----:R-:W-:-:S07]  /*3a80*/  FADD.FTZ R4, R76, R7 ;  /* 0x000000074c047221 */ /* 0x001fce0000010000 */
        /* <DEDUP_REMOVED lines=17> */
[----:B------:R-:W-:-:S03]  /*3ba0*/  FADD.FTZ R3, R10, R3 ;  /* 0x000000030a037221 */ /* 0x000fc60000010000 */
[----:B--2---:R-:W-:Y:S01]  /*3bb0*/  FADD.FTZ R4, R84, R7 ;  /* 0x0000000754047221 */ /* 0x004fe20000010000 */
        /* <DEDUP_REMOVED lines=8> */
[----:B------:R-:W-:-:S07]  /*3c40*/  IMAD.MOV.U32 R135, RZ, RZ, RZ ;  /* 0x000000ffff877224 */ /* 0x000fce00078e00ff */
.L_x_1770:
[----:B------:R-:W-:-:S04]  /*3c50*/  UISETP.NE.AND UP1, UPT, UR20, 0x1, UPT ;  /* 0x000000011400788c */ /* 0x000fc8000bf25270 */
[----:B------:R-:W-:-:S04]  /*3c60*/  USEL UR36, URZ, 0x1, UP1 ;  /* 0x000000013f247887 */ /* 0x000fc80008800000 */
[----:B------:R-:W-:Y:S01]  /*3c70*/  ULOP3.LUT UR36, UR19, UR36, URZ, 0x3c, !UPT ;  /* 0x0000002413247292 */ /* 0x000fe2000f8e3c3f */
[----:B------:R-:W-:Y:S11]  /*3c80*/  @!P0 BRA `(.L_x_1761) ;  /* 0x0000000000048947 */ /* 0x000ff60003800000 */
[----:B------:R-:W-:Y:S01]  /*3c90*/  BPT.TRAP 0x1 ;  /* 0x000000040000795c */ /* 0x000fe20000300000 */
.L_x_1761:
        /* <DEDUP_REMOVED lines=9> */
.L_x_1762:
[----:B-1----:R-:W-:Y:S05]  /*3d30*/  @P3 BRA `(.L_x_1763) ;  /* 0x0000000000083947 */ /* 0x002fea0003800000 */
[----:B------:R-:W1:Y:S02]  /*3d40*/  SYNCS.PHASECHK.TRANS64.TRYWAIT P3, [UR21+0x19c30], R0 ;  /* 0x019c3000ff0075a7 */ /* 0x000e640008060155 */
[----:B-1----:R-:W-:Y:S05]  /*3d50*/  @!P3 BRA `(.L_x_1764) ;  /* 0x000000c00020b947 */ /* 0x002fea0003800000 */
.L_x_1763:
        /* <DEDUP_REMOVED lines=17> */
.L_x_1765:
[----:B------:R-:W-:Y:S01]  /*3e70*/  ULEA UR11, UR20, UR47, 0x3 ;  /* 0x0000002f140b7291 */ /* 0x000fe2000f8e183f */
[----:B01----:R-:W-:-:S05]  /*3e80*/  IMAD.U32 R0, RZ, RZ, UR19 ;  /* 0x00000013ff007e24 */ /* 0x003fca000f8e00ff */
[----:B------:R-:W-:-:S04]  /*3e90*/  SHF.L.U32 R0, R0, 0x1f, RZ ;  /* 0x0000001f00007819 */ /* 0x000fc800000006ff */
[----:B------:R0:W1:Y:S01]  /*3ea0*/  SYNCS.PHASECHK.TRANS64.TRYWAIT P3, [UR11+0x19c50], R0 ;  /* 0x019c5000ff0075a7 */ /* 0x000062000806014b */
[----:B------:R-:W-:Y:S05]  /*3eb0*/  @!P0 BRA `(.L_x_1766) ;  /* 0x0000000000048947 */ /* 0x000fea0003800000 */
[----:B------:R-:W-:Y:S01]  /*3ec0*/  BPT.TRAP 0x1 ;  /* 0x000000040000795c */ /* 0x000fe20000300000 */
.L_x_1766:
[----:B-1----:R-:W-:Y:S05]  /*3ed0*/  @P3 BRA `(.L_x_1767) ;  /* 0x0000000000083947 */ /* 0x002fea0003800000 */
[----:B------:R-:W1:Y:S02]  /*3ee0*/  SYNCS.PHASECHK.TRANS64.TRYWAIT P3, [UR11+0x19c50], R0 ;  /* 0x019c5000ff0075a7 */ /* 0x000e64000806014b */
[----:B-1----:R-:W-:Y:S05]  /*3ef0*/  @!P3 BRA `(.L_x_1768) ;  /* 0x000000bc00d0b947 */ /* 0x002fea0003800000 */
.L_x_1767:
[----:B------:R-:W-:Y:S01]  /*3f00*/  UIADD3 UR6, UR47, 0x3000, URZ ;  /* 0x000030002f067890 */ /* 0x000fe2000fffe03f */
[----:B------:R-:W-:Y:S01]  /*3f10*/  WARPGROUP.ARRIVE ;  /* 0x00000000000079c5 */ /* 0x000fe20000000000 */
[----:B------:R-:W-:Y:S01]  /*3f20*/  UMOV UR7, 0x40000040 ;  /* 0x4000004000077882 */ /* 0x000fe20000000000 */
[----:B------:R-:W-:Y:S01]  /*3f30*/  VIADD R8, R17, UR42 ;  /* 0x0000002a11087c36 */ /* 0x000fe20008000000 */
[----:B------:R-:W-:Y:S01]  /*3f40*/  USHF.R.U32.HI UR6, URZ, 0x4, UR6 ;  /* 0x000000043f067899 */ /* 0x000fe20008011606 */
[----:B------:R-:W-:Y:S02]  /*3f50*/  IMAD.MOV.U32 R9, RZ, RZ, -0x2 ;  /* 0xfffffffeff097424 */ /* 0x000fe400078e00ff */
[----:B------:R-:W-:Y:S01]  /*3f60*/  IMAD.U32 R13, RZ, RZ, UR43 ;  /* 0x0000002bff0d7e24 */ /* 0x000fe2000f8e00ff */
[----:B------:R-:W-:-:S04]  /*3f70*/  ULOP3.LUT UR6, UR6, 0x3fff, URZ, 0xc0, !UPT ;  /* 0x00003fff06067892 */ /* 0x000fc8000f8ec03f */
        /* <DEDUP_REMOVED lines=13> */
[----:B------:R-:W-:Y:S01]  /*4050*/  UIADD3 UR6, UR10, 0x2, URZ ;  /* 0x000000020a067890 */ /* 0x000fe2000fffe03f */
[----:B------:R-:W-:-:S05]  /*4060*/  IMAD.U32 R9, RZ, RZ, UR52 ;  /* 0x00000034ff097e24 */ /* 0x000fca000f8e00ff */
[----:B------:R-:W-:-:S05]  /*4070*/  IADD3 R0, -R9, UR51, R0 ;  /* 0x0000003309007c10 */ /* 0x000fca000fffe100 */
[----:B0-----:R-:W-:-:S05]  /*4080*/  IMAD.IADD R2, R0, 0x1, R7 ;  /* 0x0000000100027824 */ /* 0x001fca00078e0207 */
        /* <DEDUP_REMOVED lines=110> */
[----:B0-----:R-:W-:Y:S01]  /*4770*/  IMAD.IADD R0, R0, 0x1, R9 ;  /* 0x0000000100007824 */ /* 0x001fe200078e0209 */
[----:B-1----:R-:W-:-:S04]  /*4780*/  FMNMX.FTZ R2, R11, R2, !PT ;  /* 0x000000020b027209 */ /* 0x002fc80007810000 */
[----:B------:R-:W-:Y:S02]  /*4790*/  ISETP.GT.AND P4, PT, R0, RZ, PT ;  /* 0x000000ff0000720c */ /* 0x000fe40003f84270 */
[C---:B------:R-:W-:Y:S01]  /*47a0*/  FSETP.NEU.FTZ.AND P3, PT, R2.reuse, -INF , PT ;  /* 0xff8000000200780b */ /* 0x040fe20003f7d000 */
[----:B------:R-:W-:-:S01]  /*47b0*/  FFMA.FTZ R12, R2, R13, -8 ;  /* 0xc1000000020c7423 */ /* 0x000fc2000001000d */
[----:B------:R-:W-:Y:S02]  /*47c0*/  ISETP.GT.AND P5, PT, R0, 0x1, PT ;  /* 0x000000010000780c */ /* 0x000fe40003fa4270 */
[----:B------:R-:W-:Y:S02]  /*47d0*/  FSEL R26, R26, -INF , P4 ;  /* 0xff8000001a1a7808 */ /* 0x000fe40002000000 */
[----:B------:R-:W-:Y:S02]  /*47e0*/  FSEL R10, R12, RZ, P3 ;  /* 0x000000ff0c0a7208 */ /* 0x000fe40001800000 */
[----:B------:R-:W-:-:S02]  /*47f0*/  ISETP.GT.AND P4, PT, R0, 0x8, PT ;  /* 0x000000080000780c */ /* 0x000fc40003f84270 */
        /* <DEDUP_REMOVED lines=310> */
.L_x_1769:
        /* <DEDUP_REMOVED lines=91> */
.L_x_1760:
[----:B------:R-:W-:-:S13]  /*6110*/  ISETP.LE.AND P2, PT, RZ, UR18, PT ;  /* 0x00000012ff007c0c */ /* 0x000fda000bf43270 */
[----:B------:R-:W-:Y:S05]  /*6120*/  @!P2 BRA `(.L_x_1771) ;  /* 0x0000001800eca947 */ /* 0x000fea0003800000 */
[----:B------:R-:W-:Y:S01]  /*6130*/  IMAD.MOV.U32 R7, RZ, RZ, R0 ;  /* 0x000000ffff077224 */ /* 0x000fe200078e0000 */
[----:B------:R-:W-:Y:S01]  /*6140*/  UMOV UR17, UR36 ;  /* 0x0000002400117c82 */ /* 0x000fe20008000000 */
[----:B------:R-:W-:Y:S01]  /*6150*/  IMAD.MOV.U32 R5, RZ, RZ, R2 ;  /* 0x000000ffff057224 */ /* 0x000fe200078e0002 */
[----:B------:R-:W-:-:S06]  /*6160*/  UMOV UR19, UR37 ;  /* 0x0000002500137c82 */ /* 0x000fcc0008000000 */
.L_x_1781:
[----:B------:R-:W-:-:S04]  /*6170*/  UIADD3 UR37, UR19, 0x1, URZ ;  /* 0x0000000113257890 */ /* 0x000fc8000fffe03f */
[----:B------:R-:W-:-:S04]  /*6180*/  UISETP.NE.AND UP0, UPT, UR37, 0x2, UPT ;  /* 0x000000022500788c */ /* 0x000fc8000bf05270 */
[----:B------:R-:W-:Y:S02]  /*6190*/  USEL UR36, URZ, 0x1, UP0 ;  /* 0x000000013f247887 */ /* 0x000fe40008000000 */
[----:B------:R-:W-:Y:S02]  /*61a0*/  USEL UR37, UR37, URZ, UP0 ;  /* 0x0000003f25257287 */ /* 0x000fe40008000000 */
[----:B------:R-:W-:Y:S01]  /*61b0*/  ULOP3.LUT UR36, UR17, UR36, URZ, 0x3c, !UPT ;  /* 0x0000002411247292 */ /* 0x000fe2000f8e3c3f */
[----:B------:R-:W-:Y:S11]  /*61c0*/  @!P0 BRA `(.L_x_1772) ;  /* 0x0000000000048947 */ /* 0x000ff60003800000 */
[----:B------:R-:W-:Y:S01]  /*61d0*/  BPT.TRAP 0x1 ;  /* 0x000000040000795c */ /* 0x000fe20000300000 */
.L_x_1772:
[----:B------:R-:W-:Y:S01]  /*61e0*/  ULEA UR6, UR37, UR47, 0x3 ;  /* 0x0000002f25067291 */ /* 0x000fe2000f8e183f */
[----:B------:R-:W-:-:S05]  /*61f0*/  IMAD.U32 R0, RZ, RZ, UR36 ;  /* 0x00000024ff007e24 */ /* 0x000fca000f8e00ff */
[----:B------:R-:W-:-:S04]  /*6200*/  SHF.L.U32 R0, R0, 0x1f, RZ ;  /* 0x0000001f00007819 */ /* 0x000fc800000006ff */
[----:B------:R0:W1:Y:S01]  /*6210*/  SYNCS.PHASECHK.TRANS64.TRYWAIT P2, [UR6+0x19c30], R0 ;  /* 0x019c3000ff0075a7 */ /* 0x0000620008040146 */
[----:B------:R-:W-:Y:S05]  /*6220*/  @!P0 BRA `(.L_x_1773) ;  /* 0x0000000000048947 */ /* 0x000fea0003800000 */
[----:B------:R-:W-:Y:S01]  /*6230*/  BPT.TRAP 0x1 ;  /* 0x000000040000795c */ /* 0x000fe20000300000 */
.L_x_1773:
[----:B-1----:R-:W-:Y:S05]  /*6240*/  @P2 BRA `(.L_x_1774) ;  /* 0x0000000000082947 */ /* 0x002fea0003800000 */
[----:B------:R-:W1:Y:S02]  /*6250*/  SYNCS.PHASECHK.TRANS64.TRYWAIT P2, [UR6+0x19c30], R0 ;  /* 0x019c3000ff0075a7 */ /* 0x000e640008040146 */
[----:B-1----:R-:W-:Y:S05]  /*6260*/  @!P2 BRA `(.L_x_1775) ;  /* 0x0000009c000ca947 */ /* 0x002fea0003800000 */
.L_x_1774:
        /* <DEDUP_REMOVED lines=17> */
.L_x_1776:
[----:B------:R-:W-:Y:S01]  /*6380*/  ULEA UR11, UR19, UR47, 0x3 ;  /* 0x0000002f130b7291 */ /* 0x000fe2000f8e183f */
[----:B01----:R-:W-:-:S05]  /*6390*/  IMAD.U32 R0, RZ, RZ, UR17 ;  /* 0x00000011ff007e24 */ /* 0x003fca000f8e00ff */
[----:B------:R-:W-:-:S04]  /*63a0*/  SHF.L.U32 R0, R0, 0x1f, RZ ;  /* 0x0000001f00007819 */ /* 0x000fc800000006ff */
[----:B------:R0:W1:Y:S01]  /*63b0*/  SYNCS.PHASECHK.TRANS64.TRYWAIT P2, [UR11+0x19c50], R0 ;  /* 0x019c5000ff0075a7 */ /* 0x000062000804014b */
[----:B------:R-:W-:Y:S05]  /*63c0*/  @!P0 BRA `(.L_x_1777) ;  /* 0x0000000000048947 */ /* 0x000fea0003800000 */
[----:B------:R-:W-:Y:S01]  /*63d0*/  BPT.TRAP 0x1 ;  /* 0x000000040000795c */ /* 0x000fe20000300000 */
.L_x_1777:
[----:B-1----:R-:W-:Y:S05]  /*63e0*/  @P2 BRA `(.L_x_1778) ;  /* 0x0000000000082947 */ /* 0x002fea0003800000 */
[----:B------:R-:W1:Y:S02]  /*63f0*/  SYNCS.PHASECHK.TRANS64.TRYWAIT P2, [UR11+0x19c50], R0 ;  /* 0x019c5000ff0075a7 */ /* 0x000e64000804014b */
[----:B-1----:R-:W-:Y:S05]  /*6400*/  @!P2 BRA `(.L_x_1779) ;  /* 0x0000009800bca947 */ /* 0x002fea0003800000 */
.L_x_1778:
        /* <DEDUP_REMOVED lines=306> */
.L_x_1780:
        /* <DEDUP_REMOVED lines=91> */
.L_x_1771:
[----:B------:R-:W-:Y:S06]  /*7ce0*/  BAR.ARV 0x8, 0x200 ;  /* 0x0208000000007b1d */ /* 0x000fec0000002000 */
[----:B------:R-:W-:Y:S05]  /*7cf0*/  @!P0 BRA `(.L_x_1782) ;  /* 0x0000000000048947 */ /* 0x000fea0003800000 */
[----:B------:R-:W-:Y:S01]  /*7d00*/  BPT.TRAP 0x1 ;  /* 0x000000040000795c */ /* 0x000fe20000300000 */
.L_x_1782:
[----:B------:R-:W-:Y:S01]  /*7d10*/  ULEA UR14, UR37, UR47, 0x3 ;  /* 0x0000002f250e7291 */ /* 0x000fe2000f8e183f */
[----:B------:R-:W-:-:S05]  /*7d20*/  IMAD.U32 R5, RZ, RZ, UR36 ;  /* 0x00000024ff057e24 */ /* 0x000fca000f8e00ff */
[----:B------:R-:W-:-:S04]  /*7d30*/  SHF.L.U32 R5, R5, 0x1f, RZ ;  /* 0x0000001f05057819 */ /* 0x000fc800000006ff */
[----:B------:R0:W1:Y:S01]  /*7d40*/  SYNCS.PHASECHK.TRANS64.TRYWAIT P1, [UR14+0x19c50], R5 ;  /* 0x019c5005ff0075a7 */ /* 0x000062000802014e */
[----:B------:R-:W-:Y:S05]  /*7d50*/  @!P0 BRA `(.L_x_1783) ;  /* 0x0000000000048947 */ /* 0x000fea0003800000 */
[----:B------:R-:W-:Y:S01]  /*7d60*/  BPT.TRAP 0x1 ;  /* 0x000000040000795c */ /* 0x000fe20000300000 */
.L_x_1783:
[----:B-1----:R-:W-:Y:S05]  /*7d70*/  @P1 BRA `(.L_x_1784) ;  /* 0x0000000000081947 */ /* 0x002fea0003800000 */
[----:B------:R-:W1:Y:S02]  /*7d80*/  SYNCS.PHASECHK.TRANS64.TRYWAIT P1, [UR14+0x19c50], R5 ;  /* 0x019c5005ff0075a7 */ /* 0x000e64000802014e */
[----:B-1----:R-:W-:Y:S05]  /*7d90*/  @!P1 BRA `(.L_x_1785) ;  /* 0x0000008000709947 */ /* 0x002fea0003800000 */
.L_x_1784:
        /* <DEDUP_REMOVED lines=10> */
[----:B------:R-:W-:Y:S01]  /*7e40*/  @UP0 ULDC.64 UR10, c[0x0][0x9c8] ;  /* 0x00027200000a0ab9 */ /* 0x000fe20000000a00 */
[----:B------:R-:W-:Y:S02]  /*7e50*/  @UP0 USHF.R.S32.HI UR15, URZ, 0x1f, UR50 ;  /* 0x0000001f3f0f0899 */ /* 0x000fe40008011432 */
[----:B------:R-:W-:Y:S02]  /*7e60*/  @UP0 UIMAD UR6, UR39, UR10, URZ ;  /* 0x0000000a270602a4 */ /* 0x000fe4000f8e023f */
[----:B------:R-:W-:Y:S02]  /*7e70*/  @UP0 UIMAD.WIDE.U32 UR8, UR38, UR10, URZ ;  /* 0x0000000a260802a5 */ /* 0x000fe4000f8e003f */
[----:B------:R-:W-:Y:S02]  /*7e80*/  @UP0 UIMAD UR7, UR38, UR11, UR6 ;  /* 0x0000000b260702a4 */ /* 0x000fe4000f8e0206 */
[----:B------:R-:W-:Y:S02]  /*7e90*/  UIMAD UR6, UR37, 0x300, UR47 ;  /* 0x00000300250678a4 */ /* 0x000fe4000f8e022f */
[----:B------:R-:W-:Y:S01]  /*7ea0*/  @UP0 UIADD3 UR9, UR9, UR7, URZ ;  /* 0x0000000709090290 */ /* 0x000fe2000fffe03f */
[----:B------:R-:W-:-:S02]  /*7eb0*/  @UP0 ULDC.64 UR12, c[0x0][0x9d0] ;  /* 0x00027400000c0ab9 */ /* 0x000fc40000000a00 */
[----:B------:R-:W-:Y:S01]  /*7ec0*/  UMOV UR7, 0x40000040 ;  /* 0x4000004000077882 */ /* 0x000fe20000000000 */
[----:B------:R-:W-:Y:S02]  /*7ed0*/  @UP0 UIMAD UR10, UR15, UR12, URZ ;  /* 0x0000000c0f0a02a4 */ /* 0x000fe4000f8e023f */
[----:B------:R-:W-:Y:S01]  /*7ee0*/  @UP0 UIMAD.WIDE.U32 UR8, UR50, UR12, UR8 ;  /* 0x0000000c320802a5 */ /* 0x000fe2000f8e0008 */
[----:B------:R-:W-:Y:S01]  /*7ef0*/  QGMMA.64x96x32.F32.E4M3.E4M3 R88, R148, gdesc[UR4], R88, gsb0 ;  /* 0x0160000494587df3 */ /* 0x000fe20008000858 */
[----:B------:R-:W-:Y:S02]  /*7f00*/  @UP0 UIMAD UR10, UR50, UR13, UR10 ;  /* 0x0000000d320a02a4 */ /* 0x000fe4000f8e020a */
[----:B------:R-:W-:Y:S02]  /*7f10*/  @UP0 ULEA UR4, UP1, UR8, UR4, 0x2 ;  /* 0x0000000408040291 */ /* 0x000fe4000f82103f */
[----:B------:R-:W-:-:S04]  /*7f20*/  @UP0 UIADD3 UR7, UR9, UR10, URZ ;  /* 0x0000000a09070290 */ /* 0x000fc8000fffe03f */
[----:B------:R-:W-:Y:S01]  /*7f30*/  @UP0 ULEA.HI.X UR5, UR8, UR5, UR7, 0x2, UP1 ;  /* 0x0000000508050291 */ /* 0x000fe200088f1407 */
[----:B------:R-:W-:-:S05]  /*7f40*/  IMAD.U32 R6, RZ, RZ, UR4 ;  /* 0x00000004ff067e24 */ /* 0x000fca000f8e00ff */
        /* <DEDUP_REMOVED lines=54> */
.L_x_1786:
        /* <DEDUP_REMOVED lines=58> */
.L_x_1753:
        /* <DEDUP_REMOVED lines=37> */
[----:B------:R-:W-:Y:S02]  /*88a0*/  F2FP.BF16.F32.PACK_AB R36, R93, R36 ;  /* 0x000000245d24723e */ /* 0x000fe400000010ff */
[----:B------:R-:W-:Y:S02]  /*88b0*/  MOV R4, R0 ;  /* 0x0000000000047202 */ /* 0x000fe40000000f00 */
[----:B0-----:R-:W-:-:S02]  /*88c0*/  MOV R5, R45 ;  /* 0x0000002d00057202 */ /* 0x001fc40000000f00 */
[----:B------:R-:W-:Y:S02]  /*88d0*/  F2FP.BF16.F32.PACK_AB R31, R100, R31 ;  /* 0x0000001f641f723e */ /* 0x000fe400000010ff */
[----:B------:R-:W-:Y:S01]  /*88e0*/  F2FP.BF16.F32.PACK_AB R32, R101, R32 ;  /* 0x000000206520723e */ /* 0x000fe200000010ff */
[----:B------:R-:W-:Y:S01]  /*88f0*/  IMAD.WIDE R12, R156, 0x2, R4 ;  /* 0x000000029c0c7825 */ /* 0x000fe200078e0204 */
[----:B------:R-:W-:Y:S02]  /*8900*/  SEL R51, R7, R6, P0 ;  /* 0x0000000607337207 */ /* 0x000fe40000000000 */
[----:B------:R-:W-:Y:S02]  /*8910*/  SEL R54, R6, R7, P0 ;  /* 0x0000000706367207 */ /* 0x000fe40000000000 */
[----:B------:R-:W-:Y:S02]  /*8920*/  IADD3 R9, P5, R12, 0x20, RZ ;  /* 0x000000200c097810 */ /* 0x000fe40007fbe0ff */
[----:B------:R-:W-:-:S02]  /*8930*/  F2FP.BF16.F32.PACK_AB R27, R108, R27 ;  /* 0x0000001b6c1b723e */ /* 0x000fc400000010ff */
[----:B------:R-:W-:Y:S02]  /*8940*/  LOP3.LUT R6, R9, 0x180, RZ, 0xc0, !PT ;  /* 0x0000018009067812 */ /* 0x000fe400078ec0ff */
[----:B------:R-:W-:Y:S02]  /*8950*/  F2FP.BF16.F32.PACK_AB R28, R109, R28 ;  /* 0x0000001c6d1c723e */ /* 0x000fe400000010ff */
[----:B------:R-:W-:Y:S02]  /*8960*/  SEL R37, R35, R36, P0 ;  /* 0x0000002423257207 */ /* 0x000fe40000000000 */
[----:B------:R-:W-:Y:S02]  /*8970*/  SEL R36, R36, R35, P0 ;  /* 0x0000002324247207 */ /* 0x000fe40000000000 */
[----:B------:R-:W-:Y:S02]  /*8980*/  F2FP.BF16.F32.PACK_AB R21, R116, R21 ;  /* 0x000000157415723e */ /* 0x000fe400000010ff */
[----:B------:R-:W-:-:S02]  /*8990*/  F2FP.BF16.F32.PACK_AB R24, R117, R24 ;  /* 0x000000187518723e */ /* 0x000fc400000010ff */
[----:B------:R-:W-:Y:S02]  /*89a0*/  SEL R35, R31, R32, P0 ;  /* 0x000000201f237207 */ /* 0x000fe40000000000 */
[----:B------:R-:W-:Y:S02]  /*89b0*/  F2FP.BF16.F32.PACK_AB R33, R94, R33 ;  /* 0x000000215e21723e */ /* 0x000fe400000010ff */
[----:B------:R-:W-:Y:S02]  /*89c0*/  F2FP.BF16.F32.PACK_AB R34, R95, R34 ;  /* 0x000000225f22723e */ /* 0x000fe400000010ff */
[----:B------:R-:W-:Y:S02]  /*89d0*/  SEL R32, R32, R31, P0 ;  /* 0x0000001f20207207 */ /* 0x000fe40000000000 */
[----:B------:R-:W-:Y:S02]  /*89e0*/  SHF.R.U64 R6, R6, 0x3, RZ ;  /* 0x0000000306067819 */ /* 0x000fe400000012ff */
[----:B------:R-:W-:-:S02]  /*89f0*/  F2FP.BF16.F32.PACK_AB R29, R102, R29 ;  /* 0x0000001d661d723e */ /* 0x000fc400000010ff */
[----:B------:R-:W-:Y:S02]  /*8a00*/  F2FP.BF16.F32.PACK_AB R30, R103, R30 ;  /* 0x0000001e671e723e */ /* 0x000fe400000010ff */
[----:B------:R-:W-:Y:S02]  /*8a10*/  SEL R31, R27, R28, P0 ;  /* 0x0000001c1b1f7207 */ /* 0x000fe40000000000 */
[----:B------:R-:W-:Y:S02]  /*8a20*/  IADD3 R10, P3, R12, 0x3020, RZ ;  /* 0x000030200c0a7810 */ /* 0x000fe40007f7e0ff */
[----:B------:R-:W-:Y:S02]  /*8a30*/  F2FP.BF16.F32.PACK_AB R25, R110, R25 ;  /* 0x000000196e19723e */ /* 0x000fe400000010ff */
[----:B------:R-:W-:Y:S02]  /*8a40*/  F2FP.BF16.F32.PACK_AB R26, R111, R26 ;  /* 0x0000001a6f1a723e */ /* 0x000fe400000010ff */
[----:B------:R-:W-:-:S02]  /*8a50*/  SEL R28, R28, R27, P0 ;  /* 0x0000001b1c1c7207 */ /* 0x000fc40000000000 */
[----:B------:R-:W-:Y:S02]  /*8a60*/  SEL R27, R21, R24, P0 ;  /* 0x00000018151b7207 */ /* 0x000fe40000000000 */
[----:B------:R-:W-:Y:S02]  /*8a70*/  SEL R40, R24, R21, P0 ;  /* 0x0000001518287207 */ /* 0x000fe40000000000 */
[----:B------:R-:W-:Y:S02]  /*8a80*/  IADD3 R55, P2, R12, 0x6000, RZ ;  /* 0x000060000c377810 */ /* 0x000fe40007f5e0ff */
[----:B------:R-:W-:Y:S02]  /*8a90*/  SEL R43, R33, R34, P0 ;  /* 0x00000022212b7207 */ /* 0x000fe40000000000 */
[----:B------:R-:W-:Y:S02]  /*8aa0*/  SEL R46, R34, R33, P0 ;  /* 0x00000021222e7207 */ /* 0x000fe40000000000 */
[----:B------:R-:W-:-:S02]  /*8ab0*/  IADD3 R53, P4, R12, 0x3000, RZ ;  /* 0x000030000c357810 */ /* 0x000fc40007f9e0ff */
[----:B------:R-:W-:Y:S02]  /*8ac0*/  LOP3.LUT R24, R6, R9, RZ, 0x3c, !PT ;  /* 0x0000000906187212 */ /* 0x000fe400078e3cff */
[----:B------:R-:W-:Y:S01]  /*8ad0*/  SEL R33, R29, R30, P0 ;  /* 0x0000001e1d217207 */ /* 0x000fe20000000000 */
[----:B------:R-:W-:Y:S01]  /*8ae0*/  IMAD.X R21, RZ, RZ, R13, P4 ;  /* 0x000000ffff157224 */ /* 0x000fe200020e060d */
[----:B------:R-:W-:Y:S02]  /*8af0*/  SEL R48, R30, R29, P0 ;  /* 0x0000001d1e307207 */ /* 0x000fe40000000000 */
[----:B------:R-:W-:Y:S02]  /*8b00*/  IADD3 R57, P1, R12, 0x6020, RZ ;  /* 0x000060200c397810 */ /* 0x000fe40007f3e0ff */
[----:B------:R-:W-:Y:S02]  /*8b10*/  LOP3.LUT R9, R10, 0x180, RZ, 0xc0, !PT ;  /* 0x000001800a097812 */ /* 0x000fe400078ec0ff */
[----:B------:R-:W-:-:S02]  /*8b20*/  SEL R29, R25, R26, P0 ;  /* 0x0000001a191d7207 */ /* 0x000fc40000000000 */
[----:B------:R-:W-:Y:S01]  /*8b30*/  SEL R50, R26, R25, P0 ;  /* 0x000000191a327207 */ /* 0x000fe20000000000 */
[----:B------:R-:W-:Y:S01]  /*8b40*/  IMAD.X R25, RZ, RZ, R13, P5 ;  /* 0x000000ffff197224 */ /* 0x000fe200028e060d */
[----:B------:R-:W-:Y:S02]  /*8b50*/  LOP3.LUT R26, R55, 0x180, RZ, 0xc0, !PT ;  /* 0x00000180371a7812 */ /* 0x000fe400078ec0ff */
[----:B------:R-:W-:Y:S02]  /*8b60*/  LOP3.LUT R6, R53, 0x180, RZ, 0xc0, !PT ;  /* 0x0000018035067812 */ /* 0x000fe400078ec0ff */
[----:B------:R-:W-:Y:S02]  /*8b70*/  F2FP.BF16.F32.PACK_AB R11, R126, R11 ;  /* 0x0000000b7e0b723e */ /* 0x000fe400000010ff */
[----:B------:R-:W-:Y:S02]  /*8b80*/  LOP3.LUT R30, R57, 0x180, RZ, 0xc0, !PT ;  /* 0x00000180391e7812 */ /* 0x000fe400078ec0ff */
[----:B------:R-:W-:-:S02]  /*8b90*/  SHF.R.U64 R9, R9, 0x3, RZ ;  /* 0x0000000309097819 */ /* 0x000fc400000012ff */
[----:B------:R-:W-:Y:S02]  /*8ba0*/  F2FP.BF16.F32.PACK_AB R15, R118, R15 ;  /* 0x0000000f760f723e */ /* 0x000fe400000010ff */
[----:B------:R-:W-:Y:S02]  /*8bb0*/  F2FP.BF16.F32.PACK_AB R20, R119, R20 ;  /* 0x000000147714723e */ /* 0x000fe400000010ff */
[----:B------:R-:W-:Y:S02]  /*8bc0*/  SHF.R.U64 R26, R26, 0x3, RZ ;  /* 0x000000031a1a7819 */ /* 0x000fe400000012ff */
[----:B------:R-:W-:Y:S02]  /*8bd0*/  SHF.R.U64 R6, R6, 0x3, RZ ;  /* 0x0000000306067819 */ /* 0x000fe400000012ff */
[----:B------:R-:W-:Y:S02]  /*8be0*/  SEL R49, R11, R38, P0 ;  /* 0x000000260b317207 */ /* 0x000fe40000000000 */
[----:B------:R-:W-:-:S02]  /*8bf0*/  SHF.R.U64 R30, R30, 0x3, RZ ;  /* 0x000000031e1e7819 */ /* 0x000fc400000012ff */
[----:B------:R-:W-:Y:S02]  /*8c00*/  LOP3.LUT R14, R9, R10, RZ, 0x3c, !PT ;  /* 0x0000000a090e7212 */ /* 0x000fe400078e3cff */
[----:B------:R-:W-:Y:S01]  /*8c10*/  SEL R38, R38, R11, P0 ;  /* 0x0000000b26267207 */ /* 0x000fe20000000000 */
[--C-:B------:R-:W-:Y:S01]  /*8c20*/  IMAD.X R11, RZ, RZ, R13.reuse, P2 ;  /* 0x000000ffff0b7224 */ /* 0x100fe200010e060d */
[----:B------:R-:W-:Y:S02]  /*8c30*/  SEL R45, R15, R20, P0 ;  /* 0x000000140f2d7207 */ /* 0x000fe40000000000 */
[----:B------:R-:W-:Y:S01]  /*8c40*/  SEL R52, R20, R15, P0 ;  /* 0x0000000f14347207 */ /* 0x000fe20000000000 */
[----:B------:R-:W-:Y:S01]  /*8c50*/  IMAD.X R15, RZ, RZ, R13, P3 ;  /* 0x000000ffff0f7224 */ /* 0x000fe200018e060d */
        /* <DEDUP_REMOVED lines=21> */
[----:B------:R-:W3:Y:S01]  /*8db0*/  SHFL.IDX PT, R32, R32, R9, 0x1c1f ;  /* 0x001c1f0920207589 */ /* 0x000ee200000e0000 */
[----:B0-----:R-:W-:-:S02]  /*8dc0*/  SEL R12, R37, R36, P0 ;  /* 0x00000024250c7207 */ /* 0x001fc40000000000 */
[----:B------:R-:W-:Y:S01]  /*8dd0*/  SEL R14, R36, R37, P0 ;  /* 0x00000025240e7207 */ /* 0x000fe20000000000 */
[----:B------:R-:W-:Y:S04]  /*8de0*/  SHFL.IDX PT, R33, R33, R2, 0x1c1f ;  /* 0x001c1f0221217589 */ /* 0x000fe800000e0000 */
[----:B------:R-:W0:Y:S01]  /*8df0*/  SHFL.IDX PT, R48, R48, R9, 0x1c1f ;  /* 0x001c1f0930307589 */ /* 0x000e2200000e0000 */
[----:B-1----:R-:W-:Y:S02]  /*8e00*/  SEL R13, R43, R46, P0 ;  /* 0x0000002e2b0d7207 */ /* 0x002fe40000000000 */
[----:B------:R-:W-:Y:S01]  /*8e10*/  SEL R15, R46, R43, P0 ;  /* 0x0000002b2e0f7207 */ /* 0x000fe20000000000 */
[----:B------:R1:W-:Y:S01]  /*8e20*/  SHFL.IDX PT, R34, R27, R2, 0x1c1f ;  /* 0x001c1f021b227589 */ /* 0x0003e200000e0000 */
[----:B------:R-:W-:Y:S01]  /*8e30*/  MOV R46, R6 ;  /* 0x00000006002e7202 */ /* 0x000fe20000000f00 */
[----:B------:R-:W-:-:S02]  /*8e40*/  IMAD.U32 R6, RZ, RZ, UR6 ;  /* 0x00000006ff067e24 */ /* 0x000fc4000f8e00ff */
[----:B------:R-:W-:Y:S01]  /*8e50*/  SHFL.IDX PT, R10, R29, R2, 0x1c1f ;  /* 0x001c1f021d0a7589 */ /* 0x000fe200000e0000 */
[----:B--2---:R-:W-:Y:S01]  /*8e60*/  SEL R28, R31, R30, P0 ;  /* 0x0000001e1f1c7207 */ /* 0x004fe20000000000 */
[----:B------:R-:W-:Y:S01]  /*8e70*/  IMAD.U32 R7, RZ, RZ, UR7 ;  /* 0x00000007ff077e24 */ /* 0x000fe2000f8e00ff */
[----:B------:R-:W-:Y:S01]  /*8e80*/  SEL R30, R30, R31, P0 ;  /* 0x0000001f1e1e7207 */ /* 0x000fe20000000000 */
[----:B------:R-:W2:Y:S01]  /*8e90*/  SHFL.IDX PT, R11, R40, R9, 0x1c1f ;  /* 0x001c1f09280b7589 */ /* 0x000ea200000e0000 */
[----:B------:R-:W-:-:S03]  /*8ea0*/  ULDC.64 UR6, c[0x0][0xc08] ;  /* 0x0003020000067ab9 */ /* 0x000fc60000000a00 */
[----:B------:R-:W4:Y:S01]  /*8eb0*/  SHFL.IDX PT, R21, R50, R9, 0x1c1f ;  /* 0x001c1f0932157589 */ /* 0x000f2200000e0000 */
[----:B---3--:R-:W-:Y:S02]  /*8ec0*/  SEL R24, R35, R32, P0 ;  /* 0x0000002023187207 */ /* 0x008fe40000000000 */
[----:B------:R-:W-:Y:S01]  /*8ed0*/  SEL R26, R32, R35, P0 ;  /* 0x00000023201a7207 */ /* 0x000fe20000000000 */
[----:B------:R-:W-:Y:S04]  /*8ee0*/  SHFL.IDX PT, R39, R39, R2, 0x1c1f ;  /* 0x001c1f0227277589 */ /* 0x000fe800000e0000 */
[----:B------:R-:W-:Y:S01]  /*8ef0*/  SHFL.IDX PT, R45, R45, R2, 0x1c1f ;  /* 0x001c1f022d2d7589 */ /* 0x000fe200000e0000 */
[----:B0-----:R-:W-:Y:S02]  /*8f00*/  SEL R25, R33, R48, P0 ;  /* 0x0000003021197207 */ /* 0x001fe40000000000 */
[----:B-1----:R-:W-:Y:S01]  /*8f10*/  SEL R27, R48, R33, P0 ;  /* 0x00000021301b7207 */ /* 0x002fe20000000000 */
[----:B------:R-:W0:Y:S04]  /*8f20*/  SHFL.IDX PT, R42, R42, R9, 0x1c1f ;  /* 0x001c1f092a2a7589 */ /* 0x000e2800000e0000 */
[----:B------:R-:W1:Y:S04]  /*8f30*/  SHFL.IDX PT, R52, R52, R9, 0x1c1f ;  /* 0x001c1f0934347589 */ /* 0x000e6800000e0000 */
[----:B------:R-:W-:Y:S01]  /*8f40*/  SHFL.IDX PT, R41, R41, R2, 0x1c1f ;  /* 0x001c1f0229297589 */ /* 0x000fe200000e0000 */
[----:B--2---:R-:W-:-:S02]  /*8f50*/  SEL R32, R34, R11, P0 ;  /* 0x0000000b22207207 */ /* 0x004fc40000000000 */
[----:B------:R-:W-:Y:S01]  /*8f60*/  SEL R34, R11, R34, P0 ;  /* 0x000000220b227207 */ /* 0x000fe20000000000 */
[----:B------:R-:W-:Y:S01]  /*8f70*/  SHFL.IDX PT, R49, R49, R2, 0x1c1f ;  /* 0x001c1f0231317589 */ /* 0x000fe200000e0000 */
[----:B----4-:R-:W-:Y:S02]  /*8f80*/  SEL R29, R10, R21, P0 ;  /* 0x000000150a1d7207 */ /* 0x010fe40000000000 */
[----:B------:R-:W-:Y:S01]  /*8f90*/  SEL R31, R21, R10, P0 ;  /* 0x0000000a151f7207 */ /* 0x000fe20000000000 */
[----:B------:R-:W2:Y:S04]  /*8fa0*/  SHFL.IDX PT, R44, R44, R9, 0x1c1f ;  /* 0x001c1f092c2c7589 */ /* 0x000ea800000e0000 */
[----:B------:R3:W4:Y:S04]  /*8fb0*/  SHFL.IDX PT, R20, R38, R9, 0x1c1f ;  /* 0x001c1f0926147589 */ /* 0x00072800000e0000 */
[----:B------:R-:W-:Y:S01]  /*8fc0*/  SHFL.IDX PT, R51, R51, R2, 0x1c1f ;  /* 0x001c1f0233337589 */ /* 0x000fe200000e0000 */
[----:B0-----:R-:W-:-:S03]  /*8fd0*/  SEL R36, R39, R42, P0 ;  /* 0x0000002a27247207 */ /* 0x001fc60000000000 */
[----:B------:R-:W0:Y:S01]  /*8fe0*/  SHFL.IDX PT, R54, R54, R9, 0x1c1f ;  /* 0x001c1f0936367589 */ /* 0x000e2200000e0000 */
[----:B-1----:R-:W-:Y:S02]  /*8ff0*/  SEL R33, R45, R52, P0 ;  /* 0x000000342d217207 */ /* 0x002fe40000000000 */
[----:B---3--:R-:W-:Y:S01]  /*9000*/  SEL R38, R42, R39, P0 ;  /* 0x000000272a267207 */ /* 0x008fe20000000000 */
[----:B------:R-:W-:Y:S01]  /*9010*/  BAR.SYNC.DEFER_BLOCKING 0x1, 0x180 ;  /* 0x0046000000007b1d */ /* 0x000fe20000010000 */
[----:B------:R-:W-:Y:S01]  /*9020*/  SEL R35, R52, R45, P0 ;  /* 0x0000002d34237207 */ /* 0x000fe20000000000 */
[----:B------:R-:W-:Y:S01]  /*9030*/  UISETP.NE.U32.AND UP1, UPT, UR6, URZ, UPT ;  /* 0x0000003f0600728c */ /* 0x000fe2000bf25070 */
[----:B--2---:R-:W-:Y:S02]  /*9040*/  SEL R40, R41, R44, P0 ;  /* 0x0000002c29287207 */ /* 0x004fe40000000000 */
[----:B------:R-:W-:Y:S01]  /*9050*/  SEL R42, R44, R41, P0 ;  /* 0x000000292c2a7207 */ /* 0x000fe20000000000 */
[----:B------:R-:W-:Y:S01]  /*9060*/  UMOV UR4, URZ ;  /* 0x0000003f00047c82 */ /* 0x000fe20008000000 */
[----:B----4-:R-:W-:Y:S01]  /*9070*/  SEL R37, R49, R20, P0 ;  /* 0x0000001431257207 */ /* 0x010fe20000000000 */
[----:B------:R-:W-:Y:S01]  /*9080*/  ULDC UR8, c[0x0][0xa88] ;  /* 0x0002a20000087ab9 */ /* 0x000fe20000000800 */
[----:B------:R-:W-:Y:S01]  /*9090*/  SEL R39, R20, R49, P0 ;  /* 0x0000003114277207 */ /* 0x000fe20000000000 */
[----:B------:R-:W1:Y:S01]  /*90a0*/  LDC R45, c[0x0][0xbe8] ;  /* 0x0002fa00ff2d7b82 */ /* 0x000e620000000800 */
[----:B0-----:R-:W-:-:S02]  /*90b0*/  SEL R41, R51, R54, P0 ;  /* 0x0000003633297207 */ /* 0x001fc40000000000 */
        /* <DEDUP_REMOVED lines=8> */
[----:B------:R-:W3:Y:S01]  /*9140*/  @P2 LDG.E R2, desc[UR44][R6.64] ;  /* 0x0000002c06022981 */ /* 0x000ee2000c1e1900 */
[----:B------:R-:W-:Y:S01]  /*9150*/  UISETP.NE.AND.EX UP1, UPT, UR7, URZ, UPT, UP1 ;  /* 0x0000003f0700728c */ /* 0x000fe2000bf25310 */
[----:B-1----:R-:W-:Y:S01]  /*9160*/  ISETP.NE.AND P1, PT, R45, 0x1, PT ;  /* 0x000000012d00780c */ /* 0x002fe20003f25270 */
[----:B0-----:R-:W-:-:S04]  /*9170*/  VIADD R12, R17, UR42 ;  /* 0x0000002a110c7c36 */ /* 0x001fc80008000000 */
[----:B------:R-:W-:-:S05]  /*9180*/  PLOP3.LUT P0, PT, PT, PT, UP1, 0x80, 0x0 ;  /* 0x000000000000781c */ /* 0x000fca0003f0f018 */
[----:B------:R-:W-:-:S03]  /*9190*/  @UP1 ULEA UR6, UP2, UR38, UR6, 0x2 ;  /* 0x0000000626061291 */ /* 0x000fc6000f84103f */
[----:B------:R-:W0:Y:S01]  /*91a0*/  @P1 LDC R9, c[0x0][0xbec] ;  /* 0x0002fb00ff091b82 */ /* 0x000e220000000800 */
[----:B------:R-:W-:Y:S02]  /*91b0*/  @UP1 ULEA.HI.X UR7, UR38, UR7, UR39, 0x2, UP2 ;  /* 0x0000000726071291 */ /* 0x000fe400090f1427 */
[----:B------:R-:W-:-:S04]  /*91c0*/  IMAD.U32 R14, RZ, RZ, UR6 ;  /* 0x00000006ff0e7e24 */ /* 0x000fc8000f8e00ff */
[----:B------:R-:W-:Y:S01]  /*91d0*/  IMAD.U32 R15, RZ, RZ, UR7 ;  /* 0x00000007ff0f7e24 */ /* 0x000fe2000f8e00ff */
[----:B------:R-:W1:Y:S01]  /*91e0*/  @P1 LDC R10, c[0x0][0xbf0] ;  /* 0x0002fc00ff0a1b82 */ /* 0x000e620000000800 */
[----:B---3--:R-:W-:Y:S01]  /*91f0*/  @P2 R2UR UR4, R2 ;  /* 0x00000000020422ca */ /* 0x008fe200000e0000 */
[----:B------:R-:W-:-:S06]  /*9200*/  IMAD.U32 R2, RZ, RZ, UR8 ;  /* 0x00000008ff027e24 */ /* 0x000fcc000f8e00ff */
[----:B------:R2:W5:Y:S01]  /*9210*/  @P0 LDG.E R2, desc[UR44][R14.64] ;  /* 0x0000002c0e020981 */ /* 0x000562000c1e1900 */
[----:B01----:R-:W-:Y:S07]  /*9220*/  @P0 BRA `(.L_x_1789) ;  /* 0x0000000000100947 */ /* 0x003fee0003800000 */
[----:B------:R-:W-:Y:S05]  /*9230*/  @!P2 BRA `(.L_x_1789) ;  /* 0x00000000000ca947 */ /* 0x000fea0003800000 */
[----:B------:R-:W3:Y:S04]  /*9240*/  LDG.E R11, desc[UR44][R6.64] ;  /* 0x0000002c060b7981 */ /* 0x000ee8000c1e1900 */
[----:B-----5:R-:W3:Y:S02]  /*9250*/  LDG.E R2, desc[UR44][R6.64+0x4] ;  /* 0x0000042c06027981 */ /* 0x020ee4000c1e1900 */
[----:B---3--:R-:W-:-:S07]  /*9260*/  IMAD.IADD R2, R2, 0x1, -R11 ;  /* 0x0000000102027824 */ /* 0x008fce00078e0a0b */
.L_x_1789:
[----:B------:R-:W-:Y:S01]  /*9270*/  USHF.R.S32.HI UR14, URZ, 0x1f, UR41 ;  /* 0x0000001f3f0e7899 */ /* 0x000fe20008011429 */
[----:B------:R-:W-:Y:S01]  /*9280*/  @P1 IMAD.HI.U32 R7, R12, R9, RZ ;  /* 0x000000090c071227 */ /* 0x000fe200078e00ff */
[----:B------:R-:W-:Y:S01]  /*9290*/  ULDC.64 UR12, c[0x0][0xb90] ;  /* 0x0002e400000c7ab9 */ /* 0x000fe20000000a00 */
[----:B------:R-:W-:Y:S01]  /*92a0*/  USHF.R.S32.HI UR9, URZ, 0x1f, UR4 ;  /* 0x0000001f3f097899 */ /* 0x000fe20008011404 */
[----:B--2---:R-:W0:Y:S01]  /*92b0*/  @P1 LDC R42, c[0x0][0xbec] ;  /* 0x0002fb00ff2a1b82 */ /* 0x004e220000000800 */
[----:B------:R-:W-:Y:S01]  /*92c0*/  UIMAD UR10, UR14, UR12, URZ ;  /* 0x0000000c0e0a72a4 */ /* 0x000fe2000f8e023f */
[----:B------:R-:W-:Y:S01]  /*92d0*/  IMAD.MOV.U32 R6, RZ, RZ, R12 ;  /* 0x000000ffff067224 */ /* 0x000fe200078e000c */
[----:B------:R-:W-:Y:S01]  /*92e0*/  UMOV UR8, UR4 ;  /* 0x0000000400087c82 */ /* 0x000fe20008000000 */
[----:B------:R-:W-:Y:S01]  /*92f0*/  @P1 SHF.R.U32.HI R6, RZ, R10, R7 ;  /* 0x0000000aff061219 */ /* 0x000fe20000011607 */
[----:B------:R-:W-:Y:S01]  /*9300*/  USEL UR39, UR39, URZ, !UP0 ;  /* 0x0000003f27277287 */ /* 0x000fe2000c000000 */
[----:B------:R-:W-:Y:S01]  /*9310*/  IMAD R7, R152, 0x20, R18 ;  /* 0x0000002098077824 */ /* 0x000fe200078e0212 */
[----:B------:R-:W-:Y:S01]  /*9320*/  UIMAD.WIDE.U32 UR6, UR41, UR12, UR8 ;  /* 0x0000000c290672a5 */ /* 0x000fe2000f8e0008 */
[----:B-----5:R-:W-:Y:S01]  /*9330*/  IMAD R43, R2, R45, RZ ;  /* 0x0000002d022b7224 */ /* 0x020fe200078e02ff */
[----:B------:R-:W-:Y:S01]  /*9340*/  UIMAD UR10, UR41, UR13, UR10 ;  /* 0x0000000d290a72a4 */ /* 0x000fe2000f8e020a */
[----:B------:R-:W-:Y:S01]  /*9350*/  IMAD.MOV R10, RZ, RZ, -R6 ;  /* 0x000000ffff0a7224 */ /* 0x000fe200078e0a06 */
[----:B------:R-:W-:Y:S01]  /*9360*/  USEL UR38, UR38, URZ, !UP0 ;  /* 0x0000003f26267287 */ /* 0x000fe2000c000000 */
[----:B------:R-:W-:Y:S01]  /*9370*/  IMAD.WIDE R4, R7, 0x2, R4 ;  /* 0x0000000207047825 */ /* 0x000fe200078e0204 */
[----:B------:R-:W-:Y:S01]  /*9380*/  ULDC.64 UR12, c[0x0][0xb98] ;  /* 0x0002e600000c7ab9 */ /* 0x000fe20000000a00 */
[----:B------:R-:W-:-:S02]  /*9390*/  UIADD3 UR7, UR7, UR10, URZ ;  /* 0x0000000a07077290 */ /* 0x000fc4000fffe03f */
[----:B------:R-:W-:Y:S01]  /*93a0*/  UIMAD UR8, UR39, UR12, URZ ;  /* 0x0000000c270872a4 */ /* 0x000fe2000f8e023f */
[----:B------:R-:W-:Y:S01]  /*93b0*/  IMAD R9, R45, R10, R12 ;  /* 0x0000000a2d097224 */ /* 0x000fe200078e020c */
[----:B------:R-:W-:Y:S01]  /*93c0*/  UIMAD.WIDE.U32 UR6, UR38, UR12, UR6 ;  /* 0x0000000c260672a5 */ /* 0x000fe2000f8e0006 */
[----:B------:R-:W-:Y:S01]  /*93d0*/  IADD3 R12, P2, R4, 0x1800, RZ ;  /* 0x00001800040c7810 */ /* 0x000fe20007f5e0ff */
[----:B------:R-:W-:Y:S01]  /*93e0*/  UIMAD UR8, UR38, UR13, UR8 ;  /* 0x0000000d260872a4 */ /* 0x000fe2000f8e0208 */
[----:B------:R-:W-:Y:S01]  /*93f0*/  SHF.R.S32.HI R10, RZ, 0x1f, R6 ;  /* 0x0000001fff0a7819 */ /* 0x000fe20000011406 */
[----:B------:R-:W-:Y:S01]  /*9400*/  ULDC.64 UR10, c[0x0][0xb88] ;  /* 0x0002e200000a7ab9 */ /* 0x000fe20000000a00 */
[----:B------:R-:W-:Y:S02]  /*9410*/  SHF.R.S32.HI R7, RZ, 0x1f, R9 ;  /* 0x0000001fff077819 */ /* 0x000fe40000011409 */
[----:B------:R-:W-:Y:S01]  /*9420*/  LOP3.LUT R11, R12, 0x180, RZ, 0xc0, !PT ;  /* 0x000001800c0b7812 */ /* 0x000fe200078ec0ff */
[----:B------:R-:W-:Y:S01]  /*9430*/  IMAD.U32 R13, RZ, RZ, UR8 ;  /* 0x00000008ff0d7e24 */ /* 0x000fe2000f8e00ff */
[----:B------:R-:W-:Y:S01]  /*9440*/  IADD3 R6, P0, R6, UR6, RZ ;  /* 0x0000000606067c10 */ /* 0x000fe2000ff1e0ff */
[----:B------:R-:W-:Y:S01]  /*9450*/  IMAD R14, R7, UR10, RZ ;  /* 0x0000000a070e7c24 */ /* 0x000fe2000f8e02ff */
[----:B------:R-:W-:-:S02]  /*9460*/  SHF.R.U64 R11, R11, 0x3, RZ ;  /* 0x000000030b0b7819 */ /* 0x000fc400000012ff */
[----:B------:R-:W-:Y:S01]  /*9470*/  IADD3.X R7, R10, UR7, R13, P0, !PT ;  /* 0x000000070a077c10 */ /* 0x000fe200087fe40d */
[----:B------:R-:W-:Y:S01]  /*9480*/  ULDC.64 UR6, c[0x0][0xb50] ;  /* 0x0002d40000067ab9 */ /* 0x000fe20000000a00 */
[----:B------:R-:W-:Y:S01]  /*9490*/  LOP3.LUT R10, R11, R12, RZ, 0x3c, !PT ;  /* 0x0000000c0b0a7212 */ /* 0x000fe200078e3cff */
[C---:B------:R-:W-:Y:S01]  /*94a0*/  IMAD R11, R9.reuse, UR11, R14 ;  /* 0x0000000b090b7c24 */ /* 0x040fe2000f8e020e */
[C---:B------:R-:W-:Y:S01]  /*94b0*/  IADD3 R33, P6, R4.reuse, 0x3000, RZ ;  /* 0x0000300004217810 */ /* 0x040fe20007fde0ff */
[----:B------:R-:W-:Y:S01]  /*94c0*/  IMAD.WIDE.U32 R6, R9, UR10, R6 ;  /* 0x0000000a09067c25 */ /* 0x000fe2000f8e0006 */
[C---:B------:R-:W-:Y:S01]  /*94d0*/  IADD3 R25, P5, R4.reuse, 0x4800, RZ ;  /* 0x0000480004197810 */ /* 0x040fe20007fbe0ff */
[----:B------:R-:W-:Y:S01]  /*94e0*/  ULDC.64 UR10, c[0x0][0xaa0] ;  /* 0x0002a800000a7ab9 */ /* 0x000fe20000000a00 */
[----:B------:R-:W-:Y:S01]  /*94f0*/  IADD3 R37, P4, R4, 0x6000, RZ ;  /* 0x0000600004257810 */ /* 0x000fe20007f9e0ff */
[----:B------:R-:W-:Y:S01]  /*9500*/  IMAD.IADD R7, R7, 0x1, R11 ;  /* 0x0000000107077824 */ /* 0x000fe200078e020b */
[C---:B------:R-:W-:Y:S01]  /*9510*/  LEA R9, P0, R6.reuse, UR6, 0x2 ;  /* 0x0000000606097c11 */ /* 0x040fe2000f8010ff */
        /* <DEDUP_REMOVED lines=16> */
[----:B------:R-:W-:Y:S02]  /*9620*/  LOP3.LUT R36, R37, 0x180, RZ, 0xc0, !PT ;  /* 0x0000018025247812 */ /* 0x000fe400078ec0ff */
[----:B------:R-:W-:Y:S01]  /*9630*/  LOP3.LUT R13, R4, 0x180, RZ, 0xc0, !PT ;  /* 0x00000180040d7812 */ /* 0x000fe200078ec0ff */
[----:B------:R-:W-:Y:S01]  /*9640*/  UIMAD.WIDE.U32 UR6, UR4, UR10, URZ ;  /* 0x0000000a040672a5 */ /* 0x000fe2000f8e003f */
[----:B------:R-:W-:Y:S01]  /*9650*/  SHF.R.U64 R2, R2, 0x3, RZ ;  /* 0x0000000302027819 */ /* 0x000fe200000012ff */
[----:B------:R-:W-:Y:S01]  /*9660*/  UIMAD UR8, UR4, UR11, UR8 ;  /* 0x0000000b040872a4 */ /* 0x000fe2000f8e0208 */
[----:B------:R-:W-:Y:S01]  /*9670*/  SHF.R.U64 R32, R32, 0x3, RZ ;  /* 0x0000000320207819 */ /* 0x000fe200000012ff */
[----:B------:R-:W-:Y:S01]  /*9680*/  IMAD.X R29, RZ, RZ, R5, P3 ;  /* 0x000000ffff1d7224 */ /* 0x000fe200018e0605 */
[----:B------:R-:W-:Y:S01]  /*9690*/  SHF.R.U64 R24, R24, 0x3, RZ ;  /* 0x0000000318187819 */ /* 0x000fe200000012ff */
[----:B------:R-:W-:Y:S01]  /*96a0*/  ULDC.64 UR10, c[0x0][0xae8] ;  /* 0x0002ba00000a7ab9 */ /* 0x000fe20000000a00 */
[----:B------:R-:W-:-:S02]  /*96b0*/  SHF.R.U64 R36, R36, 0x3, RZ ;  /* 0x0000000324247819 */ /* 0x000fc400000012ff */
[----:B------:R-:W-:Y:S02]  /*96c0*/  SHF.R.U64 R13, R13, 0x3, RZ ;  /* 0x000000030d0d7819 */ /* 0x000fe400000012ff */
[----:B------:R-:W-:Y:S01]  /*96d0*/  LOP3.LUT R28, R2, R7, RZ, 0x3c, !PT ;  /* 0x00000007021c7212 */ /* 0x000fe200078e3cff */
[----:B-1----:R1:W-:Y:S01]  /*96e0*/  @!P2 ST.E desc[UR44][R20.64], R3 ;  /* 0x000000031400a985 */ /* 0x0023e2000c10192c */
[----:B------:R-:W-:Y:S01]  /*96f0*/  IMAD R2, R23, 0x60, R152 ;  /* 0x0000006017027824 */ /* 0x000fe200078e0298 */
        /* <DEDUP_REMOVED lines=10> */
[----:B-1----:R-:W1:Y:S01]  /*97a0*/  @P1 LDC R3, c[0x0][0xbf0] ;  /* 0x0002fc00ff031b82 */ /* 0x002e620000000800 */
[----:B------:R-:W-:Y:S01]  /*97b0*/  IMAD.MOV.U32 R13, RZ, RZ, R5 ;  /* 0x000000ffff0d7224 */ /* 0x000fe200078e0005 */
[----:B------:R-:W-:Y:S01]  /*97c0*/  UIMAD UR4, UR41, UR11, UR4 ;  /* 0x0000000b290472a4 */ /* 0x000fe2000f8e0204 */
[----:B------:R3:W5:Y:S01]  /*97d0*/  LD.E.128 R4, desc[UR44][R10.64] ;  /* 0x0000002c0a047980 */ /* 0x000762000c101d00 */
[----:B------:R-:W-:Y:S01]  /*97e0*/  UIMAD.WIDE.U32 UR6, UR41, UR10, UR6 ;  /* 0x0000000a290672a5 */ /* 0x000fe2000f8e0006 */
[----:B------:R-:W-:-:S02]  /*97f0*/  ULDC.64 UR8, c[0x0][0xaf0] ;  /* 0x0002bc0000087ab9 */ /* 0x000fc40000000a00 */
[----:B------:R-:W5:Y:S01]  /*9800*/  LD.E.128 R12, desc[UR44][R12.64] ;  /* 0x0000002c0c0c7980 */ /* 0x000f62000c101d00 */
[----:B------:R-:W-:-:S03]  /*9810*/  UIADD3 UR7, UR7, UR4, URZ ;  /* 0x0000000407077290 */ /* 0x000fc6000fffe03f */
[----:B------:R-:W5:Y:S01]  /*9820*/  LD.E.128 R32, desc[UR44][R32.64] ;  /* 0x0000002c20207980 */ /* 0x000f62000c101d00 */
[----:B---3--:R-:W-:Y:S01]  /*9830*/  VIADD R11, R2, UR42 ;  /* 0x0000002a020b7c36 */ /* 0x008fe20008000000 */
[----:B------:R-:W-:Y:S02]  /*9840*/  UIMAD UR4, UR39, UR8, URZ ;  /* 0x00000008270472a4 */ /* 0x000fe4000f8e023f */
[----:B------:R-:W5:Y:S01]  /*9850*/  LD.E.128 R24, desc[UR44][R24.64] ;  /* 0x0000002c18187980 */ /* 0x000f62000c101d00 */
[----:B0-----:R-:W-:Y:S01]  /*9860*/  @P1 IMAD.HI.U32 R2, R11, R42, RZ ;  /* 0x0000002a0b021227 */ /* 0x001fe200078e00ff */
[----:B------:R-:W-:Y:S02]  /*9870*/  UIMAD UR4, UR38, UR9, UR4 ;  /* 0x00000009260472a4 */ /* 0x000fe4000f8e0204 */
[----:B------:R-:W5:Y:S01]  /*9880*/  LD.E.128 R36, desc[UR44][R36.64] ;  /* 0x0000002c24247980 */ /* 0x000f62000c101d00 */
[----:B------:R-:W-:Y:S01]  /*9890*/  IMAD.MOV.U32 R9, RZ, RZ, R11 ;  /* 0x000000ffff097224 */ /* 0x000fe200078e000b */
[----:B------:R-:W-:-:S02]  /*98a0*/  UIMAD.WIDE.U32 UR6, UR38, UR8, UR6 ;  /* 0x00000008260672a5 */ /* 0x000fc4000f8e0006 */
[----:B------:R-:W5:Y:S01]  /*98b0*/  LD.E.128 R28, desc[UR44][R28.64] ;  /* 0x0000002c1c1c7980 */ /* 0x000f62000c101d00 */
[----:B-1----:R-:W-:Y:S01]  /*98c0*/  @P1 SHF.R.U32.HI R9, RZ, R3, R2 ;  /* 0x00000003ff091219 */ /* 0x002fe20000011602 */
[----:B------:R-:W-:Y:S01]  /*98d0*/  ULDC.64 UR8, c[0x0][0xae0] ;  /* 0x0002b80000087ab9 */ /* 0x000fe20000000a00 */
[----:B------:R-:W-:Y:S01]  /*98e0*/  UIADD3 UR4, UR7, UR4, URZ ;  /* 0x0000000407047290 */ /* 0x000fe2000fffe03f */
[----:B------:R-:W-:Y:S01]  /*98f0*/  @!PT LDS RZ, [RZ] ;  /* 0x00000000fffff984 */ /* 0x000fe20000000800 */
[----:B------:R-:W-:Y:S01]  /*9900*/  @!PT LDS RZ, [RZ] ;  /* 0x00000000fffff984 */ /* 0x000fe20000000800 */
[----:B------:R-:W-:Y:S01]  /*9910*/  @!PT LDS RZ, [RZ] ;  /* 0x00000000fffff984 */ /* 0x000fe20000000800 */
[----:B------:R-:W-:Y:S01]  /*9920*/  @!PT LDS RZ, [RZ] ;  /* 0x00000000fffff984 */ /* 0x000fe20000000800 */
[----:B------:R0:W-:Y:S06]  /*9930*/  MEMBAR.ALL.CTA ;  /* 0x0000000000007992 */ /* 0x0001ec0000008000 */
[----:B0-----:R-:W0:Y:S01]  /*9940*/  FENCE.VIEW.ASYNC.S ;  /* 0x00000000000073c6 */ /* 0x001e220000000000 */
[--C-:B--2---:R-:W-:Y:S01]  /*9950*/  SHF.R.S32.HI R8, RZ, 0x1f, R9.reuse ;  /* 0x0000001fff087819 */ /* 0x104fe20000011409 */
        /* <DEDUP_REMOVED lines=40> */
.L_x_1791:
[----:B------:R-:W-:Y:S05]  /*9be0*/  BSYNC B1 ;  /* 0x0000000000017941 */ /* 0x000fea0003800000 */
.L_x_1790:
        /* <DEDUP_REMOVED lines=8> */
[C---:B-1-3--:R-:W-:Y:S02]  /*9c70*/  @!P2 LEA R10, P0, R19.reuse, R8, 0x1 ;  /* 0x00000008130aa211 */ /* 0x04afe400078008ff */
        /* <DEDUP_REMOVED lines=10> */
.L_x_1788:
        /* <DEDUP_REMOVED lines=35> */
.L_x_1793:
[----:B------:R-:W-:Y:S01]  /*9f50*/  USEL UR38, UR38, URZ, !UP0 ;  /* 0x0000003f26267287 */ /* 0x000fe2000c000000 */
[----:B------:R-:W-:Y:S01]  /*9f60*/  BSSY B1, `(.L_x_1794) ;  /* 0x000002c000017945 */ /* 0x000fe20003800000 */
[----:B------:R-:W-:-:S03]  /*9f70*/  USEL UR39, UR39, URZ, !UP0 ;  /* 0x0000003f27277287 */ /* 0x000fc6000c000000 */
[----:B------:R-:W-:Y:S09]  /*9f80*/  @P1 BRA `(.L_x_1795) ;  /* 0x0000000000a41947 */ /* 0x000ff20003800000 */
        /* <DEDUP_REMOVED lines=41> */
.L_x_1795:
[----:B------:R-:W-:Y:S05]  /*a220*/  BSYNC B1 ;  /* 0x0000000000017941 */ /* 0x000fea0003800000 */
.L_x_1794:
        /* <DEDUP_REMOVED lines=61> */
.L_x_1797:
[----:B------:R-:W-:Y:S05]  /*a600*/  BSYNC B1 ;  /* 0x0000000000017941 */ /* 0x000fea0003800000 */
.L_x_1796:
        /* <DEDUP_REMOVED lines=17> */
.L_x_1792:
[----:B------:R-:W-:Y:S05]  /*a720*/  BSYNC B0 ;  /* 0x0000000000007941 */ /* 0x000fea0003800000 */
.L_x_1787:
[----:B------:R-:W-:Y:S02]  /*a730*/  ULDC UR4, c[0x0][0xc3c] ;  /* 0x00030f0000047ab9 */ /* 0x000fe40000000800 */
[----:B------:R-:W-:-:S13]  /*a740*/  ISETP.GE.AND P0, PT, R47, UR4, PT ;  /* 0x000000042f007c0c */ /* 0x000fda000bf06270 */
[----:B------:R-:W-:Y:S05]  /*a750*/  @!P0 BRA `(.L_x_1798) ;  /* 0xffffff6400948947 */ /* 0x000fea000383ffff */
[----:B------:R-:W-:Y:S05]  /*a760*/  EXIT ;  /* 0x000000000000794d */ /* 0x000fea0003800000 */
.L_x_1748:
[----:B------:R-:W-:-:S08]  /*a770*/  NOP ;  /* 0x0000000000007918 */ /* 0x000fd00000000000 */
[----:B------:R-:W0:-:S00]  /*a780*/  USETMAXREG.DEALLOC.CTAPOOL 0x20 ;  /* 0x00000020000079c8 */ /* 0x000e0000080e0500 */
[----:B0-----:R-:W-:Y:S01]  /*a790*/  LOP3.LUT R2, R0, 0x3, RZ, 0xc0, !PT ;  /* 0x0000000300027812 */ /* 0x001fe200078ec0ff */
[----:B------:R-:W-:-:S05]  /*a7a0*/  IMAD.MOV.U32 R4, RZ, RZ, RZ ;  /* 0x000000ffff047224 */ /* 0x000fca00078e00ff */
[----:B------:R-:W0:Y:S02]  /*a7b0*/  SHFL.IDX PT, R2, R2, RZ, 0x1f ;  /* 0x00001fff02027589 */ /* 0x000e2400000e0000 */
[----:B0-----:R-:W-:-:S04]  /*a7c0*/  ISETP.NE.AND P0, PT, R2, RZ, PT ;  /* 0x000000ff0200720c */ /* 0x001fc80003f05270 */
[----:B------:R-:W-:-:S05]  /*a7d0*/  P2R R2, PR, RZ, 0x1 ;  /* 0x00000001ff027803 */ /* 0x000fca0000000000 */
[----:B------:R0:W-:Y:S04]  /*a7e0*/  STL [R1+0x10], R2 ;  /* 0x0000100201007387 */ /* 0x0001e80000100800 */
        /* <DEDUP_REMOVED lines=10> */
.L_x_1799:
[----:B0-----:R-:W0:Y:S01]  /*a890*/  S2R R2, SR_TID.X ;  /* 0x0000000000027919 */ /* 0x001e220000002100 */
        /* <DEDUP_REMOVED lines=40> */
.L_x_1805:
        /* <DEDUP_REMOVED lines=14> */
.L_x_1804:
[----:B------:R-:W-:Y:S05]  /*ac00*/  BSYNC B0 ;  /* 0x0000000000007941 */ /* 0x000fea0003800000 */
.L_x_1803:
        /* <DEDUP_REMOVED lines=21> */
.L_x_1801:
        /* <DEDUP_REMOVED lines=25> */
.L_x_1806:
        /* <DEDUP_REMOVED lines=57> */
.L_x_1802:
[----:B------:R-:W-:Y:S01]  /*b280*/  IMAD.MOV.U32 R24, RZ, RZ, R7 ;  /* 0x000000ffff187224 */ /* 0x000fe200078e0007 */
[----:B------:R-:W-:Y:S01]  /*b290*/  UMOV UR36, URZ ;  /* 0x0000003f00247c82 */ /* 0x000fe20008000000 */
[----:B------:R-:W-:-:S07]  /*b2a0*/  IMAD.MOV.U32 R25, RZ, RZ, RZ ;  /* 0x000000ffff197224 */ /* 0x000fce00078e00ff */
.L_x_1807:
        /* <DEDUP_REMOVED lines=10> */
.L_x_1800:
        /* <DEDUP_REMOVED lines=58> */
.L_x_1881:
[----:B------:R-:W-:Y:S01]  /*b6f0*/  ULDC.64 UR4, c[0x0][0xc88] ;  /* 0x0003220000047ab9 */ /* 0x000fe20000000a00 */
[----:B------:R-:W-:Y:S01]  /*b700*/  ULDC.64 UR6, c[0x0][0xa18] ;  /* 0x0002860000067ab9 */ /* 0x000fe20000000a00 */
[----:B------:R-:W-:-:S06]  /*b710*/  UIMAD.WIDE UR4, UR43, 0x4, UR4 ;  /* 0x000000042b0478a5 */ /* 0x000fcc000f8e0204 */
[----:B0-----:R-:W-:Y:S02]  /*b720*/  IMAD.U32 R2, RZ, RZ, UR4 ;  /* 0x00000004ff027e24 */ /* 0x001fe4000f8e00ff */
[----:B------:R-:W-:Y:S01]  /*b730*/  IMAD.U32 R3, RZ, RZ, UR5 ;  /* 0x00000005ff037e24 */ /* 0x000fe2000f8e00ff */
[----:B------:R-:W-:Y:S01]  /*b740*/  UISETP.NE.U32.AND UP0, UPT, UR6, URZ, UPT ;  /* 0x0000003f0600728c */ /* 0x000fe2000bf05070 */
[----:B------:R-:W-:Y:S01]  /*b750*/  ULDC UR8, c[0x0][0x288] ;  /* 0x0000a20000087ab9 */ /* 0x000fe20000000800 */
[----:B------:R-:W-:Y:S02]  /*b760*/  ULDC.64 UR4, c[0x0][0xa28] ;  /* 0x00028a0000047ab9 */ /* 0x000fe40000000a00 */
[----:B------:R-:W2:Y:S01]  /*b770*/  LDG.E R2, desc[UR44][R2.64] ;  /* 0x0000002c02027981 */ /* 0x000ea2000c1e1900 */
[----:B------:R-:W-:Y:S01]  /*b780*/  UISETP.NE.AND.EX UP0, UPT, UR7, URZ, UPT, UP0 ;  /* 0x0000003f0700728c */ /* 0x000fe2000bf05300 */
[----:B------:R-:W-:Y:S01]  /*b790*/  IMAD.U32 R0, RZ, RZ, UR8 ;  /* 0x00000008ff007e24 */ /* 0x000fe2000f8e00ff */
[----:B------:R-:W-:-:S04]  /*b7a0*/  UISETP.NE.U32.AND UP1, UPT, UR4, URZ, UPT ;  /* 0x0000003f0400728c */ /* 0x000fc8000bf25070 */
[----:B------:R-:W-:Y:S01]  /*b7b0*/  PLOP3.LUT P3, PT, PT, PT, UP0, 0x80, 0x0 ;  /* 0x000000000000781c */ /* 0x000fe20003f6f008 */
[----:B------:R-:W-:-:S06]  /*b7c0*/  UISETP.NE.AND.EX UP1, UPT, UR5, URZ, UPT, UP1 ;  /* 0x0000003f0500728c */ /* 0x000fcc000bf25310 */
        /* <DEDUP_REMOVED lines=8> */
[----:B------:R-:W-:Y:S01]  /*b850*/  IMAD.U32 R2, RZ, RZ, UR6 ;  /* 0x00000006ff027e24 */ /* 0x000fe2000f8e00ff */
[----:B------:R-:W-:-:S03]  /*b860*/  @UP1 ULEA.HI.X UR5, UR46, UR5, UR48, 0x2, UP2 ;  /* 0x000000052e051291 */ /* 0x000fc600090f1430 */
[----:B------:R-:W-:Y:S01]  /*b870*/  IMAD.U32 R3, RZ, RZ, UR7 ;  /* 0x00000007ff037e24 */ /* 0x000fe2000f8e00ff */
[----:B------:R-:W-:-:S04]  /*b880*/  ULDC.64 UR6, c[0x0][0xa08] ;  /* 0x0002820000067ab9 */ /* 0x000fc80000000a00 */
[----:B------:R0:W2:Y:S01]  /*b890*/  @P3 LDG.E R0, desc[UR44][R2.64] ;  /* 0x0000002c02003981 */ /* 0x0000a2000c1e1900 */
[----:B------:R-:W-:Y:S01]  /*b8a0*/  ISETP.NE.U32.AND P1, PT, RZ, UR6, PT ;  /* 0x00000006ff007c0c */ /* 0x000fe2000bf25070 */
[----:B------:R-:W-:Y:S01]  /*b8b0*/  UIADD3 UR6, UP1, UR47, UR6, URZ ;  /* 0x000000062f067290 */ /* 0x000fe2000ff3e03f */
[----:B0-----:R-:W-:Y:S02]  /*b8c0*/  IMAD.U32 R2, RZ, RZ, UR4 ;  /* 0x00000004ff027e24 */ /* 0x001fe4000f8e00ff */
[----:B------:R-:W-:Y:S01]  /*b8d0*/  IMAD.U32 R3, RZ, RZ, UR5 ;  /* 0x00000005ff037e24 */ /* 0x000fe2000f8e00ff */
[----:B------:R-:W-:Y:S02]  /*b8e0*/  ULDC.64 UR4, c[0x0][0xa00] ;  /* 0x0002800000047ab9 */ /* 0x000fe40000000a00 */
[----:B------:R-:W-:Y:S01]  /*b8f0*/  ISETP.NE.U32.AND P0, PT, RZ, UR4, PT ;  /* 0x00000004ff007c0c */ /* 0x000fe2000bf05070 */
[----:B------:R-:W-:Y:S01]  /*b900*/  UIADD3 UR4, UP0, UR47, UR4, URZ ;  /* 0x000000042f047290 */ /* 0x000fe2000ff1e03f */
[----:B------:R-:W-:-:S02]  /*b910*/  ISETP.NE.AND.EX P1, PT, RZ, UR7, PT, P1 ;  /* 0x00000007ff007c0c */ /* 0x000fc4000bf25310 */
[----:B------:R-:W-:Y:S01]  /*b920*/  ISETP.NE.AND.EX P0, PT, RZ, UR5, PT, P0 ;  /* 0x00000005ff007c0c */ /* 0x000fe2000bf05300 */
[----:B------:R-:W-:Y:S02]  /*b930*/  UIADD3.X UR5, UR49, UR5, URZ, UP0, !UPT ;  /* 0x0000000531057290 */ /* 0x000fe400087fe43f */
[----:B------:R-:W-:Y:S01]  /*b940*/  UIADD3.X UR7, UR49, UR7, URZ, UP1, !UPT ;  /* 0x0000000731077290 */ /* 0x000fe20008ffe43f */
[----:B-1----:R-:W-:-:S05]  /*b950*/  IMAD.U32 R4, RZ, RZ, UR6 ;  /* 0x00000006ff047e24 */ /* 0x002fca000f8e00ff */
[----:B------:R-:W-:-:S05]  /*b960*/  IMAD.U32 R5, RZ, RZ, UR7 ;  /* 0x00000007ff057e24 */ /* 0x000fca000f8e00ff */
[----:B------:R-:W5:Y:S04]  /*b970*/  @P1 LDG.E R6, desc[UR44][R4.64] ;  /* 0x0000002c04061981 */ /* 0x000f68000c1e1900 */
[----:B--2---:R0:W-:Y:S01]  /*b980*/  STL [R1+0x8], R0 ;  /* 0x0000080001007387 */ /* 0x0041e20000100800 */
[----:B------:R-:W-:-:S03]  /*b990*/  IMAD.MOV.U32 R9, RZ, RZ, R0 ;  /* 0x000000ffff097224 */ /* 0x000fc600078e0000 */
[----:B0-----:R0:W2:Y:S02]  /*b9a0*/  @P2 LDG.E R0, desc[UR44][R2.64] ;  /* 0x0000002c02002981 */ /* 0x0010a4000c1e1900 */
[----:B0-----:R-:W-:Y:S02]  /*b9b0*/  IMAD.U32 R2, RZ, RZ, UR4 ;  /* 0x00000004ff027e24 */ /* 0x001fe4000f8e00ff */
[----:B------:R-:W-:-:S05]  /*b9c0*/  IMAD.U32 R3, RZ, RZ, UR5 ;  /* 0x00000005ff037e24 */ /* 0x000fca000f8e00ff */
[----:B------:R0:W5:Y:S01]  /*b9d0*/  @P0 LDG.E R8, desc[UR44][R2.64] ;  /* 0x0000002c02080981 */ /* 0x000162000c1e1900 */
[----:B------:R-:W-:Y:S01]  /*b9e0*/  UMOV UR4, URZ ;  /* 0x0000003f00047c82 */ /* 0x000fe20008000000 */
[----:B--2---:R-:W-:Y:S01]  /*b9f0*/  @P2 R2UR UR4, R0 ;  /* 0x00000000000422ca */ /* 0x004fe200000e0000 */
[----:B0-----:R-:W-:-:S14]  /*ba00*/  @P3 BRA `(.L_x_1809) ;  /* 0x0000000000143947 */ /* 0x001fdc0003800000 */
[----:B------:R-:W-:Y:S05]  /*ba10*/  @!P0 BRA `(.L_x_1809) ;  /* 0x0000000000108947 */ /* 0x000fea0003800000 */
[----:B------:R-:W2:Y:S04]  /*ba20*/  LDG.E R7, desc[UR44][R2.64] ;  /* 0x0000002c02077981 */ /* 0x000ea8000c1e1900 */
[----:B------:R-:W2:Y:S02]  /*ba30*/  LDG.E R0, desc[UR44][R2.64+0x4] ;  /* 0x0000042c02007981 */ /* 0x000ea4000c1e1900 */
[----:B--2---:R-:W-:-:S05]  /*ba40*/  IMAD.IADD R9, R0, 0x1, -R7 ;  /* 0x0000000100097824 */ /* 0x004fca00078e0a07 */
[----:B------:R0:W-:Y:S02]  /*ba50*/  STL [R1+0x8], R9 ;  /* 0x0000080901007387 */ /* 0x0001e40000100800 */
.L_x_1809:
[----:B------:R-:W-:Y:S01]  /*ba60*/  ULDC.64 UR6, c[0x0][0x418] ;  /* 0x0001060000067ab9 */ /* 0x000fe20000000a00 */
[----:B------:R-:W-:Y:S01]  /*ba70*/  UMOV UR52, URZ ;  /* 0x0000003f00347c82 */ /* 0x000fe20008000000 */
[----:B------:R-:W-:Y:S01]  /*ba80*/  UISETP.NE.U32.AND UP0, UPT, UR6, URZ, UPT ;  /* 0x0000003f0600728c */ /* 0x000fe2000bf05070 */
[----:B-----5:R-:W-:Y:S01]  /*ba90*/  @P0 R2UR UR52, R8 ;  /* 0x00000000083402ca */ /* 0x020fe200000e0000 */
[----:B------:R-:W-:Y:S01]  /*baa0*/  ULDC.64 UR8, c[0x0][0xa20] ;  /* 0x0002880000087ab9 */ /* 0x000fe20000000a00 */
[----:B------:R-:W-:Y:S01]  /*bab0*/  UMOV UR39, URZ ;  /* 0x0000003f00277c82 */ /* 0x000fe20008000000 */
[----:B------:R-:W-:Y:S01]  /*bac0*/  ISETP.NE.U32.AND P0, PT, RZ, UR8, PT ;  /* 0x00000008ff007c0c */ /* 0x000fe2000bf05070 */
[----:B------:R-:W-:Y:S01]  /*bad0*/  UISETP.NE.AND.EX UP0, UPT, UR7, URZ, UPT, UP0 ;  /* 0x0000003f0700728c */ /* 0x000fe2000bf05300 */
[----:B------:R-:W-:Y:S01]  /*bae0*/  @P1 R2UR UR39, R6 ;  /* 0x00000000062712ca */ /* 0x000fe200000e0000 */
[----:B------:R-:W-:Y:S01]  /*baf0*/  ULDC UR5, c[0x0][0x424] ;  /* 0x0001090000057ab9 */ /* 0x000fe20000000800 */
[----:B------:R-:W-:Y:S01]  /*bb00*/  ISETP.NE.AND.EX P0, PT, RZ, UR9, PT, P0 ;  /* 0x00000009ff007c0c */ /* 0x000fe2000bf05300 */
[----:B------:R-:W-:Y:S01]  /*bb10*/  USEL UR5, UR5, 0x1, UP0 ;  /* 0x0000000105057887 */ /* 0x000fe20008000000 */
[----:B------:R-:W-:Y:S01]  /*bb20*/  IMAD.U32 R22, RZ, RZ, UR46 ;  /* 0x0000002eff167e24 */ /* 0x000fe2000f8e00ff */
[----:B------:R-:W-:-:S02]  /*bb30*/  ULDC UR6, c[0x0][0x2f0] ;  /* 0x0000bc0000067ab9 */ /* 0x000fc40000000800 */
[----:B------:R-:W-:-:S06]  /*bb40*/  UIMAD UR5, UR5, UR6, URZ ;  /* 0x00000006050572a4 */ /* 0x000fcc000f8e023f */
[----:B------:R-:W-:Y:S01]  /*bb50*/  UIADD3 UR39, UR39, UR4, URZ ;  /* 0x0000000427277290 */ /* 0x000fe2000fffe03f */
[----:B------:R-:W-:Y:S01]  /*bb60*/  IMAD.U32 R2, RZ, RZ, UR5 ;  /* 0x00000005ff027e24 */ /* 0x000fe2000f8e00ff */
[----:B------:R-:W-:Y:S10]  /*bb70*/  @!P0 BRA `(.L_x_1810) ;  /* 0x0000000000188947 */ /* 0x000ff40003800000 */
[----:B------:R-:W-:-:S04]  /*bb80*/  UIADD3 UR5, UP0, UR47, UR8, URZ ;  /* 0x000000082f057290 */ /* 0x000fc8000ff1e03f */
[----:B------:R-:W-:Y:S02]  /*bb90*/  UIADD3.X UR6, UR49, UR9, URZ, UP0, !UPT ;  /* 0x0000000931067290 */ /* 0x000fe400087fe43f */
[----:B------:R-:W-:-:S04]  /*bba0*/  IMAD.U32 R2, RZ, RZ, UR5 ;  /* 0x00000005ff027e24 */ /* 0x000fc8000f8e00ff */
[----:B------:R-:W-:-:S05]  /*bbb0*/  IMAD.U32 R3, RZ, RZ, UR6 ;  /* 0x00000006ff037e24 */ /* 0x000fca000f8e00ff */
[----:B------:R1:W5:Y:S01]  /*bbc0*/  LDG.E R2, desc[UR44][R2.64] ;  /* 0x0000002c02027981 */ /* 0x000362000c1e1900 */
[----:B------:R-:W-:Y:S05]  /*bbd0*/  BRA `(.L_x_1811) ;  /* 0x0000000000107947 */ /* 0x000fea0003800000 */
.L_x_1810:
[----:B------:R-:W-:Y:S05]  /*bbe0*/  @!P1 BRA `(.L_x_1811) ;  /* 0x00000000000c9947 */ /* 0x000fea0003800000 */
[----:B------:R-:W2:Y:S04]  /*bbf0*/  LDG.E R3, desc[UR44][R4.64] ;  /* 0x0000002c04037981 */ /* 0x000ea8000c1e1900 */
[----:B------:R-:W2:Y:S02]  /*bc00*/  LDG.E R2, desc[UR44][R4.64+0x4] ;  /* 0x0000042c04027981 */ /* 0x000ea4000c1e1900 */
[----:B--2---:R-:W-:-:S07]  /*bc10*/  IMAD.IADD R2, R2, 0x1, -R3 ;  /* 0x0000000102027824 */ /* 0x004fce00078e0a03 */
.L_x_1811:
[----:B------:R-:W2:Y:S01]  /*bc20*/  LDC R0, c[0x0][0x448] ;  /* 0x00011200ff007b82 */ /* 0x000ea20000000800 */
[----:B-----5:R-:W-:Y:S01]  /*bc30*/  VIADD R2, R2, -UR4 ;  /* 0x8000000402027c36 */ /* 0x020fe20008000000 */
[----:B------:R-:W-:Y:S01]  /*bc40*/  BSSY B7, `(.L_x_1812) ;  /* 0x000030d000077945 */ /* 0x000fe20003800000 */
[----:B--2---:R-:W-:Y:S01]  /*bc50*/  ISETP.NE.AND P0, PT, R0, 0x1, PT ;  /* 0x000000010000780c */ /* 0x004fe20003f05270 */
[----:B------:R-:W-:-:S04]  /*bc60*/  IMAD R0, R25, 0xc0, RZ ;  /* 0x000000c019007824 */ /* 0x000fc800078e02ff */
[----:B------:R-:W-:-:S08]  /*bc70*/  VIADD R0, R0, 0xbf ;  /* 0x000000bf00007836 */ /* 0x000fd00000000000 */
[----:B-1----:R-:W1:Y:S08]  /*bc80*/  @P0 LDC R3, c[0x0][0x44c] ;  /* 0x00011300ff030b82 */ /* 0x002e700000000800 */
[----:B------:R-:W2:Y:S01]  /*bc90*/  @P0 LDC R4, c[0x0][0x450] ;  /* 0x00011400ff040b82 */ /* 0x000ea20000000800 */
[----:B-1----:R-:W-:-:S05]  /*bca0*/  @P0 IMAD.HI.U32 R3, R0, R3, RZ ;  /* 0x0000000300030227 */ /* 0x002fca00078e00ff */
[----:B--2---:R-:W-:Y:S02]  /*bcb0*/  @P0 SHF.R.U32.HI R0, RZ, R4, R3 ;  /* 0x00000004ff000219 */ /* 0x004fe40000011603 */
[C---:B------:R-:W-:Y:S01]  /*bcc0*/  IADD3 R3, R2.reuse, 0x80, -R9 ;  /* 0x0000008002037810 */ /* 0x040fe20007ffe809 */
[----:B------:R-:W-:-:S04]  /*bcd0*/  VIADD R2, R2, 0x7f ;  /* 0x0000007f02027836 */ /* 0x000fc80000000000 */
[----:B------:R-:W-:Y:S01]  /*bce0*/  IMAD.IADD R0, R3, 0x1, R0 ;  /* 0x0000000103007824 */ /* 0x000fe200078e0200 */
[----:B------:R-:W-:-:S04]  /*bcf0*/  SHF.R.S32.HI R3, RZ, 0x1f, R2 ;  /* 0x0000001fff037819 */ /* 0x000fc80000011402 */
[----:B------:R-:W-:Y:S02]  /*bd00*/  SHF.R.S32.HI R5, RZ, 0x1f, R0 ;  /* 0x0000001fff057819 */ /* 0x000fe40000011400 */
[----:B------:R-:W-:Y:S02]  /*bd10*/  LEA.HI R3, R3, R2, RZ, 0x7 ;  /* 0x0000000203037211 */ /* 0x000fe400078f38ff */
[----:B------:R-:W-:Y:S02]  /*bd20*/  LEA.HI R5, R5, R0, RZ, 0x7 ;  /* 0x0000000005057211 */ /* 0x000fe400078f38ff */
[----:B------:R-:W-:Y:S02]  /*bd30*/  SHF.R.S32.HI R3, RZ, 0x7, R3 ;  /* 0x00000007ff037819 */ /* 0x000fe40000011403 */
[----:B------:R-:W-:-:S04]  /*bd40*/  SHF.R.S32.HI R0, RZ, 0x7, R5 ;  /* 0x00000007ff007819 */ /* 0x000fc80000011405 */
[----:B------:R-:W-:-:S04]  /*bd50*/  VIMNMX R27, R3, R0, PT ;  /* 0x00000000031b7248 */ /* 0x000fc80003fe0100 */
[----:B------:R-:W-:-:S13]  /*bd60*/  ISETP.GT.AND P0, PT, R27, RZ, PT ;  /* 0x000000ff1b00720c */ /* 0x000fda0003f04270 */
[----:B------:R-:W-:Y:S05]  /*bd70*/  @P0 BRA `(.L_x_1813) ;  /* 0x0000000000440947 */ /* 0x000fea0003800000 */
[----:B------:R-:W1:Y:S02]  /*bd80*/  S2R R6, SR_TID.X ;  /* 0x0000000000067919 */ /* 0x000e640000002100 */
[----:B-1----:R-:W-:-:S04]  /*bd90*/  LOP3.LUT R6, R6, 0x7f, RZ, 0xc0, !PT ;  /* 0x0000007f06067812 */ /* 0x002fc800078ec0ff */
[----:B------:R-:W-:-:S13]  /*bda0*/  ISETP.NE.AND P0, PT, R6, RZ, PT ;  /* 0x000000ff0600720c */ /* 0x000fda0003f05270 */
[----:B------:R-:W-:Y:S05]  /*bdb0*/  @P0 BRA `(.L_x_1814) ;  /* 0x0000002c00d40947 */ /* 0x000fea0003800000 */
[----:B------:R-:W1:Y:S01]  /*bdc0*/  S2R R5, SR_LANEID ;  /* 0x0000000000057919 */ /* 0x000e620000000000 */
        /* <DEDUP_REMOVED lines=12> */
.L_x_1813:
        /* <DEDUP_REMOVED lines=20> */
.L_x_1816:
[----:B------:R-:W-:Y:S05]  /*bfd0*/  BSYNC B6 ;  /* 0x0000000000067941 */ /* 0x000fea0003800000 */
.L_x_1815:
[----:B------:R-:W-:Y:S01]  /*bfe0*/  VIADD R0, R17, 0x9000 ;  /* 0x0000900011007836 */ /* 0x000fe20000000000 */
[----:B------:R-:W-:Y:S04]  /*bff0*/  BSSY B6, `(.L_x_1817) ;  /* 0x0000014000067945 */ /* 0x000fe80003800000 */
[----:B------:R-:W-:-:S04]  /*c000*/  LOP3.LUT P0, RZ, R0, 0x9f, RZ, 0xc0, !PT ;  /* 0x0000009f00ff7812 */ /* 0x000fc8000780c0ff */
[----:B------:R-:W-:-:S09]  /*c010*/  P2R R16, PR, RZ, 0x1 ;  /* 0x00000001ff107803 */ /* 0x000fd20000000000 */
        /* <DEDUP_REMOVED lines=17> */
.L_x_1818:
[----:B------:R-:W-:Y:S05]  /*c130*/  BSYNC B6 ;  /* 0x0000000000067941 */ /* 0x000fea0003800000 */
.L_x_1817:
        /* <DEDUP_REMOVED lines=20> */
.L_x_1820:
[----:B------:R-:W-:Y:S05]  /*c280*/  BSYNC B6 ;  /* 0x0000000000067941 */ /* 0x000fea0003800000 */
.L_x_1819:
[----:B------:R-:W-:Y:S01]  /*c290*/  ISETP.NE.AND P6, PT, R16, RZ, PT ;  /* 0x000000ff1000720c */ /* 0x000fe20003fc5270 */
[----:B------:R-:W-:-:S12]  /*c2a0*/  BSSY B6, `(.L_x_1821) ;  /* 0x0000012000067945 */ /* 0x000fd80003800000 */
        /* <DEDUP_REMOVED lines=17> */
.L_x_1822:
[----:B------:R-:W-:Y:S05]  /*c3c0*/  BSYNC B6 ;  /* 0x0000000000067941 */ /* 0x000fea0003800000 */
.L_x_1821:
        /* <DEDUP_REMOVED lines=8> */
[----:B------:R-:W1:Y:S01]  /*c450*/  S2R R16, SR_TID.X ;  /* 0x0000000000107919 */ /* 0x000e620000002100 */
[----:B------:R-:W-:-:S03]  /*c460*/  ULDC.64 UR4, c[0x0][0xa08] ;  /* 0x0002820000047ab9 */ /* 0x000fc60000000a00 */
[----:B------:R2:W3:Y:S02]  /*c470*/  @P0 LDG.E R22, desc[UR44][R2.64] ;  /* 0x0000002c02160981 */ /* 0x0004e4000c1e1900 */
[----:B--2---:R-:W2:Y:S01]  /*c480*/  LDC.64 R2, c[0x0][0x418] ;  /* 0x00010600ff027b82 */ /* 0x004ea20000000a00 */
[----:B-1----:R-:W-:-:S04]  /*c490*/  SHF.R.U32.HI R20, RZ, 0x5, R16 ;  /* 0x00000005ff147819 */ /* 0x002fc80000011610 */
[----:B------:R-:W-:Y:S02]  /*c4a0*/  LOP3.LUT R20, R20, 0x3, RZ, 0xc0, !PT ;  /* 0x0000000314147812 */ /* 0x000fe400078ec0ff */
[----:B--2---:R-:W-:Y:S01]  /*c4b0*/  LOP3.LUT P0, RZ, R2, UR4, RZ, 0xfc, !PT ;  /* 0x0000000402ff7c12 */ /* 0x004fe2000f80fcff */
[----:B------:R-:W-:-:S03]  /*c4c0*/  UMOV UR4, 0xffffffff ;  /* 0xffffffff00047882 */ /* 0x000fc60000000000 */
[----:B------:R-:W-:Y:S02]  /*c4d0*/  LOP3.LUT P0, RZ, R3, UR5, RZ, 0xfc, P0 ;  /* 0x0000000503ff7c12 */ /* 0x000fe4000800fcff */
[----:B---3--:R-:W-:Y:S02]  /*c4e0*/  SHF.R.S32.HI R23, RZ, 0x1f, R22 ;  /* 0x0000001fff177819 */ /* 0x008fe40000011416 */
[----:B------:R-:W-:Y:S01]  /*c4f0*/  SEL R16, R22, RZ, !P0 ;  /* 0x000000ff16107207 */ /* 0x000fe20004000000 */
[----:B------:R-:W-:Y:S08]  /*c500*/  BRA.DIV UR4, `(.L_x_1823) ;  /* 0x0000003a04ac7947 */ /* 0x000ff0000b800000 */
[----:B------:R1:W2:Y:S02]  /*c510*/  SHFL.IDX PT, R14, R20, RZ, 0x1f ;  /* 0x00001fff140e7589 */ /* 0x0002a400000e0000 */
.L_x_1900:
[----:B--2---:R-:W-:Y:S02]  /*c520*/  ISETP.NE.AND P0, PT, R14, RZ, PT ;  /* 0x000000ff0e00720c */ /* 0x004fe40003f05270 */
[----:B------:R-:W-:-:S04]  /*c530*/  PLOP3.LUT P1, PT, PT, PT, PT, 0x8, 0x0 ;  /* 0x000000000000781c */ /* 0x000fc80003f2e170 */
[----:B------:R-:W-:-:S07]  /*c540*/  P2R R26, PR, RZ, 0x2 ;  /* 0x00000002ff1a7803 */ /* 0x000fce0000000000 */
[----:B------:R-:W-:Y:S05]  /*c550*/  @P0 BRA `(.L_x_1824) ;  /* 0x0000000400b00947 */ /* 0x000fea0003800000 */
[----:B------:R-:W-:Y:S01]  /*c560*/  UMOV UR4, 0xffffffff ;  /* 0xffffffff00047882 */ /* 0x000fe20000000000 */
[----:B------:R-:W-:Y:S02]  /*c570*/  VIADD R0, R27, 0xffffffff ;  /* 0xffffffff1b007836 */ /* 0x000fe40000000000 */
[----:B------:R-:W-:Y:S05]  /*c580*/  BRA.DIV UR4, `(.L_x_1825) ;  /* 0x0000003a04ac7947 */ /* 0x000fea000b800000 */
[----:B------:R-:W-:-:S13]  /*c590*/  ELECT P6, URZ, PT ;  /* 0x00000000003f782f */ /* 0x000fda00038c0000 */
.L_x_1903:
        /* <DEDUP_REMOVED lines=10> */
[----:B------:R-:W-:-:S05]  /*c640*/  @P0 SHF.R.U32.HI R4, RZ, R5, R7 ;  /* 0x00000005ff040219 */ /* 0x000fca0000011607 */
[----:B------:R-:W-:-:S04]  /*c650*/  IMAD.MOV R5, RZ, RZ, -R4 ;  /* 0x000000ffff057224 */ /* 0x000fc800078e0a04 */
[----:B------:R-:W-:Y:S01]  /*c660*/  IMAD R0, R6, R5, R0 ;  /* 0x0000000506007224 */ /* 0x000fe200078e0200 */
[--C-:B------:R-:W-:Y:S01]  /*c670*/  SHF.R.S32.HI R5, RZ, 0x1f, R4.reuse ;  /* 0x0000001fff057819 */ /* 0x100fe20000011404 */
[----:B------:R-:W-:Y:S02]  /*c680*/  IMAD R6, R23, UR4, RZ ;  /* 0x0000000417067c24 */ /* 0x000fe4000f8e02ff */
[----:B------:R-:W-:-:S04]  /*c690*/  IMAD.WIDE.U32 R4, R22, UR4, R4 ;  /* 0x0000000416047c25 */ /* 0x000fc8000f8e0004 */
[----:B------:R-:W-:Y:S01]  /*c6a0*/  IMAD R6, R22, UR5, R6 ;  /* 0x0000000516067c24 */ /* 0x000fe2000f8e0206 */
[----:B------:R-:W-:-:S03]  /*c6b0*/  LEA R2, P0, R4, R2, 0x2 ;  /* 0x0000000204027211 */ /* 0x000fc600078010ff */
[----:B------:R-:W-:-:S05]  /*c6c0*/  IMAD.IADD R6, R5, 0x1, R6 ;  /* 0x0000000105067824 */ /* 0x000fca00078e0206 */
[----:B------:R-:W-:-:S05]  /*c6d0*/  LEA.HI.X R3, R4, R3, R6, 0x2, P0 ;  /* 0x0000000304037211 */ /* 0x000fca00000f1406 */
[----:B------:R2:W5:Y:S02]  /*c6e0*/  LDG.E R16, desc[UR44][R2.64] ;  /* 0x0000002c02107981 */ /* 0x000564000c1e1900 */
.L_x_1826:
[----:B--2---:R-:W2:Y:S01]  /*c6f0*/  S2R R2, SR_TID.X ;  /* 0x0000000000027919 */ /* 0x004ea20000002100 */
[----:B------:R-:W-:Y:S01]  /*c700*/  IMAD R3, R18, 0x8, R17 ;  /* 0x0000000812037824 */ /* 0x000fe200078e0211 */
[----:B--2---:R-:W-:Y:S02]  /*c710*/  LOP3.LUT R4, R2, 0x7f, RZ, 0xc0, !PT ;  /* 0x0000007f02047812 */ /* 0x004fe400078ec0ff */
[----:B------:R-:W-:Y:S02]  /*c720*/  SHF.L.U32 R2, R19, 0x1f, RZ ;  /* 0x0000001f13027819 */ /* 0x000fe400000006ff */
[----:B------:R-:W-:Y:S02]  /*c730*/  ISETP.NE.AND P1, PT, R4, RZ, PT ;  /* 0x000000ff0400720c */ /* 0x000fe40003f25270 */
[----:B------:R-:W2:Y:S02]  /*c740*/  SYNCS.PHASECHK.TRANS64.TRYWAIT P0, [R3+URZ+0x19c80], R2 ;  /* 0x019c8002030075a7 */ /* 0x000ea4000800017f */
[----:B--2---:R-:W-:Y:S09]  /*c750*/  @!P0 BRA `(.L_x_1827) ;  /* 0x0000003800588947 */ /* 0x004ff20003800000 */
.L_x_1904:
[----:B------:R-:W-:Y:S05]  /*c760*/  @P1 BRA `(.L_x_1828) ;  /* 0x00000000001c1947 */ /* 0x000fea0003800000 */
[----:B------:R-:W3:Y:S02]  /*c770*/  S2R R4, SR_TID.X ;  /* 0x0000000000047919 */ /* 0x000ee40000002100 */
[----:B---3--:R-:W-:Y:S01]  /*c780*/  LOP3.LUT R5, R4, 0x1f, RZ, 0xc0, !PT ;  /* 0x0000001f04057812 */ /* 0x008fe200078ec0ff */
[----:B------:R-:W-:-:S03]  /*c790*/  IMAD.MOV.U32 R4, RZ, RZ, 0x3000 ;  /* 0x00003000ff047424 */ /* 0x000fc600078e00ff */
[----:B------:R-:W-:Y:S01]  /*c7a0*/  ISETP.NE.AND P0, PT, R5, RZ, PT ;  /* 0x000000ff0500720c */ /* 0x000fe20003f05270 */
[----:B------:R3:W-:-:S12]  /*c7b0*/  SYNCS.ARRIVE.TRANS64 RZ, [R3+URZ+0x19c70], R4 ;  /* 0x019c700403ff79a7 */ /* 0x0007d8000800003f */
[----:B---3--:R-:W-:Y:S05]  /*c7c0*/  @!P0 BRA `(.L_x_1828) ;  /* 0x0000000000048947 */ /* 0x008fea0003800000 */
[----:B------:R-:W-:Y:S01]  /*c7d0*/  BPT.TRAP 0x1 ;  /* 0x000000040000795c */ /* 0x000fe20000300000 */
.L_x_1828:
        /* <DEDUP_REMOVED lines=30> */
.L_x_1905:
        /* <DEDUP_REMOVED lines=8> */
.L_x_1830:
        /* <DEDUP_REMOVED lines=15> */
[----:B------:R-:W-:-:S02]  /*cb30*/  UIADD3 UR25, UR25, 0x19c30, URZ ;  /* 0x00019c3019197890 */ /* 0x000fc4000fffe03f */
[----:B------:R-:W-:Y:S01]  /*cb40*/  UIADD3 UR16, UR8, 0x14800, URZ ;  /* 0x0001480008107890 */ /* 0x000fe2000fffe03f */
[----:B------:R-:W-:Y:S01]  /*cb50*/  P2R R26, PR, RZ, 0x1 ;  /* 0x00000001ff1a7803 */ /* 0x000fe20000000000 */
        /* <DEDUP_REMOVED lines=9> */
[----:B------:R4:W-:Y:S01]  /*cbf0*/  UTMALDG.4D [UR16], [UR4], desc[UR6] ;  /* 0x00000610040075b4 */ /* 0x0009e20008019000 */
[----:B------:R4:W-:Y:S02]  /*cc00*/  UTMALDG.4D [UR8], [UR4], desc[UR6] ;  /* 0x00000608040075b4 */ /* 0x0009e40008019000 */
[----:B----4-:R-:W-:Y:S01]  /*cc10*/  NOP ;  /* 0x0000000000007918 */ /* 0x010fe20000000000 */
.L_x_1824:
[----:B------:R-:W-:Y:S05]  /*cc20*/  WARPSYNC.ALL ;  /* 0x0000000000007948 */ /* 0x000fea0003800000 */
[----:B------:R-:W-:Y:S01]  /*cc30*/  VIADD R0, R17, 0xf000 ;  /* 0x0000f00011007836 */ /* 0x000fe20000000000 */
[----:B------:R-:W-:Y:S01]  /*cc40*/  USHF.R.S32.HI UR4, URZ, 0x1f, UR52 ;  /* 0x0000001f3f047899 */ /* 0x000fe20008011434 */
        /* <DEDUP_REMOVED lines=15> */
[----:B--23--:R-:W-:Y:S01]  /*cd40*/  MOV R2, 0x0 ;  /* 0x0000000000027802 */ /* 0x00cfe20000000f00 */
        /* <DEDUP_REMOVED lines=13> */
[----:B-1----:R-:W-:-:S07]  /*ce20*/  LEPC R20, `(.L_x_1832) ;  /* 0x000000001014794e */ /* 0x002fce0000000000 */
[----:B0-2---:R-:W-:Y:S05]  /*ce30*/  CALL.ABS.NOINC R2 ;  /* 0x0000000002007343 */ /* 0x005fea0003c00000 */
.L_x_1832:
[----:B------:R-:W-:Y:S05]  /*ce40*/  BSYNC B6 ;  /* 0x0000000000067941 */ /* 0x000fea0003800000 */
.L_x_1831:
[----:B------:R-:W4:Y:S01]  /*ce50*/  LDC R8, c[0x0][0x448] ;  /* 0x00011200ff087b82 */ /* 0x000f220000000800 */
[----:B--23--:R-:W1:Y:S01]  /*ce60*/  S2R R2, SR_TID.X ;  /* 0x0000000000027919 */ /* 0x00ce620000002100 */
[----:B------:R-:W-:Y:S01]  /*ce70*/  ULDC.64 UR8, c[0x0][0x2d8] ;  /* 0x0000b60000087ab9 */ /* 0x000fe20000000a00 */
[----:B------:R-:W-:Y:S01]  /*ce80*/  UMOV UR48, UR54 ;  /* 0x0000003600307c82 */ /* 0x000fe20008000000 */
[----:B------:R-:W-:Y:S01]  /*ce90*/  UIMAD UR6, UR47, UR8, URZ ;  /* 0x000000082f0672a4 */ /* 0x000fe2000f8e023f */
[----:B0-----:R-:W0:Y:S01]  /*cea0*/  S2R R9, SR_TID.X ;  /* 0x0000000000097919 */ /* 0x001e220000002100 */
[----:B------:R-:W-:Y:S02]  /*ceb0*/  UIMAD.WIDE.U32 UR4, UR36, UR8, UR48 ;  /* 0x00000008240472a5 */ /* 0x000fe4000f8e0030 */
[----:B------:R-:W-:Y:S01]  /*cec0*/  UIMAD UR6, UR36, UR9, UR6 ;  /* 0x00000009240672a4 */ /* 0x000fe2000f8e0206 */
[----:B------:R-:W2:Y:S01]  /*ced0*/  S2R R21, SR_TID.X ;  /* 0x0000000000157919 */ /* 0x000ea20000002100 */
[----:B------:R-:W-:Y:S01]  /*cee0*/  ULDC.64 UR10, c[0x0][0x280] ;  /* 0x0000a000000a7ab9 */ /* 0x000fe20000000a00 */
[----:B------:R-:W-:Y:S01]  /*cef0*/  ULDC.64 UR8, c[0x0][0x2e0] ;  /* 0x0000b80000087ab9 */ /* 0x000fe20000000a00 */
[----:B------:R-:W-:-:S02]  /*cf00*/  UIADD3 UR5, UR5, UR6, URZ ;  /* 0x0000000605057290 */ /* 0x000fc4000fffe03f */
[----:B------:R-:W-:Y:S02]  /*cf10*/  UIMAD UR6, UR37, UR8, URZ ;  /* 0x00000008250672a4 */ /* 0x000fe4000f8e023f */
[----:B------:R-:W-:Y:S02]  /*cf20*/  UIMAD.WIDE.U32 UR4, UR46, UR8, UR4 ;  /* 0x000000082e0472a5 */ /* 0x000fe4000f8e0004 */
[----:B------:R-:W-:-:S03]  /*cf30*/  UIMAD UR6, UR46, UR9, UR6 ;  /* 0x000000092e0672a4 */ /* 0x000fc6000f8e0206 */
[----:B------:R-:W-:Y:S01]  /*cf40*/  ULDC.64 UR8, c[0x0][0x2c8] ;  /* 0x0000b20000087ab9 */ /* 0x000fe20000000a00 */
[----:B------:R-:W-:Y:S01]  /*cf50*/  UIADD3 UR5, UR5, UR6, URZ ;  /* 0x0000000605057290 */ /* 0x000fe2000fffe03f */
[----:B----4-:R-:W-:Y:S02]  /*cf60*/  ISETP.NE.AND P1, PT, R8, 0x1, PT ;  /* 0x000000010800780c */ /* 0x010fe40003f25270 */
[----:B------:R-:W-:Y:S02]  /*cf70*/  ULDC.64 UR6, c[0x0][0x2d0] ;  /* 0x0000b40000067ab9 */ /* 0x000fe40000000a00 */
[----:B------:R-:W-:Y:S01]  /*cf80*/  IMAD.U32 R5, RZ, RZ, UR6 ;  /* 0x00000006ff057e24 */ /* 0x000fe2000f8e00ff */
[C---:B-1----:R-:W-:Y:S01]  /*cf90*/  LOP3.LUT R20, R2.reuse, 0x7f, RZ, 0xc0, !PT ;  /* 0x0000007f02147812 */ /* 0x042fe200078ec0ff */
[----:B------:R-:W-:-:S07]  /*cfa0*/  IMAD.SHL.U32 R2, R2, 0x40, RZ ;  /* 0x0000004002027824 */ /* 0x000fce00078e00ff */
[----:B------:R-:W1:Y:S01]  /*cfb0*/  @P1 LDC R3, c[0x0][0x44c] ;  /* 0x00011300ff031b82 */ /* 0x000e620000000800 */
[----:B------:R-:W-:Y:S01]  /*cfc0*/  SHF.R.U32.HI R20, RZ, 0x1, R20 ;  /* 0x00000001ff147819 */ /* 0x000fe20000011614 */
[----:B0-----:R-:W-:-:S03]  /*cfd0*/  IMAD.SHL.U32 R9, R9, 0x10, RZ ;  /* 0x0000001009097824 */ /* 0x001fc600078e00ff */
[----:B------:R-:W-:Y:S01]  /*cfe0*/  LOP3.LUT R2, R20, 0x40, R2, 0xf8, !PT ;  /* 0x0000004014027812 */ /* 0x000fe200078ef802 */
[----:B--2---:R-:W-:Y:S01]  /*cff0*/  IMAD.SHL.U32 R20, R21, 0x10, RZ ;  /* 0x0000001015147824 */ /* 0x004fe200078e00ff */
[----:B------:R-:W-:Y:S01]  /*d000*/  LOP3.LUT R9, R9, 0x10, RZ, 0xc0, !PT ;  /* 0x0000001009097812 */ /* 0x000fe200078ec0ff */
[----:B------:R-:W0:Y:S02]  /*d010*/  @P1 LDC R0, c[0x0][0x450] ;  /* 0x00011400ff001b82 */ /* 0x000e240000000800 */
[----:B------:R-:W-:Y:S01]  /*d020*/  IMAD R6, R25, 0xc0, R2 ;  /* 0x000000c019067824 */ /* 0x000fe200078e0202 */
[C---:B------:R-:W-:Y:S02]  /*d030*/  LOP3.LUT R10, R9.reuse, 0x20, RZ, 0xfc, !PT ;  /* 0x00000020090a7812 */ /* 0x040fe400078efcff */
[----:B------:R-:W-:Y:S01]  /*d040*/  LOP3.LUT R20, R20, 0x10, RZ, 0xc0, !PT ;  /* 0x0000001014147812 */ /* 0x000fe200078ec0ff */
[----:B------:R-:W-:Y:S01]  /*d050*/  IMAD.MOV.U32 R2, RZ, RZ, R6 ;  /* 0x000000ffff027224 */ /* 0x000fe200078e0006 */
[----:B------:R-:W-:Y:S01]  /*d060*/  LOP3.LUT R9, R9, 0x40, RZ, 0xfc, !PT ;  /* 0x0000004009097812 */ /* 0x000fe200078efcff */
[----:B-1----:R-:W-:-:S05]  /*d070*/  @P1 IMAD.HI.U32 R3, R6, R3, RZ ;  /* 0x0000000306031227 */ /* 0x002fca00078e00ff */
[----:B0-----:R-:W-:-:S04]  /*d080*/  @P1 SHF.R.U32.HI R2, RZ, R0, R3 ;  /* 0x00000000ff021219 */ /* 0x001fc80000011603 */
[--C-:B------:R-:W-:Y:S01]  /*d090*/  SHF.R.S32.HI R4, RZ, 0x1f, R2.reuse ;  /* 0x0000001fff047819 */ /* 0x100fe20000011402 */
[----:B------:R-:W-:-:S04]  /*d0a0*/  IMAD.MOV R0, RZ, RZ, -R2 ;  /* 0x000000ffff007224 */ /* 0x000fc800078e0a02 */
[----:B------:R-:W-:Y:S02]  /*d0b0*/  IMAD R4, R4, UR6, RZ ;  /* 0x0000000604047c24 */ /* 0x000fe4000f8e02ff */
[----:B------:R-:W-:Y:S02]  /*d0c0*/  IMAD R0, R8, R0, R6 ;  /* 0x0000000008007224 */ /* 0x000fe400078e0206 */
[C---:B------:R-:W-:Y:S02]  /*d0d0*/  IMAD R4, R2.reuse, UR7, R4 ;  /* 0x0000000702047c24 */ /* 0x040fe4000f8e0204 */
[----:B------:R-:W-:-:S04]  /*d0e0*/  IMAD.WIDE.U32 R2, R2, R5, UR4 ;  /* 0x0000000402027e25 */ /* 0x000fc8000f8e0005 */
[----:B------:R-:W-:Y:S01]  /*d0f0*/  IMAD.IADD R3, R3, 0x1, R4 ;  /* 0x0000000103037824 */ /* 0x000fe200078e0204 */
[----:B------:R-:W-:Y:S01]  /*d100*/  SHF.R.S32.HI R4, RZ, 0x1f, R0 ;  /* 0x0000001fff047819 */ /* 0x000fe20000011400 */
[----:B------:R-:W-:Y:S02]  /*d110*/  VIADD R6, R6, 0x80 ;  /* 0x0000008006067836 */ /* 0x000fe40000000000 */
[----:B------:R-:W-:-:S04]  /*d120*/  IMAD.WIDE.U32 R2, R0, UR8, R2 ;  /* 0x0000000800027c25 */ /* 0x000fc8000f8e0002 */
[----:B------:R-:W-:-:S04]  /*d130*/  IMAD R4, R4, UR8, RZ ;  /* 0x0000000804047c24 */ /* 0x000fc8000f8e02ff */
[----:B------:R-:W-:Y:S01]  /*d140*/  IMAD R0, R0, UR9, R4 ;  /* 0x0000000900007c24 */ /* 0x000fe2000f8e0204 */
[----:B------:R-:W-:Y:S02]  /*d150*/  IADD3 R4, P0, R2, UR10, RZ ;  /* 0x0000000a02047c10 */ /* 0x000fe4000ff1e0ff */
[----:B------:R-:W0:Y:S02]  /*d160*/  @P1 LDC R2, c[0x0][0x44c] ;  /* 0x00011300ff021b82 */ /* 0x000e240000000800 */
[----:B------:R-:W-:-:S06]  /*d170*/  IADD3.X R0, R3, UR11, R0, P0, !PT ;  /* 0x0000000b03007c10 */ /* 0x000fcc00087fe400 */
[----:B------:R-:W1:Y:S01]  /*d180*/  @P1 LDC R3, c[0x0][0x450] ;  /* 0x00011400ff031b82 */ /* 0x000e620000000800 */
[----:B0-----:R-:W-:-:S04]  /*d190*/  @P1 IMAD.HI.U32 R7, R6, R2, RZ ;  /* 0x0000000206071227 */ /* 0x001fc800078e00ff */
[----:B------:R-:W-:Y:S01]  /*d1a0*/  IMAD.MOV.U32 R2, RZ, RZ, R6 ;  /* 0x000000ffff027224 */ /* 0x000fe200078e0006 */
[----:B-1----:R-:W-:-:S05]  /*d1b0*/  @P1 SHF.R.U32.HI R2, RZ, R3, R7 ;  /* 0x00000003ff021219 */ /* 0x002fca0000011607 */
[----:B------:R-:W-:-:S04]  /*d1c0*/  IMAD.MOV R3, RZ, RZ, -R2 ;  /* 0x000000ffff037224 */ /* 0x000fc800078e0a02 */
[----:B------:R-:W-:Y:S01]  /*d1d0*/  IMAD R6, R8, R3, R6 ;  /* 0x0000000308067224 */ /* 0x000fe200078e0206 */
[----:B------:R-:W-:-:S05]  /*d1e0*/  SHF.R.S32.HI R3, RZ, 0x1f, R2 ;  /* 0x0000001fff037819 */ /* 0x000fca0000011402 */
[----:B------:R-:W-:-:S04]  /*d1f0*/  IMAD R3, R3, UR6, RZ ;  /* 0x0000000603037c24 */ /* 0x000fc8000f8e02ff */
[C---:B------:R-:W-:Y:S02]  /*d200*/  IMAD R7, R2.reuse, UR7, R3 ;  /* 0x0000000702077c24 */ /* 0x040fe4000f8e0203 */
[----:B------:R-:W-:Y:S01]  /*d210*/  IMAD.WIDE.U32 R2, R2, R5, UR4 ;  /* 0x0000000402027e25 */ /* 0x000fe2000f8e0005 */
[----:B------:R-:W-:Y:S01]  /*d220*/  ULDC UR4, c[0x0][0x2b8] ;  /* 0x0000ae0000047ab9 */ /* 0x000fe20000000800 */
[----:B------:R-:W-:Y:S02]  /*d230*/  SHF.R.S32.HI R5, RZ, 0x1f, R6 ;  /* 0x0000001fff057819 */ /* 0x000fe40000011406 */
[----:B------:R-:W-:Y:S01]  /*d240*/  ISETP.GE.AND P1, PT, R10, UR4, PT ;  /* 0x000000040a007c0c */ /* 0x000fe2000bf26270 */
[----:B------:R-:W-:Y:S01]  /*d250*/  IMAD.IADD R3, R3, 0x1, R7 ;  /* 0x0000000103037824 */ /* 0x000fe200078e0207 */
[----:B------:R0:W5:Y:S01]  /*d260*/  LDL R10, [R1+0x4] ;  /* 0x00000400010a7983 */ /* 0x0001620000100800 */
[----:B------:R-:W-:Y:S01]  /*d270*/  IMAD R5, R5, UR8, RZ ;  /* 0x0000000805057c24 */ /* 0x000fe2000f8e02ff */
[----:B------:R-:W-:Y:S01]  /*d280*/  ISETP.GE.AND P2, PT, R20, UR4, PT ;  /* 0x0000000414007c0c */ /* 0x000fe2000bf46270 */
        /* <DEDUP_REMOVED lines=9> */
[----:B------:R-:W2:Y:S01]  /*d320*/  LDL.LU R2, [R1+0x8] ;  /* 0x0000080001027983 */ /* 0x000ea20000300800 */
[----:B------:R-:W-:-:S03]  /*d330*/  IMAD R25, R25, 0xc0, R21 ;  /* 0x000000c019197824 */ /* 0x000fc600078e0215 */
[----:B------:R-:W0:Y:S04]  /*d340*/  SHFL.IDX PT, R3, R4, RZ, 0x1e1f ;  /* 0x001e1fff04037589 */ /* 0x000e2800000e0000 */
[----:B------:R-:W-:Y:S04]  /*d350*/  SHFL.IDX PT, R4, R4, 0x1, 0x1e1f ;  /* 0x003e1f0004047f89 */ /* 0x000fe800000e0000 */
[----:B------:R-:W-:Y:S04]  /*d360*/  SHFL.IDX PT, R6, R6, RZ, 0x1e1f ;  /* 0x001e1fff06067589 */ /* 0x000fe800000e0000 */
[----:B------:R-:W-:Y:S01]  /*d370*/  SHFL.IDX PT, R14, R5, RZ, 0x1e1f ;  /* 0x001e1fff050e7589 */ /* 0x000fe200000e0000 */
[----:B--2---:R-:W-:-:S03]  /*d380*/  IMAD R7, R2, R8, RZ ;  /* 0x0000000802077224 */ /* 0x004fc600078e02ff */
[----:B------:R-:W1:Y:S02]  /*d390*/  SHFL.IDX PT, R2, R0, RZ, 0x1e1f ;  /* 0x001e1fff00027589 */ /* 0x000e6400000e0000 */
[----:B------:R-:W-:Y:S02]  /*d3a0*/  ISETP.GE.AND P4, PT, R25, R7, PT ;  /* 0x000000071900720c */ /* 0x000fe40003f86270 */
[----:B------:R-:W2:Y:S11]  /*d3b0*/  SHFL.IDX PT, R0, R0, 0x1, 0x1e1f ;  /* 0x003e1f0000007f89 */ /* 0x000eb600000e0000 */
        /* <DEDUP_REMOVED lines=10> */
[----:B------:R-:W-:-:S05]  /*d460*/  @!P4 IADD3 R8, P3, R20, R4, RZ ;  /* 0x000000041408c210 */ /* 0x000fca0007f7e0ff */
[----:B--2---:R-:W-:Y:S02]  /*d470*/  @!P4 IMAD.X R9, RZ, RZ, R0, P3 ;  /* 0x000000ffff09c224 */ /* 0x004fe400018e0600 */
[----:B------:R-:W-:Y:S02]  /*d480*/  @!P4 IMAD.MOV.U32 R2, RZ, RZ, R8 ;  /* 0x000000ffff02c224 */ /* 0x000fe400078e0008 */
[----:B------:R-:W-:-:S05]  /*d490*/  @!P4 IMAD.MOV.U32 R3, RZ, RZ, R9 ;  /* 0x000000ffff03c224 */ /* 0x000fca00078e0009 */
[----:B------:R1:W-:Y:S04]  /*d4a0*/  @!P4 LDGSTS.E.BYPASS.LTC128B.128 [R10+0xf800], desc[UR44][R2.64], !P2 ;  /* 0x0f800000020acfae */ /* 0x0003e8000d101d6c */
[----:B------:R1:W-:Y:S04]  /*d4b0*/  @!P4 LDGSTS.E.BYPASS.LTC128B.128 [R10+0x11000], desc[UR44][R2.64+0x20], !P1 ;  /* 0x11000020020acfae */ /* 0x0003e8000c901d6c */
[----:B------:R1:W-:Y:S02]  /*d4c0*/  @!P4 LDGSTS.E.BYPASS.LTC128B.128 [R10+0x12800], desc[UR44][R2.64+0x40], !P0 ;  /* 0x12800040020acfae */ /* 0x0003e4000c101d6c */
.L_x_1912:
        /* <DEDUP_REMOVED lines=12> */
.L_x_1835:
[----:B------:R-:W-:Y:S05]  /*d590*/  BSYNC B0 ;  /* 0x0000000000007941 */ /* 0x000fea0003800000 */
.L_x_1834:
[----:B------:R-:W-:Y:S01]  /*d5a0*/  NOP ;  /* 0x0000000000007918 */ /* 0x000fe20000000000 */
[----:B------:R-:W-:-:S13]  /*d5b0*/  PLOP3.LUT P0, PT, PT, PT, PT, 0x80, 0x0 ;  /* 0x000000000000781c */ /* 0x000fda0003f0f070 */
.L_x_1836:
[----:B------:R-:W-:Y:S02]  /*d5c0*/  PLOP3.LUT P1, PT, P1, P0, PT, 0xa2, 0x0 ;  /* 0x000000000000781c */ /* 0x000fe40000f21472 */
[----:B------:R-:W-:-:S08]  /*d5d0*/  @P0 R2UR P1, UR4, R17 ;  /* 0x00000000110402ca */ /* 0x000fd00000020000 */
[----:B------:R-:W-:-:S05]  /*d5e0*/  @P0 PLOP3.LUT P0, PT, P1, PT, PT, 0x80, 0x0 ;  /* 0x000000000000081c */ /* 0x000fca0000f0f070 */
[----:B------:R-:W-:Y:S01]  /*d5f0*/  @!P1 SYNCS.ARRIVE.TRANS64.RED.A0T1 RZ, [UR4+0x19c00], RZ ;  /* 0x019c00ffffff99a7 */ /* 0x000fe20008200404 */
[----:B------:R-:W-:Y:S07]  /*d600*/  @!P1 ARRIVES.LDGSTSBAR.64.TRANSCNT [UR4+0x19c00] ;  /* 0x019c0000ff0099b0 */ /* 0x000fee0008000a84 */
[----:B------:R-:W-:Y:S05]  /*d610*/  @P0 BRA.U.ANY `(.L_x_1836) ;  /* 0xfffffffd00e80947 */ /* 0x000fea000393ffff */
[----:B012---:R-:W2:Y:S02]  /*d620*/  LDL.LU R2, [R1+0xc] ;  /* 0x00000c0001027983 */ /* 0x007ea40000300800 */
        /* <DEDUP_REMOVED lines=9> */
[----:B------:R-:W-:Y:S01]  /*d6c0*/  ISETP.GE.AND P1, PT, R27, 0x2, PT ;  /* 0x000000021b00780c */ /* 0x000fe20003f26270 */
[----:B------:R-:W1:Y:S02]  /*d6d0*/  SYNCS.PHASECHK.TRANS64.TRYWAIT P0, [R17+URZ+0x19c20], R0 ;  /* 0x019c2000110075a7 */ /* 0x000e64000800017f */
[----:B01----:R-:W-:Y:S10]  /*d6e0*/  @!P0 BRA `(.L_x_1838) ;  /* 0x0000002c00888947 */ /* 0x003ff40003800000 */
.L_x_1913:
[----:B------:R-:W-:Y:S05]  /*d6f0*/  BSYNC B0 ;  /* 0x0000000000007941 */ /* 0x000fea0003800000 */
.L_x_1837:
[----:B------:R-:W-:Y:S05]  /*d700*/  @!P1 BRA `(.L_x_1839) ;  /* 0x0000000c00f89947 */ /* 0x000fea0003800000 */
[----:B0-----:R-:W-:Y:S02]  /*d710*/  VIADD R0, R27, 0xfffffffe ;  /* 0xfffffffe1b007836 */ /* 0x001fe40000000000 */
[----:B------:R-:W-:Y:S02]  /*d720*/  IMAD.MOV.U32 R6, RZ, RZ, R19 ;  /* 0x000000ffff067224 */ /* 0x000fe400078e0013 */
[----:B------:R-:W-:-:S07]  /*d730*/  IMAD.MOV.U32 R7, RZ, RZ, R18 ;  /* 0x000000ffff077224 */ /* 0x000fce00078e0012 */
.L_x_1863:
[----:B------:R-:W-:Y:S01]  /*d740*/  ISETP.NE.AND P1, PT, R26, RZ, PT ;  /* 0x000000ff1a00720c */ /* 0x000fe20003f25270 */
        /* <DEDUP_REMOVED lines=19> */
[----:B------:R-:W-:-:S04]  /*d880*/  @P0 SHF.R.U32.HI R2, RZ, R3, R4 ;  /* 0x00000003ff020219 */ /* 0x000fc80000011604 */
[--C-:B------:R-:W-:Y:S01]  /*d890*/  SHF.R.S32.HI R3, RZ, 0x1f, R2.reuse ;  /* 0x0000001fff037819 */ /* 0x100fe20000011402 */
[----:B------:R-:W-:-:S04]  /*d8a0*/  IMAD.MOV R8, RZ, RZ, -R2 ;  /* 0x000000ffff087224 */ /* 0x000fc800078e0a02 */
[----:B------:R-:W-:Y:S02]  /*d8b0*/  IMAD R8, R5, R8, R0 ;  /* 0x0000000805087224 */ /* 0x000fe400078e0200 */
[----:B------:R-:W-:Y:S02]  /*d8c0*/  IMAD R5, R23, UR6, RZ ;  /* 0x0000000617057c24 */ /* 0x000fe4000f8e02ff */
[----:B------:R-:W-:-:S04]  /*d8d0*/  IMAD.WIDE.U32 R2, R22, UR6, R2 ;  /* 0x0000000616027c25 */ /* 0x000fc8000f8e0002 */
[----:B------:R-:W-:-:S04]  /*d8e0*/  IMAD R4, R22, UR7, R5 ;  /* 0x0000000716047c24 */ /* 0x000fc8000f8e0205 */
[----:B------:R-:W-:Y:S01]  /*d8f0*/  IMAD.IADD R3, R4, 0x1, R3 ;  /* 0x0000000104037824 */ /* 0x000fe200078e0203 */
[----:B------:R-:W-:-:S04]  /*d900*/  LEA R4, P0, R2, UR4, 0x2 ;  /* 0x0000000402047c11 */ /* 0x000fc8000f8010ff */
[----:B------:R-:W-:-:S05]  /*d910*/  LEA.HI.X R5, R2, UR5, R3, 0x2, P0 ;  /* 0x0000000502057c11 */ /* 0x000fca00080f1403 */
[----:B------:R0:W5:Y:S04]  /*d920*/  LDG.E R16, desc[UR44][R4.64] ;  /* 0x0000002c04107981 */ /* 0x000168000c1e1900 */
.L_x_1842:
        /* <DEDUP_REMOVED lines=8> */
.L_x_1914:
[----:B------:R-:W-:Y:S05]  /*d9b0*/  BSYNC B1 ;  /* 0x0000000000017941 */ /* 0x000fea0003800000 */
.L_x_1843:
        /* <DEDUP_REMOVED lines=9> */
.L_x_1846:
[----:B------:R-:W-:Y:S05]  /*da50*/  BSYNC B1 ;  /* 0x0000000000017941 */ /* 0x000fea0003800000 */
.L_x_1845:
        /* <DEDUP_REMOVED lines=11> */
.L_x_1847:
        /* <DEDUP_REMOVED lines=16> */
.L_x_1848:
        /* <DEDUP_REMOVED lines=16> */
.L_x_1849:
        /* <DEDUP_REMOVED lines=10> */
[----:B------:R-:W1:Y:S01]  /*ddb0*/  SYNCS.PHASECHK.TRANS64.TRYWAIT P0, [R4+URZ+0x19c40], R2 ;  /* 0x019c4002040075a7 */ /* 0x000e62000800017f */
[----:B------:R-:W-:Y:S04]  /*ddc0*/  BSSY B1, `(.L_x_1850) ;  /* 0x0000002000017945 */ /* 0x000fe80003800000 */
[----:B-1----:R-:W-:Y:S05]  /*ddd0*/  @!P0 BRA `(.L_x_1851) ;  /* 0x0000002400f48947 */ /* 0x002fea0003800000 */
.L_x_1915:
[----:B------:R-:W-:Y:S05]  /*dde0*/  BSYNC B1 ;  /* 0x0000000000017941 */ /* 0x000fea0003800000 */
.L_x_1850:
        /* <DEDUP_REMOVED lines=11> */
.L_x_1853:
[----:B------:R-:W-:Y:S05]  /*dea0*/  BSYNC B1 ;  /* 0x0000000000017941 */ /* 0x000fea0003800000 */
.L_x_1852:
        /* <DEDUP_REMOVED lines=8> */
.L_x_1854:
        /* <DEDUP_REMOVED lines=15> */
.L_x_1855:
        /* <DEDUP_REMOVED lines=15> */
.L_x_1856:
        /* <DEDUP_REMOVED lines=10> */
.L_x_1841:
[----:B------:R-:W-:Y:S05]  /*e1b0*/  BSYNC B0 ;  /* 0x0000000000007941 */ /* 0x000fea0003800000 */
.L_x_1840:
[----:B------:R-:W-:-:S06]  /*e1c0*/  UISETP.NE.AND UP0, UPT, UR38, 0x3, UPT ;  /* 0x000000032600788c */ /* 0x000fcc000bf05270 */
[----:B------:R-:W-:-:S13]  /*e1d0*/  PLOP3.LUT P0, PT, PT, PT, UP0, 0x80, 0x0 ;  /* 0x000000000000781c */ /* 0x000fda0003f0f008 */
[----:B------:R-:W-:Y:S05]  /*e1e0*/  @!P0 BRA `(.L_x_1857) ;  /* 0x0000000000048947 */ /* 0x000fea0003800000 */
[----:B------:R-:W-:Y:S01]  /*e1f0*/  BPT.TRAP 0x1 ;  /* 0x000000040000795c */ /* 0x000fe20000300000 */
.L_x_1857:
        /* <DEDUP_REMOVED lines=8> */
.L_x_1916:
[----:B------:R-:W-:Y:S05]  /*e280*/  BSYNC B0 ;  /* 0x0000000000007941 */ /* 0x000fea0003800000 */
.L_x_1858:
[----:B------:R-:W-:Y:S05]  /*e290*/  @!P1 BRA `(.L_x_1860) ;  /* 0x0000000000049947 */ /* 0x000fea0003800000 */
[----:B------:R-:W-:Y:S01]  /*e2a0*/  BPT.TRAP 0x1 ;  /* 0x000000040000795c */ /* 0x000fe20000300000 */
.L_x_1860:
[----:B0-----:R-:W-:Y:S01]  /*e2b0*/  SHF.L.U32 R2, R6, 0x1f, RZ ;  /* 0x0000001f06027819 */ /* 0x001fe200000006ff */
[----:B------:R-:W-:-:S03]  /*e2c0*/  IMAD R10, R7, 0x3000, RZ ;  /* 0x00003000070a7824 */ /* 0x000fc600078e02ff */
[----:B------:R-:W0:Y:S02]  /*e2d0*/  SYNCS.PHASECHK.TRANS64.TRYWAIT P0, [R3+URZ+0x19c60], R2 ;  /* 0x019c6002030075a7 */ /* 0x000e24000800017f */
[----:B0-----:R-:W-:Y:S05]  /*e2e0*/  @!P0 BRA `(.L_x_1861) ;  /* 0x0000002000d88947 */ /* 0x001fea0003800000 */
.L_x_1917:
        /* <DEDUP_REMOVED lines=24> */
[----:B------:R-:W1:Y:S01]  /*e470*/  LDSM.16.MT88.4 R4, [R2+0x9800] ;  /* 0x009800000204783b */ /* 0x000e620000004200 */
[----:B0-----:R-:W-:Y:S02]  /*e480*/  IADD3 R12, R29, 0x3000, R12 ;  /* 0x000030001d0c7810 */ /* 0x001fe40007ffe00c */
[C-C-:B-1----:R-:W-:Y:S02]  /*e490*/  PRMT R8, R4.reuse, 0x6420, R5.reuse ;  /* 0x0000642004087816 */ /* 0x142fe40000000005 */
        /* <DEDUP_REMOVED lines=24> */
.L_x_1862:
[----:B------:R-:W2:Y:S01]  /*e620*/  S2R R2, SR_TID.X ;  /* 0x0000000000027919 */ /* 0x000ea20000002100 */
[----:B-1----:R1:W-:Y:S01]  /*e630*/  SYNCS.ARRIVE.TRANS64.A1T0 RZ, [R3+URZ+0x19c50], RZ ;  /* 0x019c50ff03ff79a7 */ /* 0x0023e2000810003f */
[----:B------:R-:W-:Y:S02]  /*e640*/  IMAD.MOV.U32 R6, RZ, RZ, R19 ;  /* 0x000000ffff067224 */ /* 0x000fe400078e0013 */
[----:B------:R-:W-:Y:S01]  /*e650*/  IMAD.MOV.U32 R7, RZ, RZ, R18 ;  /* 0x000000ffff077224 */ /* 0x000fe200078e0012 */
[----:B--2---:R-:W-:Y:S01]  /*e660*/  LOP3.LUT R2, R2, 0x7f, RZ, 0xc0, !PT ;  /* 0x0000007f02027812 */ /* 0x004fe200078ec0ff */
[----:B------:R-:W-:Y:S03]  /*e670*/  BAR.SYNC.DEFER_BLOCKING 0x2, 0x80 ;  /* 0x0082000000007b1d */ /* 0x000fe60000010000 */
[----:B------:R-:W-:-:S13]  /*e680*/  ISETP.NE.AND P0, PT, R2, RZ, PT ;  /* 0x000000ff0200720c */ /* 0x000fda0003f05270 */
[----:B------:R-:W-:-:S05]  /*e690*/  @!P0 VIADD R2, R3, 0x19c80 ;  /* 0x00019c8003028836 */ /* 0x000fca0000000000 */
[----:B------:R-:W-:-:S04]  /*e6a0*/  @!P0 PRMT R2, RZ, 0x654, R2 ;  /* 0x00000654ff028816 */ /* 0x000fc80000000002 */
[----:B------:R1:W-:Y:S01]  /*e6b0*/  @!P0 SYNCS.ARRIVE.TRANS64.RED.A1T0 RZ, [R2+URZ], RZ ;  /* 0x000000ff02ff89a7 */ /* 0x0003e2000810043f */
[C---:B------:R-:W-:Y:S01]  /*e6c0*/  ISETP.GT.AND P0, PT, R0.reuse, RZ, PT ;  /* 0x000000ff0000720c */ /* 0x040fe20003f04270 */
[----:B------:R-:W-:-:S12]  /*e6d0*/  VIADD R0, R0, 0xffffffff ;  /* 0xffffffff00007836 */ /* 0x000fd80000000000 */
[----:B-1----:R-:W-:Y:S05]  /*e6e0*/  @P0 BRA `(.L_x_1863) ;  /* 0xfffffff000140947 */ /* 0x002fea000383ffff */
.L_x_1839:
[----:B------:R-:W1:Y:S01]  /*e6f0*/  S2R R2, SR_TID.X ;  /* 0x0000000000027919 */ /* 0x000e620000002100 */
[----:B------:R-:W-:Y:S01]  /*e700*/  BSSY B0, `(.L_x_1864) ;  /* 0x0000010000007945 */ /* 0x000fe20003800000 */
[----:B-1----:R-:W-:-:S04]  /*e710*/  LOP3.LUT R2, R2, 0x7f, RZ, 0xc0, !PT ;  /* 0x0000007f02027812 */ /* 0x002fc800078ec0ff */
[----:B------:R-:W-:-:S13]  /*e720*/  ISETP.NE.AND P0, PT, R2, RZ, PT ;  /* 0x000000ff0200720c */ /* 0x000fda0003f05270 */
[----:B------:R-:W-:Y:S05]  /*e730*/  @P0 BRA `(.L_x_1865) ;  /* 0x0000000000300947 */ /* 0x000fea0003800000 */
[----:B------:R-:W1:Y:S01]  /*e740*/  S2R R5, SR_LANEID ;  /* 0x0000000000057919 */ /* 0x000e620000000000 */
[----:B------:R-:W-:Y:S01]  /*e750*/  VOTEU.ANY UR4, UPT, PT ;  /* 0x0000000000047886 */ /* 0x000fe200038e0100 */
[----:B------:R-:W2:Y:S01]  /*e760*/  LDC.64 R2, c[0x0][0xc60] ;  /* 0x00031800ff027b82 */ /* 0x000ea20000000a00 */
[----:B0-----:R-:W1:Y:S02]  /*e770*/  FLO.U32 R0, UR4 ;  /* 0x0000000400007d00 */ /* 0x001e6400080e0000 */
[----:B-1----:R-:W-:-:S06]  /*e780*/  ISETP.EQ.U32.AND P1, PT, R0, R5, PT ;  /* 0x000000050000720c */ /* 0x002fcc0003f22070 */
[----:B------:R-:W2:Y:S07]  /*e790*/  POPC R5, UR4 ;  /* 0x0000000400057d09 */ /* 0x000eae0008000000 */
[----:B--2---:R-:W2:Y:S01]  /*e7a0*/  @P1 ATOMG.E.ADD.STRONG.GPU PT, R3, desc[UR44][R2.64], R5 ;  /* 0x00000005020319a8 */ /* 0x004ea200081ee1ec */
[----:B------:R-:W0:Y:S02]  /*e7b0*/  S2R R4, SR_LTMASK ;  /* 0x0000000000047919 */ /* 0x000e240000003900 */
[----:B0-----:R-:W-:-:S04]  /*e7c0*/  LOP3.LUT R4, R4, UR4, RZ, 0xc0, !PT ;  /* 0x0000000404047c12 */ /* 0x001fc8000f8ec0ff */
[----:B------:R-:W0:Y:S01]  /*e7d0*/  POPC R7, R4 ;  /* 0x0000000400077309 */ /* 0x000e220000000000 */
[----:B--2---:R-:W0:Y:S02]  /*e7e0*/  SHFL.IDX PT, R0, R3, R0, 0x1f ;  /* 0x00001f0003007589 */ /* 0x004e2400000e0000 */
[----:B0-----:R-:W-:-:S07]  /*e7f0*/  IADD3 R24, R0, UR41, R7 ;  /* 0x0000002900187c10 */ /* 0x001fce000fffe007 */
.L_x_1865:
[----:B------:R-:W-:Y:S05]  /*e800*/  BSYNC B0 ;  /* 0x0000000000007941 */ /* 0x000fea0003800000 */
.L_x_1864:
[----:B------:R-:W-:-:S06]  /*e810*/  UISETP.NE.AND UP0, UPT, UR38, 0x3, UPT ;  /* 0x000000032600788c */ /* 0x000fcc000bf05270 */
[----:B------:R-:W-:-:S13]  /*e820*/  PLOP3.LUT P1, PT, PT, PT, UP0, 0x80, 0x0 ;  /* 0x000000000000781c */ /* 0x000fda0003f2f008 */
[----:B------:R-:W-:Y:S05]  /*e830*/  @!P1 BRA `(.L_x_1866) ;  /* 0x0000000000049947 */ /* 0x000fea0003800000 */
[----:B------:R-:W-:Y:S01]  /*e840*/  BPT.TRAP 0x1 ;  /* 0x000000040000795c */ /* 0x000fe20000300000 */
.L_x_1866:
        /* <DEDUP_REMOVED lines=8> */
.L_x_1918:
[----:B------:R-:W-:Y:S05]  /*e8d0*/  BSYNC B0 ;  /* 0x0000000000007941 */ /* 0x000fea0003800000 */
.L_x_1867:
[----:B------:R-:W-:Y:S05]  /*e8e0*/  @!P2 BRA `(.L_x_1869) ;  /* 0x000000000004a947 */ /* 0x000fea0003800000 */
[----:B------:R-:W-:Y:S01]  /*e8f0*/  BPT.TRAP 0x1 ;  /* 0x000000040000795c */ /* 0x000fe20000300000 */
.L_x_1869:
[----:B0-----:R-:W-:-:S04]  /*e900*/  SHF.L.U32 R0, R19, 0x1f, RZ ;  /* 0x0000001f13007819 */ /* 0x001fc800000006ff */
[----:B------:R-:W0:Y:S02]  /*e910*/  SYNCS.PHASECHK.TRANS64.TRYWAIT P1, [R3+URZ+0x19c60], R0 ;  /* 0x019c6000030075a7 */ /* 0x000e24000802017f */
[----:B0-----:R-:W-:Y:S05]  /*e920*/  @!P1 BRA `(.L_x_1870) ;  /* 0x0000001c00709947 */ /* 0x001fea0003800000 */
.L_x_1919:
        /* <DEDUP_REMOVED lines=52> */
.L_x_1871:
[----:B-1----:R-:W-:Y:S01]  /*ec70*/  SYNCS.ARRIVE.TRANS64.A1T0 RZ, [R3+URZ+0x19c50], RZ ;  /* 0x019c50ff03ff79a7 */ /* 0x002fe2000810003f */
[----:B------:R-:W-:Y:S02]  /*ec80*/  @!P0 VIADD R0, R3, 0x19c80 ;  /* 0x00019c8003008836 */ /* 0x000fe40000000000 */
[----:B------:R-:W-:-:S03]  /*ec90*/  VIADD R18, R18, 0x1 ;  /* 0x0000000112127836 */ /* 0x000fc60000000000 */
[----:B------:R-:W-:Y:S01]  /*eca0*/  @!P0 PRMT R0, RZ, 0x654, R0 ;  /* 0x00000654ff008816 */ /* 0x000fe20000000000 */
[----:B------:R-:W-:Y:S06]  /*ecb0*/  BAR.SYNC.DEFER_BLOCKING 0x2, 0x80 ;  /* 0x0082000000007b1d */ /* 0x000fec0000010000 */
[----:B------:R1:W-:Y:S01]  /*ecc0*/  @!P0 SYNCS.ARRIVE.TRANS64.RED.A1T0 RZ, [R0+URZ], RZ ;  /* 0x000000ff00ff89a7 */ /* 0x0003e2000810043f */
[----:B------:R-:W-:-:S04]  /*ecd0*/  ISETP.NE.AND P0, PT, R18, 0x2, PT ;  /* 0x000000021200780c */ /* 0x000fc80003f05270 */
[----:B------:R-:W-:Y:S02]  /*ece0*/  SEL R18, R18, RZ, P0 ;  /* 0x000000ff12127207 */ /* 0x000fe40000000000 */
[----:B-1----:R-:W-:-:S04]  /*ecf0*/  SEL R0, RZ, 0x1, P0 ;  /* 0x00000001ff007807 */ /* 0x002fc80000000000 */
[----:B------:R-:W-:-:S07]  /*ed00*/  LOP3.LUT R19, R19, R0, RZ, 0x3c, !PT ;  /* 0x0000000013137212 */ /* 0x000fce00078e3cff */
.L_x_1814:
[----:B------:R-:W-:Y:S05]  /*ed10*/  BSYNC B7 ;  /* 0x0000000000077941 */ /* 0x000fea0003800000 */
.L_x_1812:
[----:B------:R-:W2:Y:S02]  /*ed20*/  LDL R0, [R1+0x10] ;  /* 0x0000100001007983 */ /* 0x000ea40000100800 */
[----:B--2---:R-:W-:-:S13]  /*ed30*/  ISETP.NE.AND P0, PT, R0, RZ, PT ;  /* 0x000000ff0000720c */ /* 0x004fda0003f05270 */
[----:B------:R-:W-:Y:S05]  /*ed40*/  @!P0 BRA `(.L_x_1872) ;  /* 0x0000000000288947 */ /* 0x000fea0003800000 */
[----:B------:R-:W1:Y:S08]  /*ed50*/  S2UR UR5, SR_CgaCtaId ;  /* 0x00000000000579c3 */ /* 0x000e700000008800 */
[----:B------:R-:W-:Y:S06]  /*ed60*/  BAR.SYNC.DEFER_BLOCKING 0x5, 0x200 ;  /* 0x0148000000007b1d */ /* 0x000fec0000010000 */
[----:B------:R-:W-:-:S02]  /*ed70*/  UMOV UR4, 0x400 ;  /* 0x0000040000047882 */ /* 0x000fc40000000000 */
[----:B-1----:R-:W-:-:S06]  /*ed80*/  ULEA UR4, UR5, UR4, 0x18 ;  /* 0x0000000405047291 */ /* 0x002fcc000f8ec03f */
[----:B------:R-:W-:-:S05]  /*ed90*/  IMAD.U32 R17, RZ, RZ, UR4 ;  /* 0x00000004ff117e24 */ /* 0x000fca000f8e00ff */
[----:B------:R-:W1:Y:S02]  /*eda0*/  LDS.128 R24, [R17+0x19cd0] ;  /* 0x019cd00011187984 */ /* 0x000e640000000c00 */
[----:B-1----:R-:W-:Y:S02]  /*edb0*/  R2UR UR43, R27 ;  /* 0x000000001b2b72ca */ /* 0x002fe400000e0000 */
[----:B------:R-:W-:Y:S01]  /*edc0*/  R2UR UR36, R26 ;  /* 0x000000001a2472ca */ /* 0x000fe200000e0000 */
[----:B------:R-:W-:Y:S06]  /*edd0*/  BAR.ARV 0x4, 0x200 ;  /* 0x0108000000007b1d */ /* 0x000fec0000002000 */
[----:B------:R-:W-:Y:S08]  /*ede0*/  BRA `(.L_x_1873) ;  /* 0x0000000800bc7947 */ /* 0x000ff00003800000 */
.L_x_1872:
[----:B------:R-:W1:Y:S01]  /*edf0*/  S2R R0, SR_TID.X ;  /* 0x0000000000007919 */ /* 0x000e620000002100 */
[----:B------:R-:W-:Y:S01]  /*ee00*/  ULDC UR4, c[0x0][0xc3c] ;  /* 0x00030f0000047ab9 */ /* 0x000fe20000000800 */
[----:B------:R-:W-:Y:S01]  /*ee10*/  IMAD.MOV.U32 R25, RZ, RZ, RZ ;  /* 0x000000ffff197224 */ /* 0x000fe200078e00ff */
[----:B-1----:R-:W-:-:S04]  /*ee20*/  LOP3.LUT R6, R0, 0x1f, RZ, 0xc0, !PT ;  /* 0x0000001f00067812 */ /* 0x002fc800078ec0ff */
        /* <DEDUP_REMOVED lines=35> */
.L_x_1878:
        /* <DEDUP_REMOVED lines=14> */
.L_x_1877:
[----:B------:R-:W-:Y:S05]  /*f140*/  BSYNC B0 ;  /* 0x0000000000007941 */ /* 0x000fea0003800000 */
.L_x_1876:
[----:B-----5:R-:W1:Y:S02]  /*f150*/  SHFL.UP PT, R0, R25, 0x1, RZ ;  /* 0x0420000019007989 */ /* 0x020e6400000e00ff */
[----:B-1----:R-:W-:-:S05]  /*f160*/  SEL R0, R0, RZ, P1 ;  /* 0x000000ff00007207 */ /* 0x002fca0000800000 */
[----:B------:R-:W-:-:S05]  /*f170*/  IMAD.IADD R0, R25, 0x1, R0 ;  /* 0x0000000119007824 */ /* 0x000fca00078e0200 */
[----:B0-----:R-:W0:Y:S02]  /*f180*/  SHFL.UP PT, R2, R0, 0x2, RZ ;  /* 0x0440000000027989 */ /* 0x001e2400000e00ff */
[----:B0-----:R-:W-:-:S05]  /*f190*/  SEL R3, R2, RZ, P2 ;  /* 0x000000ff02037207 */ /* 0x001fca0001000000 */
[----:B------:R-:W-:Y:S02]  /*f1a0*/  IMAD.IADD R3, R0, 0x1, R3 ;  /* 0x0000000100037824 */ /* 0x000fe400078e0203 */
[----:B------:R-:W0:Y:S03]  /*f1b0*/  LDC R0, c[0x0][0xc38] ;  /* 0x00030e00ff007b82 */ /* 0x000e260000000800 */
[----:B------:R-:W1:Y:S02]  /*f1c0*/  SHFL.UP PT, R2, R3, 0x4, RZ ;  /* 0x0480000003027989 */ /* 0x000e6400000e00ff */
[----:B-1----:R-:W-:-:S05]  /*f1d0*/  SEL R2, R2, RZ, P3 ;  /* 0x000000ff02027207 */ /* 0x002fca0001800000 */
[----:B------:R-:W-:-:S05]  /*f1e0*/  IMAD.IADD R2, R3, 0x1, R2 ;  /* 0x0000000103027824 */ /* 0x000fca00078e0202 */
[----:B------:R-:W1:Y:S02]  /*f1f0*/  SHFL.UP PT, R6, R2, 0x8, RZ ;  /* 0x0500000002067989 */ /* 0x000e6400000e00ff */
[----:B-1----:R-:W-:-:S05]  /*f200*/  SEL R7, R6, RZ, P4 ;  /* 0x000000ff06077207 */ /* 0x002fca0002000000 */
[----:B------:R-:W-:-:S05]  /*f210*/  IMAD.IADD R7, R2, 0x1, R7 ;  /* 0x0000000102077824 */ /* 0x000fca00078e0207 */
[----:B------:R-:W1:Y:S02]  /*f220*/  SHFL.UP PT, R6, R7, 0x10, RZ ;  /* 0x0600000007067989 */ /* 0x000e6400000e00ff */
[----:B-1----:R-:W-:-:S05]  /*f230*/  SEL R6, R6, RZ, P5 ;  /* 0x000000ff06067207 */ /* 0x002fca0002800000 */
[----:B------:R-:W-:-:S05]  /*f240*/  IMAD.IADD R6, R7, 0x1, R6 ;  /* 0x0000000107067824 */ /* 0x000fca00078e0206 */
[----:B------:R-:W0:Y:S02]  /*f250*/  SHFL.IDX PT, R9, R6, 0x1f, 0x1f ;  /* 0x03e01f0006097f89 */ /* 0x000e2400000e0000 */
[----:B0-----:R-:W-:-:S04]  /*f260*/  IMAD R9, R9, R0, RZ ;  /* 0x0000000009097224 */ /* 0x001fc800078e02ff */
[----:B------:R-:W-:-:S05]  /*f270*/  IMAD.IADD R4, R9, 0x1, R4 ;  /* 0x0000000109047824 */ /* 0x000fca00078e0204 */
[----:B------:R-:W-:-:S13]  /*f280*/  ISETP.GT.AND P6, PT, R4, R5, PT ;  /* 0x000000050400720c */ /* 0x000fda0003fc4270 */
[----:B------:R-:W-:Y:S05]  /*f290*/  @!P6 BRA `(.L_x_1878) ;  /* 0xfffffffc0070e947 */ /* 0x000fea000383ffff */
[----:B------:R-:W-:-:S07]  /*f2a0*/  IMAD.MOV.U32 R7, RZ, RZ, R6 ;  /* 0x000000ffff077224 */ /* 0x000fce00078e0006 */
.L_x_1874:
        /* <DEDUP_REMOVED lines=20> */
[----:B------:R0:W1:Y:S01]  /*f3f0*/  F2I.FTZ.U32.TRUNC.NTZ R3, R11 ;  /* 0x0000000b00037305 */ /* 0x000062000021f000 */
[----:B------:R-:W-:Y:S05]  /*f400*/  @!P0 BRA `(.L_x_1879) ;  /* 0x00000000000c8947 */ /* 0x000fea0003800000 */
[----:B------:R-:W-:-:S06]  /*f410*/  UIADD3 UR4, UR6, -0x1, URZ ;  /* 0xffffffff06047890 */ /* 0x000fcc000fffe03f */
[----:B------:R-:W-:-:S06]  /*f420*/  IMAD.U32 R24, RZ, RZ, UR4 ;  /* 0x00000004ff187e24 */ /* 0x000fcc000f8e00ff */
[----:B------:R2:W3:Y:S02]  /*f430*/  SHFL.IDX PT, R24, R7, R24, 0x1f ;  /* 0x00001f1807187589 */ /* 0x0004e400000e0000 */
.L_x_1879:
[----:B-12---:R-:W-:Y:S02]  /*f440*/  IMAD.MOV R7, RZ, RZ, -R3 ;  /* 0x000000ffff077224 */ /* 0x006fe400078e0a03 */
[----:B---3--:R-:W-:Y:S02]  /*f450*/  IMAD R24, R24, R0, R9 ;  /* 0x0000000018187224 */ /* 0x008fe400078e0209 */
        /* <DEDUP_REMOVED lines=25> */
[----:B------:R-:W1:Y:S08]  /*f5f0*/  I2F.RP R8, R6 ;  /* 0x0000000600087306 */ /* 0x000e700000209400 */
[----:B-1----:R-:W1:Y:S02]  /*f600*/  MUFU.RCP R8, R8 ;  /* 0x0000000800087308 */ /* 0x002e640000001000 */
[----:B-1----:R-:W-:Y:S01]  /*f610*/  VIADD R2, R8, 0xffffffe ;  /* 0x0ffffffe08027836 */ /* 0x002fe20000000000 */
[----:B------:R-:W-:-:S05]  /*f620*/  IABS R8, R4 ;  /* 0x0000000400087213 */ /* 0x000fca0000000000 */
[----:B------:R1:W2:Y:S02]  /*f630*/  F2I.FTZ.U32.TRUNC.NTZ R3, R2 ;  /* 0x0000000200037305 */ /* 0x0002a4000021f000 */
[----:B-1----:R-:W-:Y:S02]  /*f640*/  IMAD.MOV.U32 R2, RZ, RZ, RZ ;  /* 0x000000ffff027224 */ /* 0x002fe400078e00ff */
[----:B--2---:R-:W-:-:S04]  /*f650*/  IMAD.MOV R5, RZ, RZ, -R3 ;  /* 0x000000ffff057224 */ /* 0x004fc800078e0a03 */
        /* <DEDUP_REMOVED lines=23> */
.L_x_1875:
[----:B------:R-:W-:Y:S01]  /*f7d0*/  IMAD.MOV.U32 R24, RZ, RZ, R5 ;  /* 0x000000ffff187224 */ /* 0x000fe200078e0005 */
[----:B------:R-:W-:Y:S01]  /*f7e0*/  ULDC UR43, c[0x0][0xc3c] ;  /* 0x00030f00002b7ab9 */ /* 0x000fe20000000800 */
[----:B------:R-:W-:Y:S01]  /*f7f0*/  IMAD.MOV.U32 R25, RZ, RZ, RZ ;  /* 0x000000ffff197224 */ /* 0x000fe200078e00ff */
[----:B------:R-:W-:-:S06]  /*f800*/  UMOV UR36, URZ ;  /* 0x0000003f00247c82 */ /* 0x000fcc0008000000 */
.L_x_1880:
[----:B------:R-:W1:Y:S01]  /*f810*/  S2R R0, SR_TID.X ;  /* 0x0000000000007919 */ /* 0x000e620000002100 */
[----:B------:R-:W-:Y:S02]  /*f820*/  IMAD.U32 R6, RZ, RZ, UR36 ;  /* 0x00000024ff067e24 */ /* 0x000fe4000f8e00ff */
[----:B------:R-:W-:Y:S01]  /*f830*/  IMAD.U32 R7, RZ, RZ, UR43 ;  /* 0x0000002bff077e24 */ /* 0x000fe2000f8e00ff */
[----:B------:R-:W-:Y:S01]  /*f840*/  BAR.SYNC.DEFER_BLOCKING 0x4, 0x200 ;  /* 0x0108000000007b1d */ /* 0x000fe20000010000 */
[----:B------:R-:W-:Y:S02]  /*f850*/  IMAD.MOV.U32 R4, RZ, RZ, R24 ;  /* 0x000000ffff047224 */ /* 0x000fe400078e0018 */
[----:B------:R-:W-:Y:S01]  /*f860*/  IMAD.MOV.U32 R5, RZ, RZ, R25 ;  /* 0x000000ffff057224 */ /* 0x000fe200078e0019 */
[----:B-1----:R-:W-:-:S04]  /*f870*/  LOP3.LUT R0, R0, 0x1f, RZ, 0xc0, !PT ;  /* 0x0000001f00007812 */ /* 0x002fc800078ec0ff */
[----:B------:R-:W-:-:S13]  /*f880*/  ISETP.NE.AND P0, PT, R0, RZ, PT ;  /* 0x000000ff0000720c */ /* 0x000fda0003f05270 */
[----:B------:R-:W1:Y:S01]  /*f890*/  @!P0 S2R R3, SR_CgaCtaId ;  /* 0x0000000000038919 */ /* 0x000e620000008800 */
[----:B------:R-:W-:-:S04]  /*f8a0*/  @!P0 MOV R0, 0x400 ;  /* 0x0000040000008802 */ /* 0x000fc80000000f00 */
[----:B-1----:R-:W-:-:S05]  /*f8b0*/  @!P0 LEA R17, R3, R0, 0x18 ;  /* 0x0000000003118211 */ /* 0x002fca00078ec0ff */
[----:B------:R1:W-:Y:S01]  /*f8c0*/  @!P0 STS.128 [R17+0x19cd0], R4 ;  /* 0x019cd00411008388 */ /* 0x0003e20000000c00 */
[----:B------:R-:W-:Y:S06]  /*f8d0*/  BAR.ARV 0x5, 0x200 ;  /* 0x0148000000007b1d */ /* 0x000fec0000002000 */
.L_x_1873:
[----:B------:R-:W-:Y:S02]  /*f8e0*/  ULDC UR4, c[0x0][0xc3c] ;  /* 0x00030f0000047ab9 */ /* 0x000fe40000000800 */
[----:B------:R-:W-:-:S06]  /*f8f0*/  UISETP.GE.AND UP0, UPT, UR43, UR4, UPT ;  /* 0x000000042b00728c */ /* 0x000fcc000bf06270 */
[----:B------:R-:W-:-:S13]  /*f900*/  PLOP3.LUT P0, PT, PT, PT, UP0, 0x80, 0x0 ;  /* 0x000000000000781c */ /* 0x000fda0003f0f008 */
[----:B------:R-:W-:Y:S05]  /*f910*/  @!P0 BRA `(.L_x_1881) ;  /* 0xffffffbc00748947 */ /* 0x000fea000383ffff */
.L_x_1808:
[----:B------:R-:W2:Y:S01]  /*f920*/  LDL.LU R0, [R1+0xc] ;  /* 0x00000c0001007983 */ /* 0x000ea20000300800 */
[----:B------:R-:W-:Y:S01]  /*f930*/  BSSY B0, `(.L_x_1882) ;  /* 0x000000b000007945 */ /* 0x000fe20003800000 */
[----:B01----:R-:W0:Y:S01]  /*f940*/  S2R R5, SR_CgaCtaId ;  /* 0x0000000000057919 */ /* 0x003e220000008800 */
[----:B--2---:R-:W-:-:S05]  /*f950*/  VIADD R0, R0, 0x1 ;  /* 0x0000000100007836 */ /* 0x004fca0000000000 */
        /* <DEDUP_REMOVED lines=8> */
.L_x_1920:
[----:B------:R-:W-:Y:S05]  /*f9e0*/  BSYNC B0 ;  /* 0x0000000000007941 */ /* 0x000fea0003800000 */
.L_x_1882:
[----:B------:R-:W-:-:S03]  /*f9f0*/  UMOV UR4, 0xffffffff ;  /* 0xffffffff00047882 */ /* 0x000fc60000000000 */
[----:B------:R-:W-:Y:S05]  /*fa00*/  BRA.DIV UR4, `(.L_x_1884) ;  /* 0x0000000e04607947 */ /* 0x000fea000b800000 */
[----:B0-----:R-:W0:Y:S02]  /*fa10*/  S2R R0, SR_TID.X ;  /* 0x0000000000007919 */ /* 0x001e240000002100 */
[----:B0-----:R-:W-:-:S04]  /*fa20*/  SHF.R.U32.HI R0, RZ, 0x5, R0 ;  /* 0x00000005ff007819 */ /* 0x001fc80000011600 */
[----:B------:R-:W-:-:S05]  /*fa30*/  LOP3.LUT R0, R0, 0x3, RZ, 0xc0, !PT ;  /* 0x0000000300007812 */ /* 0x000fca00078ec0ff */
[----:B------:R0:W1:Y:S02]  /*fa40*/  SHFL.IDX PT, R14, R0, RZ, 0x1f ;  /* 0x00001fff000e7589 */ /* 0x00006400000e0000 */
.L_x_1923:
[----:B-1----:R-:W-:Y:S01]  /*fa50*/  ISETP.NE.AND P0, PT, R14, RZ, PT ;  /* 0x000000ff0e00720c */ /* 0x002fe20003f05270 */
[----:B------:R-:W-:-:S12]  /*fa60*/  BSSY B0, `(.L_x_1885) ;  /* 0x000002b000007945 */ /* 0x000fd80003800000 */
[----:B------:R-:W-:Y:S05]  /*fa70*/  @P0 BRA `(.L_x_1886) ;  /* 0x0000000000a40947 */ /* 0x000fea0003800000 */
[----:B------:R-:W-:-:S03]  /*fa80*/  UMOV UR4, 0xffffffff ;  /* 0xffffffff00047882 */ /* 0x000fc60000000000 */
[----:B------:R-:W-:Y:S05]  /*fa90*/  BRA.DIV UR4, `(.L_x_1887) ;  /* 0x0000000e04707947 */ /* 0x000fea000b800000 */
[----:B------:R-:W-:-:S13]  /*faa0*/  ELECT P6, URZ, PT ;  /* 0x00000000003f782f */ /* 0x000fda00038c0000 */
.L_x_1926:
[----:B------:R-:W-:Y:S05]  /*fab0*/  @!P6 BRA `(.L_x_1886) ;  /* 0x000000000094e947 */ /* 0x000fea0003800000 */
[----:B------:R-:W-:-:S06]  /*fac0*/  ULOP3.LUT UR4, UR40, 0x2, URZ, 0xfc, !UPT ;  /* 0x0000000228047892 */ /* 0x000fcc000f8efc3f */
[----:B0-----:R-:W-:-:S05]  /*fad0*/  IMAD.U32 R0, RZ, RZ, UR4 ;  /* 0x00000004ff007e24 */ /* 0x001fca000f8e00ff */
[----:B------:R-:W-:-:S13]  /*fae0*/  ISETP.NE.AND P0, PT, R0, 0x3, PT ;  /* 0x000000030000780c */ /* 0x000fda0003f05270 */
[----:B------:R-:W-:Y:S05]  /*faf0*/  @!P0 BRA `(.L_x_1888) ;  /* 0x0000000000048947 */ /* 0x000fea0003800000 */
[----:B------:R-:W-:Y:S01]  /*fb00*/  BPT.TRAP 0x1 ;  /* 0x000000040000795c */ /* 0x000fe20000300000 */
.L_x_1888:
        /* <DEDUP_REMOVED lines=12> */
.L_x_1927:
[----:B------:R-:W1:Y:S02]  /*fbd0*/  SYNCS.PHASECHK.TRANS64.TRYWAIT P1, [R3+URZ], R0 ;  /* 0x00000000030075a7 */ /* 0x000e64000802017f */
[----:B-1----:R-:W-:Y:S05]  /*fbe0*/  @!P1 BRA `(.L_x_1890) ;  /* 0x0000000c00509947 */ /* 0x002fea0003800000 */
.L_x_1928:
[----:B------:R-:W-:Y:S05]  /*fbf0*/  @!P0 BRA `(.L_x_1891) ;  /* 0x0000000000048947 */ /* 0x000fea0003800000 */
[----:B------:R-:W-:Y:S01]  /*fc00*/  BPT.TRAP 0x1 ;  /* 0x000000040000795c */ /* 0x000fe20000300000 */
.L_x_1891:
[----:B-1----:R-:W-:-:S04]  /*fc10*/  IMAD R3, R18, 0x8, R7 ;  /* 0x0000000812037824 */ /* 0x002fc800078e0207 */
[----:B------:R-:W1:Y:S02]  /*fc20*/  SYNCS.PHASECHK.TRANS64.TRYWAIT P1, [R3+URZ+0x19c60], R4 ;  /* 0x019c6004030075a7 */ /* 0x000e64000802017f */
[----:B-1----:R-:W-:Y:S05]  /*fc30*/  @!P1 BRA `(.L_x_1892) ;  /* 0x0000000c00509947 */ /* 0x002fea0003800000 */
.L_x_1929:
[----:B------:R-:W-:Y:S05]  /*fc40*/  @!P0 BRA `(.L_x_1893) ;  /* 0x0000000000048947 */ /* 0x000fea0003800000 */
[----:B------:R-:W-:Y:S01]  /*fc50*/  BPT.TRAP 0x1 ;  /* 0x000000040000795c */ /* 0x000fe20000300000 */
.L_x_1893:
[----:B0-----:R-:W-:-:S04]  /*fc60*/  IMAD R5, R6, 0x8, R7 ;  /* 0x0000000806057824 */ /* 0x001fc800078e0207 */
[----:B------:R-:W0:Y:S02]  /*fc70*/  SYNCS.PHASECHK.TRANS64.TRYWAIT P1, [R5+URZ+0x19c60], R0 ;  /* 0x019c6000050075a7 */ /* 0x000e24000802017f */
[----:B0-----:R-:W-:Y:S05]  /*fc80*/  @!P1 BRA `(.L_x_1894) ;  /* 0x0000000c00509947 */ /* 0x001fea0003800000 */
.L_x_1930:
[----:B------:R-:W-:Y:S05]  /*fc90*/  @!P0 BRA `(.L_x_1895) ;  /* 0x0000000000048947 */ /* 0x000fea0003800000 */
[----:B------:R-:W-:Y:S01]  /*fca0*/  BPT.TRAP 0x1 ;  /* 0x000000040000795c */ /* 0x000fe20000300000 */
.L_x_1895:
[----:B------:R-:W2:Y:S02]  /*fcb0*/  SYNCS.PHASECHK.TRANS64.TRYWAIT P0, [R3+URZ+0x19c80], R4 ;  /* 0x019c8004030075a7 */ /* 0x000ea4000800017f */
[----:B--2---:R-:W-:Y:S05]  /*fcc0*/  @!P0 BRA `(.L_x_1896) ;  /* 0x0000000c00548947 */ /* 0x004fea0003800000 */
.L_x_1897:
[----:B---3--:R3:W4:Y:S02]  /*fcd0*/  SYNCS.PHASECHK.TRANS64.TRYWAIT P0, [R5+URZ+0x19c80], R0 ;  /* 0x019c8000050075a7 */ /* 0x008724000800017f */
[----:B----4-:R-:W-:Y:S05]  /*fce0*/  @!P0 NANOSLEEP.SYNCS 0x989680 ;  /* 0x009896800000895d */ /* 0x010fea0003900000 */
[----:B------:R-:W4:Y:S02]  /*fcf0*/  @!P0 SYNCS.PHASECHK.TRANS64 P0, [R5+URZ+0x19c80], R0 ;  /* 0x019c8000050085a7 */ /* 0x000f24000800007f */
[----:B----4-:R-:W-:Y:S05]  /*fd00*/  @!P0 BRA `(.L_x_1897) ;  /* 0xfffffffc00f08947 */ /* 0x010fea000383ffff */
.L_x_1886:
[----:B------:R-:W-:Y:S05]  /*fd10*/  BSYNC B0 ;  /* 0x0000000000007941 */ /* 0x000fea0003800000 */
.L_x_1885:
[----:B------:R-:W-:Y:S05]  /*fd20*/  EXIT ;  /* 0x000000000000794d */ /* 0x000fea0003800000 */
.L_x_1755:
[----:B0-----:R-:W-:-:S04]  /*fd30*/  IMAD.U32 R3, RZ, RZ, UR47 ;  /* 0x0000002fff037e24 */ /* 0x001fc8000f8e00ff */
[----:B------:R0:W1:Y:S03]  /*fd40*/  SYNCS.PHASECHK.TRANS64.TRYWAIT P1, [R3+URZ+0x19c00], R0 ;  /* 0x019c0000030075a7 */ /* 0x000066000802017f */
[----:B-1----:R-:W-:Y:S05]  /*fd50*/  @!P1 NANOSLEEP.SYNCS 0x989680 ;  /* 0x009896800000995d */ /* 0x002fea0003900000 */
[----:B------:R-:W1:Y:S02]  /*fd60*/  @!P1 SYNCS.PHASECHK.TRANS64 P1, [R3+URZ+0x19c00], R0 ;  /* 0x019c0000030095a7 */ /* 0x000e64000802007f */
[----:B-1----:R-:W-:Y:S05]  /*fd70*/  @!P1 BRA `(.L_x_1755) ;  /* 0xfffffffc00ec9947 */ /* 0x002fea000383ffff */
[----:B------:R-:W-:Y:S05]  /*fd80*/  BRA `(.L_x_1898) ;  /* 0xffffff1c004c7947 */ /* 0x000fea000383ffff */
.L_x_1759:
[----:B-1----:R1:W2:Y:S02]  /*fd90*/  SYNCS.PHASECHK.TRANS64.TRYWAIT P2, [R3+URZ+0x19c30], R0 ;  /* 0x019c3000030075a7 */ /* 0x0022a4000804017f */
[----:B--2---:R-:W-:Y:S05]  /*fda0*/  @!P2 NANOSLEEP.SYNCS 0x989680 ;  /* 0x009896800000a95d */ /* 0x004fea0003900000 */
[----:B------:R-:W2:Y:S02]  /*fdb0*/  @!P2 SYNCS.PHASECHK.TRANS64 P2, [R3+URZ+0x19c30], R0 ;  /* 0x019c30000300a5a7 */ /* 0x000ea4000804007f */
[----:B--2---:R-:W-:Y:S05]  /*fdc0*/  @!P2 BRA `(.L_x_1759) ;  /* 0xfffffffc00f0a947 */ /* 0x004fea000383ffff */
[----:B------:R-:W-:Y:S05]  /*fdd0*/  BRA `(.L_x_1758) ;  /* 0xffffff1c00707947 */ /* 0x000fea000383ffff */
.L_x_1764:
[----:B-1----:R-:W-:-:S04]  /*fde0*/  IMAD.U32 R7, RZ, RZ, UR21 ;  /* 0x00000015ff077e24 */ /* 0x002fc8000f8e00ff */
[----:B------:R1:W2:Y:S03]  /*fdf0*/  SYNCS.PHASECHK.TRANS64.TRYWAIT P3, [R7+URZ+0x19c30], R0 ;  /* 0x019c3000070075a7 */ /* 0x0002a6000806017f */
[----:B--2---:R-:W-:Y:S05]  /*fe00*/  @!P3 NANOSLEEP.SYNCS 0x989680 ;  /* 0x009896800000b95d */ /* 0x004fea0003900000 */
[----:B------:R-:W2:Y:S02]  /*fe10*/  @!P3 SYNCS.PHASECHK.TRANS64 P3, [R7+URZ+0x19c30], R0 ;  /* 0x019c30000700b5a7 */ /* 0x000ea4000806007f */
[----:B--2---:R-:W-:Y:S05]  /*fe20*/  @!P3 BRA `(.L_x_1764) ;  /* 0xfffffffc00ecb947 */ /* 0x004fea000383ffff */
[----:B------:R-:W-:Y:S05]  /*fe30*/  BRA `(.L_x_1763) ;  /* 0xffffff3c00c87947 */ /* 0x000fea000383ffff */
.L_x_1768:
[----:B-1----:R-:W-:-:S04]  /*fe40*/  IMAD.U32 R7, RZ, RZ, UR11 ;  /* 0x0000000bff077e24 */ /* 0x002fc8000f8e00ff */
[----:B------:R1:W2:Y:S03]  /*fe50*/  SYNCS.PHASECHK.TRANS64.TRYWAIT P3, [R7+URZ+0x19c50], R0 ;  /* 0x019c5000070075a7 */ /* 0x0002a6000806017f */
[----:B--2---:R-:W-:Y:S05]  /*fe60*/  @!P3 NANOSLEEP.SYNCS 0x989680 ;  /* 0x009896800000b95d */ /* 0x004fea0003900000 */
[----:B------:R-:W2:Y:S02]  /*fe70*/  @!P3 SYNCS.PHASECHK.TRANS64 P3, [R7+URZ+0x19c50], R0 ;  /* 0x019c50000700b5a7 */ /* 0x000ea4000806007f */
[----:B--2---:R-:W-:Y:S05]  /*fe80*/  @!P3 BRA `(.L_x_1768) ;  /* 0xfffffffc00ecb947 */ /* 0x004fea000383ffff */
[----:B------:R-:W-:Y:S05]  /*fe90*/  BRA `(.L_x_1767) ;  /* 0xffffff4000187947 */ /* 0x000fea000383ffff */
.L_x_1775:
[----:B-1----:R-:W-:-:S04]  /*fea0*/  IMAD.U32 R9, RZ, RZ, UR6 ;  /* 0x00000006ff097e24 */ /* 0x002fc8000f8e00ff */
[----:B------:R1:W2:Y:S03]  /*feb0*/  SYNCS.PHASECHK.TRANS64.TRYWAIT P2, [R9+URZ+0x19c30], R0 ;  /* 0x019c3000090075a7 */ /* 0x0002a6000804017f */
[----:B--2---:R-:W-:Y:S05]  /*fec0*/  @!P2 NANOSLEEP.SYNCS 0x989680 ;  /* 0x009896800000a95d */ /* 0x004fea0003900000 */
[----:B------:R-:W2:Y:S02]  /*fed0*/  @!P2 SYNCS.PHASECHK.TRANS64 P2, [R9+URZ+0x19c30], R0 ;  /* 0x019c30000900a5a7 */ /* 0x000ea4000804007f */
[----:B--2---:R-:W-:Y:S05]  /*fee0*/  @!P2 BRA `(.L_x_1775) ;  /* 0xfffffffc00eca947 */ /* 0x004fea000383ffff */
[----:B------:R-:W-:Y:S05]  /*fef0*/  BRA `(.L_x_1774) ;  /* 0xffffff6000dc7947 */ /* 0x000fea000383ffff */
.L_x_1779:
[----:B-1----:R-:W-:-:S04]  /*ff00*/  IMAD.U32 R9, RZ, RZ, UR11 ;  /* 0x0000000bff097e24 */ /* 0x002fc8000f8e00ff */
[----:B------:R1:W2:Y:S03]  /*ff10*/  SYNCS.PHASECHK.TRANS64.TRYWAIT P2, [R9+URZ+0x19c50], R0 ;  /* 0x019c5000090075a7 */ /* 0x0002a6000804017f */
[----:B--2---:R-:W-:Y:S05]  /*ff20*/  @!P2 NANOSLEEP.SYNCS 0x989680 ;  /* 0x009896800000a95d */ /* 0x004fea0003900000 */
[----:B------:R-:W2:Y:S02]  /*ff30*/  @!P2 SYNCS.PHASECHK.TRANS64 P2, [R9+URZ+0x19c50], R0 ;  /* 0x019c50000900a5a7 */ /* 0x000ea4000804007f */
[----:B--2---:R-:W-:Y:S05]  /*ff40*/  @!P2 BRA `(.L_x_1779) ;  /* 0xfffffffc00eca947 */ /* 0x004fea000383ffff */
[----:B------:R-:W-:Y:S05]  /*ff50*/  BRA `(.L_x_1778) ;  /* 0xffffff64002c7947 */ /* 0x000fea000383ffff */
.L_x_1785:
[----:B-1----:R-:W-:-:S04]  /*ff60*/  IMAD.U32 R6, RZ, RZ, UR14 ;  /* 0x0000000eff067e24 */ /* 0x002fc8000f8e00ff */
[----:B------:R1:W2:Y:S03]  /*ff70*/  SYNCS.PHASECHK.TRANS64.TRYWAIT P1, [R6+URZ+0x19c50], R5 ;  /* 0x019c5005060075a7 */ /* 0x0002a6000802017f */
[----:B--2---:R-:W-:Y:S05]  /*ff80*/  @!P1 NANOSLEEP.SYNCS 0x989680 ;  /* 0x009896800000995d */ /* 0x004fea0003900000 */
[----:B------:R-:W2:Y:S02]  /*ff90*/  @!P1 SYNCS.PHASECHK.TRANS64 P1, [R6+URZ+0x19c50], R5 ;  /* 0x019c5005060095a7 */ /* 0x000ea4000802007f */
[----:B--2---:R-:W-:Y:S05]  /*ffa0*/  @!P1 BRA `(.L_x_1785) ;  /* 0xfffffffc00ec9947 */ /* 0x004fea000383ffff */
[----:B------:R-:W-:Y:S05]  /*ffb0*/  BRA `(.L_x_1784) ;  /* 0xffffff7c00787947 */ /* 0x000fea000383ffff */
.L_x_1823:
[----:B------:R-:W-:Y:S02]  /*ffc0*/  IMAD.MOV.U32 R13, RZ, RZ, R20 ;  /* 0x000000ffff0d7224 */ /* 0x000fe400078e0014 */
[----:B------:R-:W-:Y:S02]  /*ffd0*/  IMAD.MOV.U32 R12, RZ, RZ, RZ ;  /* 0x000000ffff0c7224 */ /* 0x000fe400078e00ff */
[----:B------:R-:W-:Y:S02]  /*ffe0*/  IMAD.MOV.U32 R11, RZ, RZ, 0x1f ;  /* 0x0000001fff0b7424 */ /* 0x000fe400078e00ff */
[----:B------:R-:W-:-:S07]  /*fff0*/  IMAD.MOV.U32 R15, RZ, RZ, -0x1 ;  /* 0xffffffffff0f7424 */ /* 0x000fce00078e00ff */
[----:B0-----:R-:W-:Y:S05]  /*10000*/  WARPSYNC.COLLECTIVE R15, `(.L_x_1899) ;  /* 0x000000000f087348 */ /* 0x001fea0003c00000 */
[----:B------:R1:W2:Y:S02]  /*10010*/  SHFL.IDX P6, R14, R13, R12, R11 ;  /* 0x0000000c0d0e7389 */ /* 0x0002a400000c000b */
[----:B012---:R-:W-:Y:S01]  /*10020*/  ENDCOLLECTIVE ;  /* 0x000000000000791b */ /* 0x007fe20003800000 */
.L_x_1899:
[----:B------:R-:W-:Y:S05]  /*10030*/  BRA `(.L_x_1900) ;  /* 0xffffffc400387947 */ /* 0x000fea000383ffff */
.L_x_1825:
[----:B------:R-:W-:Y:S01]  /*10040*/  BSSY B0, `(.L_x_1901) ;  /* 0x0000006000007945 */ /* 0x000fe20003800000 */
[----:B------:R-:W-:-:S07]  /*10050*/  IMAD.MOV.U32 R15, RZ, RZ, -0x1 ;  /* 0xffffffffff0f7424 */ /* 0x000fce00078e00ff */
[----:B01----:R-:W-:Y:S05]  /*10060*/  WARPSYNC.COLLECTIVE R15, `(.L_x_1902) ;  /* 0x000000000f0c7348 */ /* 0x003fea0003c00000 */
[----:B------:R-:W-:Y:S02]  /*10070*/  ELECT P6, UR62, PT ;  /* 0x00000000003e782f */ /* 0x000fe400038c0000 */
[----:B------:R-:W-:Y:S01]  /*10080*/  MOV R14, UR62 ;  /* 0x0000003e000e7c02 */ /* 0x000fe20008000f00 */
[----:B01----:R-:W-:Y:S10]  /*10090*/  ENDCOLLECTIVE ;  /* 0x000000000000791b */ /* 0x003ff40003800000 */
.L_x_1902:
[----:B------:R-:W-:Y:S05]  /*100a0*/  BSYNC B0 ;  /* 0x0000000000007941 */ /* 0x000fea0003800000 */
.L_x_1901:
[----:B------:R-:W-:Y:S05]  /*100b0*/  BRA `(.L_x_1903) ;  /* 0xffffffc400387947 */ /* 0x000fea000383ffff */
.L_x_1827:
[----:B--2---:R2:W3:Y:S02]  /*100c0*/  SYNCS.PHASECHK.TRANS64.TRYWAIT P0, [R3+URZ+0x19c80], R2 ;  /* 0x019c8002030075a7 */ /* 0x0044e4000800017f */
[----:B---3--:R-:W-:Y:S05]  /*100d0*/  @!P0 NANOSLEEP.SYNCS 0x989680 ;  /* 0x009896800000895d */ /* 0x008fea0003900000 */
[----:B------:R-:W3:Y:S02]  /*100e0*/  @!P0 SYNCS.PHASECHK.TRANS64 P0, [R3+URZ+0x19c80], R2 ;  /* 0x019c8002030085a7 */ /* 0x000ee4000800007f */
[----:B---3--:R-:W-:Y:S05]  /*100f0*/  @!P0 BRA `(.L_x_1827) ;  /* 0xfffffffc00f08947 */ /* 0x008fea000383ffff */
[----:B------:R-:W-:Y:S05]  /*10100*/  BRA `(.L_x_1904) ;  /* 0xffffffc400947947 */ /* 0x000fea000383ffff */
.L_x_1829:
[----:B---3--:R3:W4:Y:S02]  /*10110*/  SYNCS.PHASECHK.TRANS64.TRYWAIT P0, [R3+URZ+0x19c40], R2 ;  /* 0x019c4002030075a7 */ /* 0x008724000800017f */
[----:B----4-:R-:W-:Y:S05]  /*10120*/  @!P0 NANOSLEEP.SYNCS 0x989680 ;  /* 0x009896800000895d */ /* 0x010fea0003900000 */
[----:B------:R-:W4:Y:S02]  /*10130*/  @!P0 SYNCS.PHASECHK.TRANS64 P0, [R3+URZ+0x19c40], R2 ;  /* 0x019c4002030085a7 */ /* 0x000f24000800007f */
[----:B----4-:R-:W-:Y:S05]  /*10140*/  @!P0 BRA `(.L_x_1829) ;  /* 0xfffffffc00f08947 */ /* 0x010fea000383ffff */
[----:B------:R-:W-:Y:S05]  /*10150*/  BRA `(.L_x_1905) ;  /* 0xffffffc800187947 */ /* 0x000fea000383ffff */
.L_x_1833:
[----:B------:R0:W5:Y:S01]  /*10160*/  LDL.LU R9, [R1+0x8] ;  /* 0x0000080001097983 */ /* 0x0001620000300800 */
[----:B------:R-:W-:Y:S02]  /*10170*/  IMAD.MOV.U32 R13, RZ, RZ, R0 ;  /* 0x000000ffff0d7224 */ /* 0x000fe400078e0000 */
[----:B------:R-:W-:Y:S02]  /*10180*/  IMAD.MOV.U32 R12, RZ, RZ, RZ ;  /* 0x000000ffff0c7224 */ /* 0x000fe400078e00ff */
[----:B------:R-:W-:Y:S02]  /*10190*/  IMAD.MOV.U32 R11, RZ, RZ, 0x1e1f ;  /* 0x00001e1fff0b7424 */ /* 0x000fe400078e00ff */
[----:B------:R-:W-:Y:S02]  /*101a0*/  IMAD.MOV.U32 R15, RZ, RZ, -0x1 ;  /* 0xffffffffff0f7424 */ /* 0x000fe400078e00ff */
[----:B0-----:R-:W-:-:S07]  /*101b0*/  IMAD R25, R25, 0xc0, R21 ;  /* 0x000000c019197824 */ /* 0x001fce00078e0215 */
[----:B-----5:R-:W-:Y:S05]  /*101c0*/  WARPSYNC.COLLECTIVE R15, `(.L_x_1906) ;  /* 0x000000000f087348 */ /* 0x020fea0003c00000 */
[----:B------:R0:W1:Y:S02]  /*101d0*/  SHFL.IDX P6, R14, R13, R12, R11 ;  /* 0x0000000c0d0e7389 */ /* 0x00006400000c000b */
[----:B01---5:R-:W-:Y:S01]  /*101e0*/  ENDCOLLECTIVE ;  /* 0x000000000000791b */ /* 0x023fe20003800000 */
.L_x_1906:
[----:B------:R-:W-:Y:S02]  /*101f0*/  IMAD.MOV.U32 R13, RZ, RZ, R4 ;  /* 0x000000ffff0d7224 */ /* 0x000fe400078e0004 */
[----:B------:R-:W-:-:S07]  /*10200*/  IMAD.MOV.U32 R2, RZ, RZ, R14 ;  /* 0x000000ffff027224 */ /* 0x000fce00078e000e */
[----:B------:R-:W-:Y:S05]  /*10210*/  WARPSYNC.COLLECTIVE R15, `(.L_x_1907) ;  /* 0x000000000f087348 */ /* 0x000fea0003c00000 */
[----:B------:R0:W1:Y:S02]  /*10220*/  SHFL.IDX P6, R14, R13, R12, R11 ;  /* 0x0000000c0d0e7389 */ /* 0x00006400000c000b */
[----:B01----:R-:W-:Y:S01]  /*10230*/  ENDCOLLECTIVE ;  /* 0x000000000000791b */ /* 0x003fe20003800000 */
.L_x_1907:
[----:B------:R-:W-:Y:S02]  /*10240*/  IMAD.MOV.U32 R13, RZ, RZ, R0 ;  /* 0x000000ffff0d7224 */ /* 0x000fe400078e0000 */
[----:B------:R-:W-:Y:S02]  /*10250*/  IMAD.MOV.U32 R12, RZ, RZ, 0x1 ;  /* 0x00000001ff0c7424 */ /* 0x000fe400078e00ff */
[----:B------:R-:W-:-:S07]  /*10260*/  IMAD.MOV.U32 R3, RZ, RZ, R14 ;  /* 0x000000ffff037224 */ /* 0x000fce00078e000e */
[----:B------:R-:W-:Y:S05]  /*10270*/  WARPSYNC.COLLECTIVE R15, `(.L_x_1908) ;  /* 0x000000000f087348 */ /* 0x000fea0003c00000 */
[----:B------:R0:W1:Y:S02]  /*10280*/  SHFL.IDX P6, R14, R13, R12, R11 ;  /* 0x0000000c0d0e7389 */ /* 0x00006400000c000b */
[----:B01----:R-:W-:Y:S01]  /*10290*/  ENDCOLLECTIVE ;  /* 0x000000000000791b */ /* 0x003fe20003800000 */
.L_x_1908:
[----:B------:R-:W-:Y:S02]  /*102a0*/  IMAD.MOV.U32 R13, RZ, RZ, R4 ;  /* 0x000000ffff0d7224 */ /* 0x000fe400078e0004 */
[----:B------:R-:W-:-:S07]  /*102b0*/  IMAD.MOV.U32 R0, RZ, RZ, R14 ;  /* 0x000000ffff007224 */ /* 0x000fce00078e000e */
[----:B------:R-:W-:Y:S05]  /*102c0*/  WARPSYNC.COLLECTIVE R15, `(.L_x_1909) ;  /* 0x000000000f087348 */ /* 0x000fea0003c00000 */
[----:B------:R0:W1:Y:S02]  /*102d0*/  SHFL.IDX P6, R14, R13, R12, R11 ;  /* 0x0000000c0d0e7389 */ /* 0x00006400000c000b */
[----:B01----:R-:W-:Y:S01]  /*102e0*/  ENDCOLLECTIVE ;  /* 0x000000000000791b */ /* 0x003fe20003800000 */
.L_x_1909:
[----:B------:R-:W-:Y:S02]  /*102f0*/  IMAD.MOV.U32 R13, RZ, RZ, R6 ;  /* 0x000000ffff0d7224 */ /* 0x000fe400078e0006 */
[----:B------:R-:W-:Y:S02]  /*10300*/  IMAD.MOV.U32 R12, RZ, RZ, RZ ;  /* 0x000000ffff0c7224 */ /* 0x000fe400078e00ff */
[----:B------:R-:W-:-:S07]  /*10310*/  IMAD.MOV.U32 R4, RZ, RZ, R14 ;  /* 0x000000ffff047224 */ /* 0x000fce00078e000e */
[----:B------:R-:W-:Y:S05]  /*10320*/  WARPSYNC.COLLECTIVE R15, `(.L_x_1910) ;  /* 0x000000000f087348 */ /* 0x000fea0003c00000 */
[----:B------:R0:W1:Y:S02]  /*10330*/  SHFL.IDX P6, R14, R13, R12, R11 ;  /* 0x0000000c0d0e7389 */ /* 0x00006400000c000b */
[----:B01----:R-:W-:Y:S01]  /*10340*/  ENDCOLLECTIVE ;  /* 0x000000000000791b */ /* 0x003fe20003800000 */
.L_x_1910:
[----:B------:R-:W-:Y:S02]  /*10350*/  IMAD.MOV.U32 R13, RZ, RZ, R5 ;  /* 0x000000ffff0d7224 */ /* 0x000fe400078e0005 */
[----:B------:R-:W-:-:S07]  /*10360*/  IMAD.MOV.U32 R6, RZ, RZ, R14 ;  /* 0x000000ffff067224 */ /* 0x000fce00078e000e */
[----:B------:R-:W-:Y:S05]  /*10370*/  WARPSYNC.COLLECTIVE R15, `(.L_x_1911) ;  /* 0x000000000f087348 */ /* 0x000fea0003c00000 */
[----:B------:R0:W1:Y:S02]  /*10380*/  SHFL.IDX P6, R14, R13, R12, R11 ;  /* 0x0000000c0d0e7389 */ /* 0x00006400000c000b */
[----:B01----:R-:W-:Y:S01]  /*10390*/  ENDCOLLECTIVE ;  /* 0x000000000000791b */ /* 0x003fe20003800000 */
.L_x_1911:
[----:B------:R-:W-:-:S05]  /*103a0*/  IMAD R7, R9, R8, RZ ;  /* 0x0000000809077224 */ /* 0x000fca00078e02ff */
[----:B------:R-:W-:-:S13]  /*103b0*/  ISETP.GE.AND P4, PT, R25, R7, PT ;  /* 0x000000071900720c */ /* 0x000fda0003f86270 */
[----:B------:R-:W-:-:S05]  /*103c0*/  @!P4 IADD3 R3, P3, R20, R3, RZ ;  /* 0x000000031403c210 */ /* 0x000fca0007f7e0ff */
[----:B------:R-:W-:-:S05]  /*103d0*/  @!P4 IMAD.X R2, RZ, RZ, R2, P3 ;  /* 0x000000ffff02c224 */ /* 0x000fca00018e0602 */
[----:B------:R-:W-:-:S04]  /*103e0*/  @!P4 LOP3.LUT R3, R3, R2, RZ, 0x3c, !PT ;  /* 0x000000020303c212 */ /* 0x000fc800078e3cff */
[----:B------:R-:W-:-:S04]  /*103f0*/  @!P4 LOP3.LUT R2, R3, R2, RZ, 0x3c, !PT ;  /* 0x000000020302c212 */ /* 0x000fc800078e3cff */
[----:B------:R-:W-:-:S05]  /*10400*/  @!P4 LOP3.LUT R3, R3, R2, RZ, 0x3c, !PT ;  /* 0x000000020303c212 */ /* 0x000fca00078e3cff */
[----:B------:R-:W-:Y:S01]  /*10410*/  @!PT LDS RZ, [RZ] ;  /* 0x00000000fffff984 */ /* 0x000fe20000000800 */
[----:B------:R-:W-:Y:S01]  /*10420*/  @!PT LDS RZ, [RZ] ;  /* 0x00000000fffff984 */ /* 0x000fe20000000800 */
[----:B------:R-:W-:Y:S01]  /*10430*/  @!PT LDS RZ, [RZ] ;  /* 0x00000000fffff984 */ /* 0x000fe20000000800 */
[----:B------:R-:W-:Y:S04]  /*10440*/  @!P4 LDGSTS.E.BYPASS.LTC128B.128 [R10+0xf000], desc[UR44][R2.64], !P2 ;  /* 0x0f000000020acfae */ /* 0x000fe8000d101d6c */
[----:B------:R-:W-:Y:S04]  /*10450*/  @!P4 LDGSTS.E.BYPASS.LTC128B.128 [R10+0x10800], desc[UR44][R2.64+0x20], !P1 ;  /* 0x10800020020acfae */ /* 0x000fe8000c901d6c */
[----:B------:R0:W-:Y:S02]  /*10460*/  @!P4 LDGSTS.E.BYPASS.LTC128B.128 [R10+0x12000], desc[UR44][R2.64+0x40], !P0 ;  /* 0x12000040020acfae */ /* 0x0001e4000c101d6c */
[----:B0-----:R-:W-:-:S05]  /*10470*/  VIADD R2, R25, 0x40 ;  /* 0x0000004019027836 */ /* 0x001fca0000000000 */
[----:B------:R-:W-:-:S13]  /*10480*/  ISETP.GE.AND P4, PT, R2, R7, PT ;  /* 0x000000070200720c */ /* 0x000fda0003f86270 */
[----:B------:R-:W-:-:S05]  /*10490*/  @!P4 IADD3 R8, P3, R20, R4, RZ ;  /* 0x000000041408c210 */ /* 0x000fca0007f7e0ff */
[----:B------:R-:W-:Y:S02]  /*104a0*/  @!P4 IMAD.X R9, RZ, RZ, R0, P3 ;  /* 0x000000ffff09c224 */ /* 0x000fe400018e0600 */
[----:B------:R-:W-:Y:S02]  /*104b0*/  @!P4 IMAD.MOV.U32 R2, RZ, RZ, R8 ;  /* 0x000000ffff02c224 */ /* 0x000fe400078e0008 */
[----:B------:R-:W-:-:S05]  /*104c0*/  @!P4 IMAD.MOV.U32 R3, RZ, RZ, R9 ;  /* 0x000000ffff03c224 */ /* 0x000fca00078e0009 */
[----:B------:R0:W-:Y:S04]  /*104d0*/  @!P4 LDGSTS.E.BYPASS.LTC128B.128 [R10+0xf800], desc[UR44][R2.64], !P2 ;  /* 0x0f800000020acfae */ /* 0x0001e8000d101d6c */
[----:B------:R0:W-:Y:S04]  /*104e0*/  @!P4 LDGSTS.E.BYPASS.LTC128B.128 [R10+0x11000], desc[UR44][R2.64+0x20], !P1 ;  /* 0x11000020020acfae */ /* 0x0001e8000c901d6c */
[----:B------:R0:W-:Y:S01]  /*104f0*/  @!P4 LDGSTS.E.BYPASS.LTC128B.128 [R10+0x12800], desc[UR44][R2.64+0x40], !P0 ;  /* 0x12800040020acfae */ /* 0x0001e2000c101d6c */
[----:B------:R-:W-:Y:S05]  /*10500*/  BRA `(.L_x_1912) ;  /* 0xffffffcc00f07947 */ /* 0x000fea000383ffff */
.L_x_1838:
[----:B0-----:R0:W1:Y:S02]  /*10510*/  SYNCS.PHASECHK.TRANS64.TRYWAIT P0, [R17+URZ+0x19c20], R0 ;  /* 0x019c2000110075a7 */ /* 0x001064000800017f */
[----:B-1----:R-:W-:Y:S05]  /*10520*/  @!P0 NANOSLEEP.SYNCS 0x989680 ;  /* 0x009896800000895d */ /* 0x002fea0003900000 */
[----:B------:R-:W1:Y:S02]  /*10530*/  @!P0 SYNCS.PHASECHK.TRANS64 P0, [R17+URZ+0x19c20], R0 ;  /* 0x019c2000110085a7 */ /* 0x000e64000800007f */
[----:B-1----:R-:W-:Y:S05]  /*10540*/  @!P0 BRA `(.L_x_1838) ;  /* 0xfffffffc00f08947 */ /* 0x002fea000383ffff */
[----:B------:R-:W-:Y:S05]  /*10550*/  BRA `(.L_x_1913) ;  /* 0xffffffd000647947 */ /* 0x000fea000383ffff */
.L_x_1844:
[----:B0-----:R0:W1:Y:S02]  /*10560*/  SYNCS.PHASECHK.TRANS64.TRYWAIT P0, [R4+URZ+0x19c80], R2 ;  /* 0x019c8002040075a7 */ /* 0x001064000800017f */
[----:B-1----:R-:W-:Y:S05]  /*10570*/  @!P0 NANOSLEEP.SYNCS 0x989680 ;  /* 0x009896800000895d */ /* 0x002fea0003900000 */
[----:B------:R-:W1:Y:S02]  /*10580*/  @!P0 SYNCS.PHASECHK.TRANS64 P0, [R4+URZ+0x19c80], R2 ;  /* 0x019c8002040085a7 */ /* 0x000e64000800007f */
[----:B-1----:R-:W-:Y:S05]  /*10590*/  @!P0 BRA `(.L_x_1844) ;  /* 0xfffffffc00f08947 */ /* 0x002fea000383ffff */
[----:B------:R-:W-:Y:S05]  /*105a0*/  BRA `(.L_x_1914) ;  /* 0xffffffd400007947 */ /* 0x000fea000383ffff */
.L_x_1851:
[----:B-1----:R1:W2:Y:S02]  /*105b0*/  SYNCS.PHASECHK.TRANS64.TRYWAIT P0, [R4+URZ+0x19c40], R2 ;  /* 0x019c4002040075a7 */ /* 0x0022a4000800017f */
[----:B--2---:R-:W-:Y:S05]  /*105c0*/  @!P0 NANOSLEEP.SYNCS 0x989680 ;  /* 0x009896800000895d */ /* 0x004fea0003900000 */
[----:B------:R-:W2:Y:S02]  /*105d0*/  @!P0 SYNCS.PHASECHK.TRANS64 P0, [R4+URZ+0x19c40], R2 ;  /* 0x019c4002040085a7 */ /* 0x000ea4000800007f */
[----:B--2---:R-:W-:Y:S05]  /*105e0*/  @!P0 BRA `(.L_x_1851) ;  /* 0xfffffffc00f08947 */ /* 0x004fea000383ffff */
[----:B------:R-:W-:Y:S05]  /*105f0*/  BRA `(.L_x_1915) ;  /* 0xffffffd400f87947 */ /* 0x000fea000383ffff */
.L_x_1859:
[----:B0-----:R0:W1:Y:S02]  /*10600*/  SYNCS.PHASECHK.TRANS64.TRYWAIT P0, [R3+URZ+0x19c70], R2 ;  /* 0x019c7002030075a7 */ /* 0x001064000800017f */
[----:B-1----:R-:W-:Y:S05]  /*10610*/  @!P0 NANOSLEEP.SYNCS 0x989680 ;  /* 0x009896800000895d */ /* 0x002fea0003900000 */
[----:B------:R-:W1:Y:S02]  /*10620*/  @!P0 SYNCS.PHASECHK.TRANS64 P0, [R3+URZ+0x19c70], R2 ;  /* 0x019c7002030085a7 */ /* 0x000e64000800007f */
[----:B-1----:R-:W-:Y:S05]  /*10630*/  @!P0 BRA `(.L_x_1859) ;  /* 0xfffffffc00f08947 */ /* 0x002fea000383ffff */
[----:B------:R-:W-:Y:S05]  /*10640*/  BRA `(.L_x_1916) ;  /* 0xffffffdc000c7947 */ /* 0x000fea000383ffff */
.L_x_1861:
[----:B0-----:R0:W1:Y:S02]  /*10650*/  SYNCS.PHASECHK.TRANS64.TRYWAIT P0, [R3+URZ+0x19c60], R2 ;  /* 0x019c6002030075a7 */ /* 0x001064000800017f */
[----:B-1----:R-:W-:Y:S05]  /*10660*/  @!P0 NANOSLEEP.SYNCS 0x989680 ;  /* 0x009896800000895d */ /* 0x002fea0003900000 */
[----:B------:R-:W1:Y:S02]  /*10670*/  @!P0 SYNCS.PHASECHK.TRANS64 P0, [R3+URZ+0x19c60], R2 ;  /* 0x019c6002030085a7 */ /* 0x000e64000800007f */
[----:B-1----:R-:W-:Y:S05]  /*10680*/  @!P0 BRA `(.L_x_1861) ;  /* 0xfffffffc00f08947 */ /* 0x002fea000383ffff */
[----:B------:R-:W-:Y:S05]  /*10690*/  BRA `(.L_x_1917) ;  /* 0xffffffdc00147947 */ /* 0x000fea000383ffff */
.L_x_1868:
[----:B0-----:R0:W1:Y:S02]  /*106a0*/  SYNCS.PHASECHK.TRANS64.TRYWAIT P1, [R3+URZ+0x19c70], R0 ;  /* 0x019c7000030075a7 */ /* 0x001064000802017f */
[----:B-1----:R-:W-:Y:S05]  /*106b0*/  @!P1 NANOSLEEP.SYNCS 0x989680 ;  /* 0x009896800000995d */ /* 0x002fea0003900000 */
[----:B------:R-:W1:Y:S02]  /*106c0*/  @!P1 SYNCS.PHASECHK.TRANS64 P1, [R3+URZ+0x19c70], R0 ;  /* 0x019c7000030095a7 */ /* 0x000e64000802007f */
[----:B-1----:R-:W-:Y:S05]  /*106d0*/  @!P1 BRA `(.L_x_1868) ;  /* 0xfffffffc00f09947 */ /* 0x002fea000383ffff */
[----:B------:R-:W-:Y:S05]  /*106e0*/  BRA `(.L_x_1918) ;  /* 0xffffffe000787947 */ /* 0x000fea000383ffff */
.L_x_1870:
[----:B0-----:R0:W1:Y:S02]  /*106f0*/  SYNCS.PHASECHK.TRANS64.TRYWAIT P1, [R3+URZ+0x19c60], R0 ;  /* 0x019c6000030075a7 */ /* 0x001064000802017f */
[----:B-1----:R-:W-:Y:S05]  /*10700*/  @!P1 NANOSLEEP.SYNCS 0x989680 ;  /* 0x009896800000995d */ /* 0x002fea0003900000 */
[----:B------:R-:W1:Y:S02]  /*10710*/  @!P1 SYNCS.PHASECHK.TRANS64 P1, [R3+URZ+0x19c60], R0 ;  /* 0x019c6000030095a7 */ /* 0x000e64000802007f */
[----:B-1----:R-:W-:Y:S05]  /*10720*/  @!P1 BRA `(.L_x_1870) ;  /* 0xfffffffc00f09947 */ /* 0x002fea000383ffff */
[----:B------:R-:W-:Y:S05]  /*10730*/  BRA `(.L_x_1919) ;  /* 0xffffffe0007c7947 */ /* 0x000fea000383ffff */
.L_x_1883:
[----:B0-----:R0:W1:Y:S02]  /*10740*/  SYNCS.PHASECHK.TRANS64.TRYWAIT P0, [R7+URZ+0x19c20], R0 ;  /* 0x019c2000070075a7 */ /* 0x001064000800017f */
[----:B-1----:R-:W-:Y:S05]  /*10750*/  @!P0 NANOSLEEP.SYNCS 0x989680 ;  /* 0x009896800000895d */ /* 0x002fea0003900000 */
[----:B------:R-:W1:Y:S02]  /*10760*/  @!P0 SYNCS.PHASECHK.TRANS64 P0, [R7+URZ+0x19c20], R0 ;  /* 0x019c2000070085a7 */ /* 0x000e64000800007f */
[----:B-1----:R-:W-:Y:S05]  /*10770*/  @!P0 BRA `(.L_x_1883) ;  /* 0xfffffffc00f08947 */ /* 0x002fea000383ffff */
[----:B------:R-:W-:Y:S05]  /*10780*/  BRA `(.L_x_1920) ;  /* 0xfffffff000947947 */ /* 0x000fea000383ffff */
.L_x_1884:
        /* <DEDUP_REMOVED lines=11> */
.L_x_1922:
[----:B------:R-:W-:Y:S05]  /*10840*/  BSYNC B0 ;  /* 0x0000000000007941 */ /* 0x000fea0003800000 */
.L_x_1921:
[----:B------:R-:W-:Y:S05]  /*10850*/  BRA `(.L_x_1923) ;  /* 0xfffffff0007c7947 */ /* 0x000fea000383ffff */
.L_x_1887:
[----:B------:R-:W-:Y:S01]  /*10860*/  BSSY B1, `(.L_x_1924) ;  /* 0x0000006000017945 */ /* 0x000fe20003800000 */
[----:B------:R-:W-:-:S07]  /*10870*/  IMAD.MOV.U32 R15, RZ, RZ, -0x1 ;  /* 0xffffffffff0f7424 */ /* 0x000fce00078e00ff */
[----:B0-----:R-:W-:Y:S05]  /*10880*/  WARPSYNC.COLLECTIVE R15, `(.L_x_1925) ;  /* 0x000000000f0c7348 */ /* 0x001fea0003c00000 */
[----:B------:R-:W-:Y:S02]  /*10890*/  ELECT P6, UR62, PT ;  /* 0x00000000003e782f */ /* 0x000fe400038c0000 */
[----:B------:R-:W-:Y:S01]  /*108a0*/  MOV R14, UR62 ;  /* 0x0000003e000e7c02 */ /* 0x000fe20008000f00 */
[----:B0-----:R-:W-:Y:S10]  /*108b0*/  ENDCOLLECTIVE ;  /* 0x000000000000791b */ /* 0x001ff40003800000 */
.L_x_1925:
[----:B------:R-:W-:Y:S05]  /*108c0*/  BSYNC B1 ;  /* 0x0000000000017941 */ /* 0x000fea0003800000 */
.L_x_1924:
[----:B------:R-:W-:Y:S05]  /*108d0*/  BRA `(.L_x_1926) ;  /* 0xfffffff000747947 */ /* 0x000fea000383ffff */
.L_x_1889:
[----:B0-----:R0:W1:Y:S02]  /*108e0*/  SYNCS.PHASECHK.TRANS64.TRYWAIT P1, [R5+URZ], R4 ;  /* 0x00000004050075a7 */ /* 0x001064000802017f */
[----:B-1----:R-:W-:Y:S05]  /*108f0*/  @!P1 NANOSLEEP.SYNCS 0x989680 ;  /* 0x009896800000995d */ /* 0x002fea0003900000 */
[----:B------:R-:W1:Y:S02]  /*10900*/  @!P1 SYNCS.PHASECHK.TRANS64 P1, [R5+URZ], R4 ;  /* 0x00000004050095a7 */ /* 0x000e64000802007f */
[----:B-1----:R-:W-:Y:S05]  /*10910*/  @!P1 BRA `(.L_x_1889) ;  /* 0xfffffffc00f09947 */ /* 0x002fea000383ffff */
[----:B------:R-:W-:Y:S05]  /*10920*/  BRA `(.L_x_1927) ;  /* 0xfffffff000a87947 */ /* 0x000fea000383ffff */
.L_x_1890:
[----:B-1----:R1:W2:Y:S02]  /*10930*/  SYNCS.PHASECHK.TRANS64.TRYWAIT P1, [R3+URZ], R0 ;  /* 0x00000000030075a7 */ /* 0x0022a4000802017f */
[----:B--2---:R-:W-:Y:S05]  /*10940*/  @!P1 NANOSLEEP.SYNCS 0x989680 ;  /* 0x009896800000995d */ /* 0x004fea0003900000 */
[----:B------:R-:W2:Y:S02]  /*10950*/  @!P1 SYNCS.PHASECHK.TRANS64 P1, [R3+URZ], R0 ;  /* 0x00000000030095a7 */ /* 0x000ea4000802007f */
[----:B--2---:R-:W-:Y:S05]  /*10960*/  @!P1 BRA `(.L_x_1890) ;  /* 0xfffffffc00f09947 */ /* 0x004fea000383ffff */
[----:B------:R-:W-:Y:S05]  /*10970*/  BRA `(.L_x_1928) ;  /* 0xfffffff0009c7947 */ /* 0x000fea000383ffff */
.L_x_1892:
[----:B-1----:R1:W2:Y:S02]  /*10980*/  SYNCS.PHASECHK.TRANS64.TRYWAIT P1, [R3+URZ+0x19c60], R4 ;  /* 0x019c6004030075a7 */ /* 0x0022a4000802017f */
[----:B--2---:R-:W-:Y:S05]  /*10990*/  @!P1 NANOSLEEP.SYNCS 0x989680 ;  /* 0x009896800000995d */ /* 0x004fea0003900000 */
[----:B------:R-:W2:Y:S02]  /*109a0*/  @!P1 SYNCS.PHASECHK.TRANS64 P1, [R3+URZ+0x19c60], R4 ;  /* 0x019c6004030095a7 */ /* 0x000ea4000802007f */
[----:B--2---:R-:W-:Y:S05]  /*109b0*/  @!P1 BRA `(.L_x_1892) ;  /* 0xfffffffc00f09947 */ /* 0x004fea000383ffff */
[----:B------:R-:W-:Y:S05]  /*109c0*/  BRA `(.L_x_1929) ;  /* 0xfffffff0009c7947 */ /* 0x000fea000383ffff */
.L_x_1894:
[----:B0-----:R0:W2:Y:S02]  /*109d0*/  SYNCS.PHASECHK.TRANS64.TRYWAIT P1, [R5+URZ+0x19c60], R0 ;  /* 0x019c6000050075a7 */ /* 0x0010a4000802017f */
[----:B--2---:R-:W-:Y:S05]  /*109e0*/  @!P1 NANOSLEEP.SYNCS 0x989680 ;  /* 0x009896800000995d */ /* 0x004fea0003900000 */
[----:B------:R-:W2:Y:S02]  /*109f0*/  @!P1 SYNCS.PHASECHK.TRANS64 P1, [R5+URZ+0x19c60], R0 ;  /* 0x019c6000050095a7 */ /* 0x000ea4000802007f */
[----:B--2---:R-:W-:Y:S05]  /*10a00*/  @!P1 BRA `(.L_x_1894) ;  /* 0xfffffffc00f09947 */ /* 0x004fea000383ffff */
[----:B------:R-:W-:Y:S05]  /*10a10*/  BRA `(.L_x_1930) ;  /* 0xfffffff0009c7947 */ /* 0x000fea000383ffff */
.L_x_1896:
[----:B--2---:R2:W3:Y:S02]  /*10a20*/  SYNCS.PHASECHK.TRANS64.TRYWAIT P0, [R3+URZ+0x19c80], R4 ;  /* 0x019c8004030075a7 */ /* 0x0044e4000800017f */
[----:B---3--:R-:W-:Y:S05]  /*10a30*/  @!P0 NANOSLEEP.SYNCS 0x989680 ;  /* 0x009896800000895d */ /* 0x008fea0003900000 */
[----:B------:R-:W3:Y:S02]  /*10a40*/  @!P0 SYNCS.PHASECHK.TRANS64 P0, [R3+URZ+0x19c80], R4 ;  /* 0x019c8004030085a7 */ /* 0x000ee4000800007f */
[----:B---3--:R-:W-:Y:S05]  /*10a50*/  @!P0 BRA `(.L_x_1896) ;  /* 0xfffffffc00f08947 */ /* 0x008fea000383ffff */
[----:B------:R-:W-:Y:S05]  /*10a60*/  BRA `(.L_x_1897) ;  /* 0xfffffff000987947 */ /* 0x000fea000383ffff */
.L_x_1931:
        /* <DEDUP_REMOVED lines=9> */
.L_x_2305:


//--------------------- .text._ZN7cutlass13device_kernelIN5flash11enable_sm90INS1_16FlashAttnFwdSm90INS1_25CollectiveMainloopFwdSm90ILi2EN4cute5tupleIJNS5_1CILi1EEES8_S8_EEENS6_IJNS7_ILi192EEENS7_ILi128EEENS7_ILi96EEEEEELi96ENS_12float_e4m3_tEfNS_4arch4Sm90ELb1ELb0ELb0ELb1ELb0ELb1ELb0ELb1ELb1ELb1ELb0ELb0EEENS1_21CollectiveEpilogueFwdINS6_IJSA_SC_SB_EEES9_NS_10bfloat16_tESG_Li384ELb1ELb1ELb0ELb1EEENS1_36VarlenDynamicPersistentTileSchedulerILi192ELi128ELi384ELi128ELb0ELb1ELb1ELb1ELb1ELb1EEEEEEEEEvNT_6ParamsE --------------------------
	.section	.text._ZN7cutlass13device_kernelIN5flash11enable_sm90INS1_16FlashAttnFwdSm90INS1_25CollectiveMainloopFwdSm90ILi2EN4cute5tupleIJNS5_1CILi1EEES8_S8_EEENS6_IJNS7_ILi192EEENS7_ILi128EEENS7_ILi96EEEEEELi96ENS_12float_e4m3_tEfNS_4arch4Sm90ELb1ELb0ELb0ELb1ELb0ELb1ELb0ELb1ELb1ELb1ELb0ELb0EEENS1_21CollectiveEpilogueFwdINS6_IJSA_SC_SB_EEES9_NS_10bfloat16_tESG_Li384ELb1ELb1ELb0ELb1EEENS1_36VarlenDynamicPersistentTileSchedulerILi192ELi128ELi384ELi128ELb0ELb1ELb1ELb1ELb1ELb1EEEEEEEEEvNT_6ParamsE,"ax",@progbits
	.align	128
.text._ZN7cutlass13device_kernelIN5flash11enable_sm90INS1_16FlashAttnFwdSm90INS1_25CollectiveMainloopFwdSm90ILi2EN4cute5tupleIJNS5_1CILi1EEES8_S8_EEENS6_IJNS7_ILi192EEENS7_ILi128EEENS7_ILi96EEEEEELi96ENS_12float_e4m3_tEfNS_4arch4Sm90ELb1ELb0ELb0ELb1ELb0ELb1ELb0ELb1ELb1ELb1ELb0ELb0EEENS1_21CollectiveEpilogueFwdINS6_IJSA_SC_SB_EEES9_NS_10bfloat16_tESG_Li384ELb1ELb1ELb0ELb1EEENS1_36VarlenDynamicPersistentTileSchedulerILi192ELi128ELi384ELi128ELb0ELb1ELb1ELb1ELb1ELb1EEEEEEEEEvNT_6ParamsE:
        .type           _ZN7cutlass13device_kernelIN5flash11enable_sm90INS1_16FlashAttnFwdSm90INS1_25CollectiveMainloopFwdSm90ILi2EN4cute5tupleIJNS5_1CILi1EEES8_S8_EEENS6_IJNS7_ILi192EEENS7_ILi128EEENS7_ILi96EEEEEELi96ENS_12float_e4m3_tEfNS_4arch4Sm90ELb1ELb0ELb0ELb1ELb0ELb1ELb0ELb1ELb1ELb1ELb0ELb0EEENS1_21CollectiveEpilogueFwdINS6_IJSA_SC_SB_EEES9_NS_10bfloat16_tESG_Li384ELb1ELb1ELb0ELb1EEENS1_36VarlenDynamicPersistentTileSchedulerILi192ELi128ELi384ELi128ELb0ELb1ELb1ELb1ELb1ELb1EEEEEEEEEvNT_6ParamsE,@function
        .size           _ZN7cutlass13device_kernelIN5flash11enable_sm90INS1_16FlashAttnFwdSm90INS1_25CollectiveMainloopFwdSm90ILi2EN4cute5tupleIJNS5_1CILi1EEES8_S8_EEENS6_IJNS7_ILi192EEENS7_ILi128EEENS7_ILi96EEEEEELi96ENS_12float_e4m3_tEfNS_4arch4Sm90ELb1ELb0ELb0ELb1ELb0ELb1ELb0ELb1ELb1ELb1ELb0ELb0EEENS1_21CollectiveEpilogueFwdINS6_IJSA_SC_SB_EEES9_NS_10bfloat16_tESG_Li384ELb1ELb1ELb0ELb1EEENS1_36VarlenDynamicPersistentTileSchedulerILi192ELi128ELi384ELi128ELb0ELb1ELb1ELb1ELb1ELb1EEEEEEEEEvNT_6ParamsE,(.L_x_2306 - _ZN7cutlass13device_kernelIN5flash11enable_sm90INS1_16FlashAttnFwdSm90INS1_25CollectiveMainloopFwdSm90ILi2EN4cute5tupleIJNS5_1CILi1EEES8_S8_EEENS6_IJNS7_ILi192EEENS7_ILi128EEENS7_ILi96EEEEEELi96ENS_12float_e4m3_tEfNS_4arch4Sm90ELb1ELb0ELb0ELb1ELb0ELb1ELb0ELb1ELb1ELb1ELb0ELb0EEENS1_21CollectiveEpilogueFwdINS6_IJSA_SC_SB_EEES9_NS_10bfloat16_tESG_Li384ELb1ELb1ELb0ELb1EEENS1_36VarlenDynamicPersistentTileSchedulerILi192ELi128ELi384ELi128ELb0ELb1ELb1ELb1ELb1ELb1EEEEEEEEEvNT_6ParamsE)
        .other          _ZN7cutlass13device_kernelIN5flash11enable_sm90INS1_16FlashAttnFwdSm90INS1_25CollectiveMainloopFwdSm90ILi2EN4cute5tupleIJNS5_1CILi1EEES8_S8_EEENS6_IJNS7_ILi192EEENS7_ILi128EEENS7_ILi96EEEEEELi96ENS_12float_e4m3_tEfNS_4arch4Sm90ELb1ELb0ELb0ELb1ELb0ELb1ELb0ELb1ELb1ELb1ELb0ELb0EEENS1_21CollectiveEpilogueFwdINS6_IJSA_SC_SB_EEES9_NS_10bfloat16_tESG_Li384ELb1ELb1ELb0ELb1EEENS1_36VarlenDynamicPersistentTileSchedulerILi192ELi128ELi384ELi128ELb0ELb1ELb1ELb1ELb1ELb1EEEEEEEEEvNT_6ParamsE,@"STO_CUDA_ENTRY STV_DEFAULT"
_ZN7cutlass13device_kernelIN5flash11enable_sm90INS1_16FlashAttnFwdSm90INS1_25CollectiveMainloopFwdSm90ILi2EN4cute5tupleIJNS5_1CILi1EEES8_S8_EEENS6_IJNS7_ILi192EEENS7_ILi128EEENS7_ILi96EEEEEELi96ENS_12float_e4m3_tEfNS_4arch4Sm90ELb1ELb0ELb0ELb1ELb0ELb1ELb0ELb1ELb1ELb1ELb0ELb0EEENS1_21CollectiveEpilogueFwdINS6_IJSA_SC_SB_EEES9_NS_10bfloat16_tESG_Li384ELb1ELb1ELb0ELb1EEENS1_36VarlenDynamicPersistentTileSchedulerILi192ELi128ELi384ELi128ELb0ELb1ELb1ELb1ELb1ELb1EEEEEEEEEvNT_6ParamsE:
        /* <DEDUP_REMOVED lines=24> */
.L_x_1933:
[----:B------:R-:W-:Y:S05]  /*0180*/  BSYNC B0 ;  /* 0x0000000000007941 */ /* 0x000fea0003800000 */
.L_x_1932:
        /* <DEDUP_REMOVED lines=41> */
.L_x_1934:
        /* <DEDUP_REMOVED lines=22> */
.L_x_1935:
        /* <DEDUP_REMOVED lines=18> */
.L_x_1936:
        /* <DEDUP_REMOVED lines=22> */
.L_x_1937:
        /* <DEDUP_REMOVED lines=22> */
.L_x_1938:
        /* <DEDUP_REMOVED lines=8> */
.L_x_1941:
        /* <DEDUP_REMOVED lines=17> */
[----:B------:R-:W-:Y:S01]  /*0af0*/  CS2R R152, SRZ ;  /* 0x0000000000987805 */ /* 0x000fe2000001ff00 */
        /* <DEDUP_REMOVED lines=13> */
[----:B------:R-:W-:Y:S02]  /*0bd0*/  LOP3.LUT R7, R2, 0xffffff80, RZ, 0xc0, !PT ;  /* 0xffffff8002077812 */ /* 0x000fe400078ec0ff */
[----:B------:R-:W-:-:S02]  /*0be0*/  SHF.R.S32.HI R6, RZ, 0x1f, R3 ;  /* 0x0000001fff067819 */ /* 0x000fc40000011403 */
[----:B------:R-:W-:Y:S01]  /*0bf0*/  LOP3.LUT R3, R3, 0xfffffffe, RZ, 0xc0, !PT ;  /* 0xfffffffe03037812 */ /* 0x000fe200078ec0ff */
[----:B------:R-:W-:Y:S01]  /*0c00*/  IMAD.IADD R21, R18, 0x1, -R7 ;  /* 0x0000000112157824 */ /* 0x000fe200078e0a07 */
[----:B------:R-:W-:Y:S02]  /*0c10*/  SHF.R.S32.HI R27, RZ, 0x7, R2 ;  /* 0x00000007ff1b7819 */ /* 0x000fe40000011402 */
[----:B------:R-:W-:Y:S01]  /*0c20*/  LEA.HI R6, R6, R19, RZ, 0x2 ;  /* 0x0000001306067211 */ /* 0x000fe200078f10ff */
[----:B------:R-:W-:Y:S01]  /*0c30*/  IMAD.IADD R22, R18, 0x1, -R3 ;  /* 0x0000000112167824 */ /* 0x000fe200078e0a03 */
[----:B------:R-:W-:Y:S02]  /*0c40*/  SHF.R.S32.HI R3, RZ, 0x1f, R21 ;  /* 0x0000001fff037819 */ /* 0x000fe40000011415 */
[----:B------:R-:W-:Y:S01]  /*0c50*/  SHF.R.S32.HI R2, RZ, 0x4, R5 ;  /* 0x00000004ff027819 */ /* 0x000fe20000011405 */
[C---:B------:R-:W-:Y:S01]  /*0c60*/  IMAD.SHL.U32 R154, R22.reuse, 0x8, RZ ;  /* 0x00000008169a7824 */ /* 0x040fe200078e00ff */
[----:B------:R-:W-:Y:S01]  /*0c70*/  LEA.HI R7, R3, R21, RZ, 0x2 ;  /* 0x0000001503077211 */ /* 0x000fe200078f10ff */
[----:B------:R-:W-:Y:S01]  /*0c80*/  IMAD.SHL.U32 R22, R22, 0x10, RZ ;  /* 0x0000001016167824 */ /* 0x000fe200078e00ff */
[----:B------:R-:W-:Y:S01]  /*0c90*/  LOP3.LUT R6, R6, 0x7fffffc, RZ, 0xc0, !PT ;  /* 0x07fffffc06067812 */ /* 0x000fe200078ec0ff */
[----:B------:R-:W-:Y:S01]  /*0ca0*/  VIADD R25, R154, 0x20 ;  /* 0x000000209a197836 */ /* 0x000fe20000000000 */
[----:B------:R-:W-:-:S02]  /*0cb0*/  LEA.HI R5, R5, R2, RZ, 0x1 ;  /* 0x0000000205057211 */ /* 0x000fc400078f08ff */
[----:B------:R-:W-:Y:S01]  /*0cc0*/  LEA.HI R4, R0, R18, RZ, 0x3 ;  /* 0x0000001200047211 */ /* 0x000fe200078f18ff */
[----:B------:R-:W-:Y:S01]  /*0cd0*/  IMAD.IADD R14, R154, 0x1, R25 ;  /* 0x000000019a0e7824 */ /* 0x000fe200078e0219 */
[--C-:B------:R-:W-:Y:S01]  /*0ce0*/  SHF.R.S32.HI R12, RZ, 0x2, R7.reuse ;  /* 0x00000002ff0c7819 */ /* 0x100fe20000011407 */
[----:B------:R-:W-:Y:S01]  /*0cf0*/  IMAD.IADD R6, R19, 0x1, -R6 ;  /* 0x0000000113067824 */ /* 0x000fe200078e0a06 */
[----:B------:R-:W-:Y:S01]  /*0d00*/  SHF.R.S32.HI R13, RZ, 0x1f, R7 ;  /* 0x0000001fff0d7819 */ /* 0x000fe20000011407 */
[----:B------:R-:W-:Y:S01]  /*0d10*/  STL [R1+0x10], R25 ;  /* 0x0000101901007387 */ /* 0x000fe20000100800 */
[----:B------:R-:W-:Y:S01]  /*0d20*/  LOP3.LUT R5, R5, 0x1ffffffe, RZ, 0xc0, !PT ;  /* 0x1ffffffe05057812 */ /* 0x000fe200078ec0ff */
[C---:B------:R-:W-:Y:S01]  /*0d30*/  IMAD R17, R2.reuse, 0x8, R6 ;  /* 0x0000000802117824 */ /* 0x040fe200078e0206 */
[----:B------:R-:W-:Y:S02]  /*0d40*/  SHF.R.S32.HI R4, RZ, 0x3, R4 ;  /* 0x00000003ff047819 */ /* 0x000fe40000011404 */
[----:B------:R-:W-:Y:S01]  /*0d50*/  LEA.HI R13, R13, R12, RZ, 0x3 ;  /* 0x0000000c0d0d7211 */ /* 0x000fe200078f18ff */
[----:B------:R-:W-:Y:S01]  /*0d60*/  IMAD.IADD R5, R2, 0x1, -R5 ;  /* 0x0000000102057824 */ /* 0x000fe200078e0a05 */
[----:B------:R-:W-:Y:S01]  /*0d70*/  SHF.R.S32.HI R15, RZ, 0x1f, R14 ;  /* 0x0000001fff0f7819 */ /* 0x000fe2000001140e */
[----:B------:R-:W-:Y:S01]  /*0d80*/  IMAD.SHL.U32 R4, R4, 0x80, RZ ;  /* 0x0000008004047824 */ /* 0x000fe200078e00ff */
[----:B------:R-:W-:Y:S01]  /*0d90*/  LOP3.LUT R13, R13, 0xfffffff8, RZ, 0xc0, !PT ;  /* 0xfffffff80d0d7812 */ /* 0x000fe200078ec0ff */
[----:B------:R-:W-:Y:S01]  /*0da0*/  IMAD.HI R2, R27, 0x55555556, RZ ;  /* 0x555555561b027827 */ /* 0x000fe200078e02ff */
[----:B------:R-:W-:-:S02]  /*0db0*/  LEA.HI R3, R3, R21, RZ, 0x5 ;  /* 0x0000001503037211 */ /* 0x000fc400078f28ff */
[CC--:B------:R-:W-:Y:S01]  /*0dc0*/  LEA.HI R6, R15.reuse, R14.reuse, RZ, 0x4 ;  /* 0x0000000e0f067211 */ /* 0x0c0fe200078f20ff */
        /* <DEDUP_REMOVED lines=20> */
[----:B------:R-:W-:Y:S01]  /*0f10*/  IADD3 R4, R16, R13, R4 ;  /* 0x0000000d10047210 */ /* 0x000fe20007ffe004 */
[----:B------:R-:W-:Y:S01]  /*0f20*/  STL [R1+0x7c], R24 ;  /* 0x00007c1801007387 */ /* 0x000fe20000100800 */
[----:B------:R-:W-:Y:S01]  /*0f30*/  SHF.R.S32.HI R0, RZ, 0x2, R0 ;  /* 0x00000002ff007819 */ /* 0x000fe20000011400 */
[----:B------:R-:W-:Y:S01]  /*0f40*/  IMAD.IADD R8, R18, 0x1, -R2 ;  /* 0x0000000112087824 */ /* 0x000fe200078e0a02 */
[----:B------:R-:W-:Y:S01]  /*0f50*/  SHF.R.S32.HI R2, RZ, 0x1f, R19 ;  /* 0x0000001fff027819 */ /* 0x000fe20000011413 */
[----:B------:R0:W-:Y:S01]  /*0f60*/  STL [R1+0x84], R5 ;  /* 0x0000840501007387 */ /* 0x0001e20000100800 */
[----:B------:R-:W-:Y:S01]  /*0f70*/  LOP3.LUT R7, R7, 0x7ffffffc, RZ, 0xc0, !PT ;  /* 0x7ffffffc07077812 */ /* 0x000fe200078ec0ff */
[----:B------:R-:W-:Y:S01]  /*0f80*/  IMAD.MOV.U32 R18, RZ, RZ, RZ ;  /* 0x000000ffff127224 */ /* 0x000fe200078e00ff */
        /* <DEDUP_REMOVED lines=35> */
.L_x_2071:
[----:B--2---:R-:W2:Y:S01]  /*11c0*/  LDL.LU R0, [R1+0x3c] ;  /* 0x00003c0001007983 */ /* 0x004ea20000300800 */
[----:B0--34-:R-:W2:Y:S01]  /*11d0*/  LDC.64 R2, c[0x0][0xc88] ;  /* 0x00032200ff027b82 */ /* 0x019ea20000000a00 */
[----:B------:R-:W-:Y:S01]  /*11e0*/  ULDC.64 UR4, c[0x0][0xa28] ;  /* 0x00028a0000047ab9 */ /* 0x000fe20000000a00 */
[----:B------:R-:W-:Y:S01]  /*11f0*/  ULDC.64 UR8, c[0x0][0xa18] ;  /* 0x0002860000087ab9 */ /* 0x000fe20000000a00 */
[----:B------:R-:W-:Y:S01]  /*1200*/  ISETP.NE.U32.AND P2, PT, RZ, UR4, PT ;  /* 0x00000004ff007c0c */ /* 0x000fe2000bf45070 */
[----:B------:R-:W-:Y:S01]  /*1210*/  IMAD.MOV.U32 R9, RZ, RZ, RZ ;  /* 0x000000ffff097224 */ /* 0x000fe200078e00ff */
        /* <DEDUP_REMOVED lines=17> */
[----:B------:R-:W-:Y:S01]  /*1330*/  ULDC UR4, c[0x0][0x288] ;  /* 0x0000a20000047ab9 */ /* 0x000fe20000000800 */
[C---:B------:R-:W-:Y:S02]  /*1340*/  IADD3 R6, P4, R32.reuse, UR6, RZ ;  /* 0x0000000620067c10 */ /* 0x040fe4000ff9e0ff */
[----:B-----5:R1:W5:Y:S01]  /*1350*/  @P2 LDG.E R9, desc[UR42][R2.64] ;  /* 0x0000002a02092981 */ /* 0x020362000c1e1900 */
[----:B------:R-:W-:Y:S01]  /*1360*/  IMAD.U32 R8, RZ, RZ, UR4 ;  /* 0x00000004ff087e24 */ /* 0x000fe2000f8e00ff */
[----:B------:R-:W-:Y:S01]  /*1370*/  IADD3.X R7, R31, UR7, RZ, P4, !PT ;  /* 0x000000071f077c10 */ /* 0x000fe2000a7fe4ff */
[----:B------:R-:W-:Y:S01]  /*1380*/  ULDC.64 UR4, c[0x0][0x418] ;  /* 0x0001060000047ab9 */ /* 0x000fe20000000a00 */
[----:B------:R1:W-:Y:S01]  /*1390*/  STL [R1+0x54], R32 ;  /* 0x0000542001007387 */ /* 0x0003e20000100800 */
[----:B0-----:R-:W-:-:S03]  /*13a0*/  @P1 IADD3 R4, P2, R32, UR8, RZ ;  /* 0x0000000820041c10 */ /* 0x001fc6000ff5e0ff */
[----:B------:R1:W5:Y:S01]  /*13b0*/  @P0 LDG.E R29, desc[UR42][R6.64] ;  /* 0x0000002a061d0981 */ /* 0x000362000c1e1900 */
[----:B------:R-:W-:Y:S01]  /*13c0*/  @P1 IADD3.X R5, R31, UR9, RZ, P2, !PT ;  /* 0x000000091f051c10 */ /* 0x000fe200097fe4ff */
[----:B------:R-:W-:Y:S02]  /*13d0*/  UISETP.NE.U32.AND UP0, UPT, UR4, URZ, UPT ;  /* 0x0000003f0400728c */ /* 0x000fe4000bf05070 */
[----:B------:R1:W-:Y:S01]  /*13e0*/  STL [R1+0x58], R31 ;  /* 0x0000581f01007387 */ /* 0x0003e20000100800 */
[----:B------:R-:W-:Y:S01]  /*13f0*/  ULDC.64 UR8, c[0x0][0xa20] ;  /* 0x0002880000087ab9 */ /* 0x000fe20000000a00 */
[----:B------:R-:W-:Y:S02]  /*1400*/  ULDC UR4, c[0x0][0x424] ;  /* 0x0001090000047ab9 */ /* 0x000fe40000000800 */
[----:B------:R-:W2:Y:S01]  /*1410*/  @P1 LDG.E R8, desc[UR42][R4.64] ;  /* 0x0000002a04081981 */ /* 0x000ea2000c1e1900 */
[----:B------:R-:W-:Y:S01]  /*1420*/  UISETP.NE.AND.EX UP0, UPT, UR5, URZ, UPT, UP0 ;  /* 0x0000003f0500728c */ /* 0x000fe2000bf05300 */
[----:B------:R-:W-:-:S02]  /*1430*/  ISETP.NE.U32.AND P2, PT, RZ, UR8, PT ;  /* 0x00000008ff007c0c */ /* 0x000fc4000bf45070 */
[----:B------:R-:W-:Y:S01]  /*1440*/  ULDC UR5, c[0x0][0x2f0] ;  /* 0x0000bc0000057ab9 */ /* 0x000fe20000000800 */
[----:B------:R-:W-:Y:S01]  /*1450*/  USEL UR4, UR4, 0x1, UP0 ;  /* 0x0000000104047887 */ /* 0x000fe20008000000 */
[----:B------:R-:W-:-:S03]  /*1460*/  ISETP.NE.AND.EX P2, PT, RZ, UR9, PT, P2 ;  /* 0x00000009ff007c0c */ /* 0x000fc6000bf45320 */
[----:B------:R-:W-:-:S03]  /*1470*/  UIMAD UR4, UR4, UR5, URZ ;  /* 0x00000005040472a4 */ /* 0x000fc6000f8e023f */
[----:B------:R-:W-:Y:S01]  /*1480*/  ULDC UR5, c[0x0][0x348] ;  /* 0x0000d20000057ab9 */ /* 0x000fe20000000800 */
[----:B------:R-:W-:Y:S01]  /*1490*/  IMAD.MOV.U32 R27, RZ, RZ, R0 ;  /* 0x000000ffff1b7224 */ /* 0x000fe200078e0000 */
[----:B--2---:R1:W-:Y:S04]  /*14a0*/  STL [R1+0x24], R8 ;  /* 0x0000240801007387 */ /* 0x0043e80000100800 */
[----:B---3--:R1:W-:Y:S01]  /*14b0*/  STL [R1+0x50], R30 ;  /* 0x0000501e01007387 */ /* 0x0083e20000100800 */
[----:B------:R-:W-:Y:S05]  /*14c0*/  @P1 BRA `(.L_x_1943) ;  /* 0x0000000000281947 */ /* 0x000fea0003800000 */
[----:B------:R-:W-:Y:S02]  /*14d0*/  ULDC.64 UR6, c[0x0][0xa00] ;  /* 0x0002800000067ab9 */ /* 0x000fe40000000a00 */
[----:B------:R-:W-:-:S04]  /*14e0*/  ISETP.NE.U32.AND P1, PT, RZ, UR6, PT ;  /* 0x00000006ff007c0c */ /* 0x000fc8000bf25070 */
[----:B------:R-:W-:-:S13]  /*14f0*/  ISETP.NE.AND.EX P1, PT, RZ, UR7, PT, P1 ;  /* 0x00000007ff007c0c */ /* 0x000fda000bf25310 */
[----:B------:R-:W-:Y:S05]  /*1500*/  @!P1 BRA `(.L_x_1943) ;  /* 0x0000000000189947 */ /* 0x000fea0003800000 */
[----:B-1----:R-:W0:Y:S02]  /*1510*/  LDC.64 R2, c[0x0][0xa00] ;  /* 0x00028000ff027b82 */ /* 0x002e240000000a00 */
[----:B0-----:R-:W-:-:S05]  /*1520*/  IMAD.WIDE R2, R27, 0x4, R2 ;  /* 0x000000041b027825 */ /* 0x001fca00078e0202 */
[----:B------:R-:W2:Y:S04]  /*1530*/  LDG.E R0, desc[UR42][R2.64] ;  /* 0x0000002a02007981 */ /* 0x000ea8000c1e1900 */
[----:B------:R-:W2:Y:S02]  /*1540*/  LDG.E R5, desc[UR42][R2.64+0x4] ;  /* 0x0000042a02057981 */ /* 0x000ea4000c1e1900 */
[----:B--2---:R-:W-:-:S05]  /*1550*/  IMAD.IADD R8, R5, 0x1, -R0 ;  /* 0x0000000105087824 */ /* 0x004fca00078e0a00 */
[----:B------:R0:W-:Y:S02]  /*1560*/  STL [R1+0x24], R8 ;  /* 0x0000240801007387 */ /* 0x0001e40000100800 */
.L_x_1943:
[----:B------:R-:W-:Y:S02]  /*1570*/  IMAD.U32 R26, RZ, RZ, UR5 ;  /* 0x00000005ff1a7e24 */ /* 0x000fe4000f8e00ff */
[----:B------:R-:W-:Y:S01]  /*1580*/  IMAD.U32 R28, RZ, RZ, UR4 ;  /* 0x00000004ff1c7e24 */ /* 0x000fe2000f8e00ff */
[----:B------:R-:W-:Y:S06]  /*1590*/  @!P2 BRA `(.L_x_1944) ;  /* 0x000000000010a947 */ /* 0x000fec0003800000 */
[----:B-1----:R-:W-:-:S04]  /*15a0*/  IADD3 R2, P0, R32, UR8, RZ ;  /* 0x0000000820027c10 */ /* 0x002fc8000ff1e0ff */
[----:B------:R-:W-:-:S05]  /*15b0*/  IADD3.X R3, R31, UR9, RZ, P0, !PT ;  /* 0x000000091f037c10 */ /* 0x000fca00087fe4ff */
[----:B------:R2:W5:Y:S01]  /*15c0*/  LDG.E R28, desc[UR42][R2.64] ;  /* 0x0000002a021c7981 */ /* 0x000562000c1e1900 */
[----:B------:R-:W-:Y:S05]  /*15d0*/  BRA `(.L_x_1945) ;  /* 0x0000000000107947 */ /* 0x000fea0003800000 */
.L_x_1944:
[----:B------:R-:W-:Y:S05]  /*15e0*/  @!P0 BRA `(.L_x_1945) ;  /* 0x00000000000c8947 */ /* 0x000fea0003800000 */
[----:B-1----:R-:W2:Y:S04]  /*15f0*/  LDG.E R3, desc[UR42][R6.64] ;  /* 0x0000002a06037981 */ /* 0x002ea8000c1e1900 */
[----:B------:R-:W2:Y:S02]  /*1600*/  LDG.E R28, desc[UR42][R6.64+0x4] ;  /* 0x0000042a061c7981 */ /* 0x000ea4000c1e1900 */
[----:B--2---:R-:W-:-:S07]  /*1610*/  IMAD.IADD R28, R28, 0x1, -R3 ;  /* 0x000000011c1c7824 */ /* 0x004fce00078e0a03 */
.L_x_1945:
[----:B------:R-:W-:Y:S01]  /*1620*/  ULDC.64 UR4, c[0x0][0xa10] ;  /* 0x0002840000047ab9 */ /* 0x000fe20000000a00 */
[----:B------:R-:W3:Y:S01]  /*1630*/  LDL R10, [R1+0x34] ;  /* 0x00003400010a7983 */ /* 0x000ee20000100800 */
[----:B------:R-:W-:Y:S01]  /*1640*/  ISETP.NE.U32.AND P0, PT, RZ, UR4, PT ;  /* 0x00000004ff007c0c */ /* 0x000fe2000bf05070 */
[----:B-1----:R-:W1:Y:S03]  /*1650*/  LDC R6, c[0x0][0x448] ;  /* 0x00011200ff067b82 */ /* 0x002e660000000800 */
[----:B------:R-:W-:Y:S01]  /*1660*/  ISETP.NE.AND.EX P0, PT, RZ, UR5, PT, P0 ;  /* 0x00000005ff007c0c */ /* 0x000fe2000bf05300 */
[----:B------:R-:W-:-:S12]  /*1670*/  ULDC.64 UR4, c[0x0][0xa30] ;  /* 0x00028c0000047ab9 */ /* 0x000fd80000000a00 */
[----:B--2---:R-:W2:Y:S02]  /*1680*/  @P0 LDC.64 R2, c[0x0][0xa10] ;  /* 0x00028400ff020b82 */ /* 0x004ea40000000a00 */
[----:B--2---:R-:W-:-:S05]  /*1690*/  @P0 IMAD.WIDE R2, R27, 0x4, R2 ;  /* 0x000000041b020825 */ /* 0x004fca00078e0202 */
[----:B------:R-:W2:Y:S04]  /*16a0*/  @P0 LDG.E R0, desc[UR42][R2.64] ;  /* 0x0000002a02000981 */ /* 0x000ea8000c1e1900 */
[----:B------:R4:W2:Y:S01]  /*16b0*/  @P0 LDG.E R7, desc[UR42][R2.64+0x4] ;  /* 0x0000042a02070981 */ /* 0x0008a2000c1e1900 */
[----:B------:R-:W-:Y:S01]  /*16c0*/  ISETP.NE.U32.AND P1, PT, RZ, UR4, PT ;  /* 0x00000004ff007c0c */ /* 0x000fe2000bf25070 */
[----:B-----5:R-:W-:-:S03]  /*16d0*/  IMAD.MOV.U32 R24, RZ, RZ, R28 ;  /* 0x000000ffff187224 */ /* 0x020fc600078e001c */
[----:B------:R-:W-:-:S13]  /*16e0*/  ISETP.NE.AND.EX P1, PT, RZ, UR5, PT, P1 ;  /* 0x00000005ff007c0c */ /* 0x000fda000bf25310 */
[----:B------:R-:W-:-:S04]  /*16f0*/  @P1 IADD3 R4, P2, R32, UR4, RZ ;  /* 0x0000000420041c10 */ /* 0x000fc8000ff5e0ff */
[----:B------:R-:W-:-:S05]  /*1700*/  @P1 IADD3.X R5, R31, UR5, RZ, P2, !PT ;  /* 0x000000051f051c10 */ /* 0x000fca00097fe4ff */
[----:B------:R0:W5:Y:S01]  /*1710*/  @P1 LDG.E R24, desc[UR42][R4.64] ;  /* 0x0000002a04181981 */ /* 0x000162000c1e1900 */
[----:B-1----:R-:W-:Y:S01]  /*1720*/  ISETP.NE.AND P1, PT, R6, 0x1, PT ;  /* 0x000000010600780c */ /* 0x002fe20003f25270 */
[----:B------:R-:W-:Y:S01]  /*1730*/  IMAD.IADD R9, R28, 0x1, -R9 ;  /* 0x000000011c097824 */ /* 0x000fe200078e0a09 */
[----:B------:R-:W-:-:S03]  /*1740*/  PLOP3.LUT P3, PT, PT, PT, PT, 0x80, 0x0 ;  /* 0x000000000000781c */ /* 0x000fc60003f6f070 */
[----:B------:R-:W-:-:S05]  /*1750*/  IMAD.MOV R25, RZ, RZ, -R9 ;  /* 0x000000ffff197224 */ /* 0x000fca00078e0a09 */
[----:B------:R-:W-:-:S03]  /*1760*/  VIMNMX R25, RZ, R25, !PT ;  /* 0x00000019ff197248 */ /* 0x000fc60007fe0100 */
[----:B------:R-:W1:Y:S08]  /*1770*/  @P1 LDC R11, c[0x0][0x44c] ;  /* 0x00011300ff0b1b82 */ /* 0x000e700000000800 */
[----:B----4-:R-:W4:Y:S01]  /*1780*/  @P1 LDC R3, c[0x0][0x450] ;  /* 0x00011400ff031b82 */ /* 0x010f220000000800 */
[----:B---3--:R-:W-:-:S04]  /*1790*/  IMAD R10, R10, 0xc0, RZ ;  /* 0x000000c00a0a7824 */ /* 0x008fc800078e02ff */
[----:B------:R-:W-:Y:S01]  /*17a0*/  VIADD R2, R10, 0xbf ;  /* 0x000000bf0a027836 */ /* 0x000fe20000000000 */
[----:B------:R3:W-:Y:S01]  /*17b0*/  STL [R1+0x20], R10 ;  /* 0x0000200a01007387 */ /* 0x0007e20000100800 */
[----:B--2---:R-:W-:Y:S02]  /*17c0*/  @P0 IMAD.IADD R26, R7, 0x1, -R0 ;  /* 0x00000001071a0824 */ /* 0x004fe400078e0a00 */
[----:B-1----:R-:W-:-:S04]  /*17d0*/  @P1 IMAD.HI.U32 R0, R2, R11, RZ ;  /* 0x0000000b02001227 */ /* 0x002fc800078e00ff */
[----:B0-----:R-:W-:Y:S01]  /*17e0*/  IMAD.IADD R4, R9, 0x1, R26 ;  /* 0x0000000109047824 */ /* 0x001fe200078e021a */
[----:B----4-:R-:W-:-:S03]  /*17f0*/  @P1 SHF.R.U32.HI R2, RZ, R3, R0 ;  /* 0x00000003ff021219 */ /* 0x010fc60000011600 */
[C---:B------:R-:W-:Y:S01]  /*1800*/  VIADD R0, R4.reuse, 0x7f ;  /* 0x0000007f04007836 */ /* 0x040fe20000000000 */
[----:B------:R-:W-:Y:S01]  /*1810*/  IADD3 R87, R4, 0x80, -R8 ;  /* 0x0000008004577810 */ /* 0x000fe20007ffe808 */
[----:B------:R3:W-:Y:S03]  /*1820*/  STL [R1+0x28], R4 ;  /* 0x0000280401007387 */ /* 0x0007e60000100800 */
[----:B------:R-:W-:Y:S01]  /*1830*/  SHF.R.S32.HI R3, RZ, 0x1f, R0 ;  /* 0x0000001fff037819 */ /* 0x000fe20000011400 */
[----:B------:R-:W-:-:S03]  /*1840*/  IMAD.IADD R2, R87, 0x1, R2 ;  /* 0x0000000157027824 */ /* 0x000fc600078e0202 */
[----:B------:R-:W-:Y:S02]  /*1850*/  LEA.HI R3, R3, R0, RZ, 0x7 ;  /* 0x0000000003037211 */ /* 0x000fe400078f38ff */
[----:B------:R-:W-:Y:S02]  /*1860*/  SHF.R.S32.HI R5, RZ, 0x1f, R2 ;  /* 0x0000001fff057819 */ /* 0x000fe40000011402 */
[----:B------:R-:W-:Y:S02]  /*1870*/  SHF.R.S32.HI R88, RZ, 0x7, R3 ;  /* 0x00000007ff587819 */ /* 0x000fe40000011403 */
[----:B------:R-:W-:-:S04]  /*1880*/  LEA.HI R5, R5, R2, RZ, 0x7 ;  /* 0x0000000205057211 */ /* 0x000fc800078f38ff */
[----:B------:R-:W-:-:S04]  /*1890*/  SHF.R.S32.HI R5, RZ, 0x7, R5 ;  /* 0x00000007ff057819 */ /* 0x000fc80000011405 */
[----:B------:R-:W-:-:S05]  /*18a0*/  VIMNMX R5, R88, R5, PT ;  /* 0x0000000558057248 */ /* 0x000fca0003fe0100 */
[----:B------:R-:W-:-:S05]  /*18b0*/  IMAD R5, R5, 0x80, -R9 ;  /* 0x0000008005057824 */ /* 0x000fca00078e0a09 */
[----:B------:R-:W-:-:S04]  /*18c0*/  VIMNMX R0, R5, R26, PT ;  /* 0x0000001a05007248 */ /* 0x000fc80003fe0100 */
[----:B------:R-:W-:Y:S02]  /*18d0*/  ISETP.GT.AND P0, PT, R0, R25, PT ;  /* 0x000000190000720c */ /* 0x000fe40003f04270 */
[----:B------:R-:W-:-:S05]  /*18e0*/  SHF.R.U32.HI R25, RZ, 0x7, R25 ;  /* 0x00000007ff197819 */ /* 0x000fca0000011619 */
[----:B------:R-:W-:-:S06]  /*18f0*/  IMAD.MOV.U32 R2, RZ, RZ, R25 ;  /* 0x000000ffff027224 */ /* 0x000fcc00078e0019 */
[----:B------:R-:W-:-:S05]  /*1900*/  @P0 VIADD R0, R0, 0x7f ;  /* 0x0000007f00000836 */ /* 0x000fca0000000000 */
[----:B------:R-:W-:-:S04]  /*1910*/  @P0 SHF.R.S32.HI R3, RZ, 0x1f, R0 ;  /* 0x0000001fff030819 */ /* 0x000fc80000011400 */
[----:B------:R-:W-:-:S04]  /*1920*/  @P0 LEA.HI R3, R3, R0, RZ, 0x7 ;  /* 0x0000000003030211 */ /* 0x000fc800078f38ff */
[----:B------:R-:W-:-:S04]  /*1930*/  @P0 SHF.R.S32.HI R2, RZ, 0x7, R3 ;  /* 0x00000007ff020819 */ /* 0x000fc80000011403 */
[----:B------:R-:W-:-:S13]  /*1940*/  ISETP.GT.AND P0, PT, R2, R25, PT ;  /* 0x000000190200720c */ /* 0x000fda0003f04270 */
[----:B---3--:R-:W-:Y:S05]  /*1950*/  @!P0 BRA `(.L_x_1946) ;  /* 0x0000004c00408947 */ /* 0x008fea0003800000 */
        /* <DEDUP_REMOVED lines=20> */
.L_x_1948:
[----:B------:R-:W-:Y:S05]  /*1aa0*/  BSYNC B6 ;  /* 0x0000000000067941 */ /* 0x000fea0003800000 */
.L_x_1947:
        /* <DEDUP_REMOVED lines=20> */
.L_x_1950:
[----:B------:R-:W-:Y:S05]  /*1bf0*/  BSYNC B6 ;  /* 0x0000000000067941 */ /* 0x000fea0003800000 */
.L_x_1949:
[----:B------:R-:W-:Y:S01]  /*1c00*/  ULDC.64 UR4, c[0x0][0x9f8] ;  /* 0x00027e0000047ab9 */ /* 0x000fe20000000a00 */
[----:B------:R-:W0:Y:S01]  /*1c10*/  LDC.64 R6, c[0x0][0x300] ;  /* 0x0000c000ff067b82 */ /* 0x000e220000000a00 */
[----:B------:R-:W-:Y:S01]  /*1c20*/  ISETP.NE.U32.AND P0, PT, RZ, UR4, PT ;  /* 0x00000004ff007c0c */ /* 0x000fe2000bf05070 */
[----:B------:R-:W-:Y:S01]  /*1c30*/  IMAD.IADD R46, R29, 0x1, R28 ;  /* 0x000000011d2e7824 */ /* 0x000fe200078e021c */
[----:B------:R-:W-:Y:S01]  /*1c40*/  ULDC.64 UR6, c[0x0][0x330] ;  /* 0x0000cc0000067ab9 */ /* 0x000fe20000000a00 */
[----:B------:R-:W-:Y:S01]  /*1c50*/  SHF.R.S32.HI R23, RZ, 0x1f, R22 ;  /* 0x0000001fff177819 */ /* 0x000fe20000011416 */
[----:B------:R-:W2:Y:S01]  /*1c60*/  LDL R28, [R1+0x7c] ;  /* 0x00007c00011c7983 */ /* 0x000ea20000100800 */
[----:B------:R-:W-:Y:S01]  /*1c70*/  ISETP.NE.AND.EX P0, PT, RZ, UR5, PT, P0 ;  /* 0x00000005ff007c0c */ /* 0x000fe2000bf05300 */
[----:B------:R-:W-:Y:S01]  /*1c80*/  ULDC.64 UR8, c[0x0][0xa08] ;  /* 0x0002820000087ab9 */ /* 0x000fe20000000a00 */
[----:B------:R-:W1:Y:S01]  /*1c90*/  LDC.64 R62, c[0x0][0x408] ;  /* 0x00010200ff3e7b82 */ /* 0x000e620000000a00 */
[----:B------:R-:W3:Y:S10]  /*1ca0*/  LDL R21, [R1+0x14] ;  /* 0x0000140001157983 */ /* 0x000ef40000100800 */
[----:B------:R-:W-:-:S04]  /*1cb0*/  @P0 IADD3 R4, P1, R32, UR4, RZ ;  /* 0x0000000420040c10 */ /* 0x000fc8000ff3e0ff */
[----:B------:R-:W-:Y:S01]  /*1cc0*/  @P0 IADD3.X R5, R31, UR5, RZ, P1, !PT ;  /* 0x000000051f050c10 */ /* 0x000fe20008ffe4ff */
[----:B0-----:R-:W-:Y:S01]  /*1cd0*/  IMAD.WIDE.U32 R8, R46, R6, RZ ;  /* 0x000000062e087225 */ /* 0x001fe200078e00ff */
[----:B------:R-:W-:Y:S01]  /*1ce0*/  SHF.R.S32.HI R3, RZ, 0x1f, R46 ;  /* 0x0000001fff037819 */ /* 0x000fe2000001142e */
[----:B------:R-:W-:Y:S02]  /*1cf0*/  ULDC.64 UR4, c[0x0][0x308] ;  /* 0x0000c20000047ab9 */ /* 0x000fe40000000a00 */
[----:B------:R0:W4:Y:S01]  /*1d00*/  @P0 LDG.E R27, desc[UR42][R4.64] ;  /* 0x0000002a041b0981 */ /* 0x000122000c1e1900 */
[----:B------:R-:W-:Y:S01]  /*1d10*/  IMAD.WIDE.U32 R56, R30, UR6, R22 ;  /* 0x000000061e387c25 */ /* 0x000fe2000f8e0016 */
[----:B------:R-:W-:-:S03]  /*1d20*/  ISETP.NE.U32.AND P0, PT, RZ, UR8, PT ;  /* 0x00000008ff007c0c */ /* 0x000fc6000bf05070 */
[----:B------:R-:W-:-:S04]  /*1d30*/  IMAD R0, R3, R6, RZ ;  /* 0x0000000603007224 */ /* 0x000fc800078e02ff */
[----:B------:R-:W-:Y:S01]  /*1d40*/  IMAD R11, R46, R7, R0 ;  /* 0x000000072e0b7224 */ /* 0x000fe200078e0200 */
[----:B------:R-:W-:-:S03]  /*1d50*/  SHF.R.S32.HI R0, RZ, 0x1f, R30 ;  /* 0x0000001fff007819 */ /* 0x000fc6000001141e */
[----:B------:R-:W-:Y:S02]  /*1d60*/  IMAD.IADD R9, R9, 0x1, R11 ;  /* 0x0000000109097824 */ /* 0x000fe400078e020b */
[C---:B0-----:R-:W-:Y:S02]  /*1d70*/  IMAD R4, R0.reuse, UR6, RZ ;  /* 0x0000000600047c24 */ /* 0x041fe4000f8e02ff */
[----:B------:R-:W-:Y:S02]  /*1d80*/  IMAD R0, R0, UR4, RZ ;  /* 0x0000000400007c24 */ /* 0x000fe4000f8e02ff */
[C---:B------:R-:W-:Y:S01]  /*1d90*/  IMAD R11, R30.reuse, UR7, R4 ;  /* 0x000000071e0b7c24 */ /* 0x040fe2000f8e0204 */
[----:B------:R-:W-:Y:S01]  /*1da0*/  ISETP.NE.AND.EX P0, PT, RZ, UR9, PT, P0 ;  /* 0x00000009ff007c0c */ /* 0x000fe2000bf05300 */
[C---:B------:R-:W-:Y:S01]  /*1db0*/  IMAD R59, R30.reuse, UR5, R0 ;  /* 0x000000051e3b7c24 */ /* 0x040fe2000f8e0200 */
[----:B------:R-:W-:Y:S01]  /*1dc0*/  SHF.R.S32.HI R20, RZ, 0x1f, R19 ;  /* 0x0000001fff147819 */ /* 0x000fe20000011413 */
[----:B------:R-:W-:Y:S01]  /*1dd0*/  IMAD.WIDE.U32 R4, R30, UR4, R8 ;  /* 0x000000041e047c25 */ /* 0x000fe2000f8e0008 */
[----:B------:R-:W-:Y:S01]  /*1de0*/  ULDC.64 UR4, c[0x0][0x310] ;  /* 0x0000c40000047ab9 */ /* 0x000fe20000000a00 */
[----:B------:R-:W2:Y:S01]  /*1df0*/  LDL R30, [R1+0x8] ;  /* 0x00000800011e7983 */ /* 0x000ea20000100800 */
[----:B------:R-:W-:Y:S01]  /*1e00*/  ULDC.64 UR6, c[0x0][0x338] ;  /* 0x0000ce0000067ab9 */ /* 0x000fe20000000a00 */
[----:B------:R-:W-:-:S02]  /*1e10*/  IMAD.IADD R57, R57, 0x1, R11 ;  /* 0x0000000139397824 */ /* 0x000fc400078e020b */
[----:B------:R-:W-:Y:S02]  /*1e20*/  IMAD.IADD R59, R5, 0x1, R59 ;  /* 0x00000001053b7824 */ /* 0x000fe400078e023b */
[----:B------:R-:W-:Y:S02]  /*1e30*/  IMAD.MOV.U32 R58, RZ, RZ, R4 ;  /* 0x000000ffff3a7224 */ /* 0x000fe400078e0004 */
[----:B------:R-:W0:Y:S01]  /*1e40*/  LDC.64 R4, c[0x0][0x3f8] ;  /* 0x0000fe00ff047b82 */ /* 0x000e220000000a00 */
[-C--:B------:R-:W-:Y:S02]  /*1e50*/  IMAD R14, R20, R6.reuse, RZ ;  /* 0x00000006140e7224 */ /* 0x080fe400078e02ff */
[----:B------:R-:W-:-:S04]  /*1e60*/  IMAD.WIDE.U32 R8, R19, R6, R22 ;  /* 0x0000000613087225 */ /* 0x000fc800078e0016 */
[----:B------:R-:W-:Y:S02]  /*1e70*/  VIADD R80, R22, 0x20 ;  /* 0x0000002016507836 */ /* 0x000fe40000000000 */
[C---:B------:R-:W-:Y:S01]  /*1e80*/  IMAD R73, R19.reuse, R7, R14 ;  /* 0x0000000713497224 */ /* 0x040fe200078e020e */
[----:B------:R-:W-:Y:S01]  /*1e90*/  SHF.R.S32.HI R155, RZ, 0x1f, R154 ;  /* 0x0000001fff9b7819 */ /* 0x000fe2000001149a */
[----:B-1----:R-:W-:-:S04]  /*1ea0*/  IMAD.WIDE.U32 R48, R19, R62, R22 ;  /* 0x0000003e13307225 */ /* 0x002fc800078e0016 */
[----:B------:R-:W-:-:S04]  /*1eb0*/  IMAD.WIDE.U32 R50, R19, R62, R154 ;  /* 0x0000003e13327225 */ /* 0x000fc800078e009a */
[----:B0-----:R-:W-:-:S04]  /*1ec0*/  IMAD.WIDE.U32 R54, R19, R4, R154 ;  /* 0x0000000413367225 */ /* 0x001fc800078e009a */
[----:B------:R-:W-:Y:S01]  /*1ed0*/  IMAD.WIDE.U32 R52, R19, R4, R22 ;  /* 0x0000000413347225 */ /* 0x000fe200078e0016 */
[----:B------:R-:W-:-:S03]  /*1ee0*/  SHF.L.U64.HI R68, R6, 0x7, R7 ;  /* 0x0000000706447819 */ /* 0x000fc60000010207 */
[----:B------:R-:W-:Y:S01]  /*1ef0*/  VIADD R64, R22, 0x40 ;  /* 0x0000004016407836 */ /* 0x000fe20000000000 */
[----:B------:R-:W-:Y:S01]  /*1f00*/  SHF.L.U64.HI R66, R4, 0x7, R5 ;  /* 0x0000000704427819 */ /* 0x000fe20000010205 */
[----:B------:R-:W-:Y:S02]  /*1f10*/  IMAD.SHL.U32 R67, R6, 0x80, RZ ;  /* 0x0000008006437824 */ /* 0x000fe400078e00ff */
[----:B------:R-:W-:Y:S01]  /*1f20*/  IMAD.SHL.U32 R65, R4, 0x80, RZ ;  /* 0x0000008004417824 */ /* 0x000fe200078e00ff */
[----:B----4-:R-:W-:Y:S02]  /*1f30*/  SHF.R.S32.HI R0, RZ, 0x1f, R27 ;  /* 0x0000001fff007819 */ /* 0x010fe4000001141b */
[----:B------:R-:W-:Y:S02]  /*1f40*/  SEL R11, R27, RZ, !P0 ;  /* 0x000000ff1b0b7207 */ /* 0x000fe40004000000 */
[----:B------:R-:W0:Y:S01]  /*1f50*/  LDC R27, c[0x0][0x3f4] ;  /* 0x0000fd00ff1b7b82 */ /* 0x000e220000000800 */
[----:B------:R-:W-:-:S02]  /*1f60*/  SEL R12, R0, RZ, !P0 ;  /* 0x000000ff000c7207 */ /* 0x000fc40004000000 */
[----:B------:R-:W-:-:S04]  /*1f70*/  IMAD.WIDE.U32 R58, R11, UR4, R58 ;  /* 0x000000040b3a7c25 */ /* 0x000fc8000f8e003a */
[----:B------:R-:W-:Y:S01]  /*1f80*/  IMAD R0, R12, UR4, RZ ;  /* 0x000000040c007c24 */ /* 0x000fe2000f8e02ff */
[----:B------:R-:W-:Y:S02]  /*1f90*/  ULDC UR4, c[0x0][0x2f4] ;  /* 0x0000bd0000047ab9 */ /* 0x000fe40000000800 */
[----:B------:R-:W-:Y:S01]  /*1fa0*/  ISETP.GE.AND P0, PT, R22, UR4, PT ;  /* 0x0000000416007c0c */ /* 0x000fe2000bf06270 */
[----:B------:R-:W-:-:S03]  /*1fb0*/  IMAD R13, R11, UR5, R0 ;  /* 0x000000050b0d7c24 */ /* 0x000fc6000f8e0200 */
[----:B------:R-:W-:Y:S01]  /*1fc0*/  SEL R0, RZ, 0x1, P0 ;  /* 0x00000001ff007807 */ /* 0x000fe20000000000 */
[----:B------:R-:W-:Y:S01]  /*1fd0*/  IMAD.IADD R74, R59, 0x1, R13 ;  /* 0x000000013b4a7824 */ /* 0x000fe200078e020d */
[----:B------:R-:W-:Y:S01]  /*1fe0*/  IADD3 R75, P0, R58, R8, RZ ;  /* 0x000000083a4b7210 */ /* 0x000fe20007f1e0ff */
[----:B------:R-:W-:Y:S01]  /*1ff0*/  IMAD R12, R12, UR6, RZ ;  /* 0x000000060c0c7c24 */ /* 0x000fe2000f8e02ff */
[----:B------:R-:W-:Y:S02]  /*2000*/  ISETP.GE.AND P1, PT, R80, UR4, PT ;  /* 0x0000000450007c0c */ /* 0x000fe4000bf26270 */
[----:B------:R-:W-:Y:S01]  /*2010*/  IADD3.X R73, R74, R9, R73, P0, !PT ;  /* 0x000000094a497210 */ /* 0x000fe200007fe449 */
[----:B------:R-:W-:Y:S01]  /*2020*/  IMAD.WIDE.U32 R56, R11, UR6, R56 ;  /* 0x000000060b387c25 */ /* 0x000fe2000f8e0038 */
[----:B------:R-:W-:Y:S02]  /*2030*/  SEL R10, RZ, 0xffffffff, P1 ;  /* 0xffffffffff0a7807 */ /* 0x000fe40000800000 */
[----:B0-----:R-:W-:-:S02]  /*2040*/  ISETP.GE.AND P0, PT, R22, R27, PT ;  /* 0x0000001b1600720c */ /* 0x001fc40003f06270 */
[----:B------:R-:W-:Y:S01]  /*2050*/  ISETP.GE.AND P2, PT, R80, R27, PT ;  /* 0x0000001b5000720c */ /* 0x000fe20003f46270 */
[----:B------:R-:W-:Y:S01]  /*2060*/  IMAD R29, R11, UR7, R12 ;  /* 0x000000070b1d7c24 */ /* 0x000fe2000f8e020c */
[C---:B------:R-:W-:Y:S02]  /*2070*/  SEL R9, R27.reuse, RZ, P0 ;  /* 0x000000ff1b097207 */ /* 0x040fe40000000000 */
[----:B------:R-:W-:Y:S01]  /*2080*/  SEL R11, R27, RZ, P2 ;  /* 0x000000ff1b0b7207 */ /* 0x000fe20001000000 */
[----:B------:R-:W-:Y:S02]  /*2090*/  IMAD.SHL.U32 R15, R10, 0x2, RZ ;  /* 0x000000020a0f7824 */ /* 0x000fe400078e00ff */
[C---:B------:R-:W-:Y:S02]  /*20a0*/  IMAD R8, R20.reuse, R4, RZ ;  /* 0x0000000414087224 */ /* 0x040fe400078e02ff */
[----:B------:R-:W-:Y:S02]  /*20b0*/  IMAD R10, R20, R62, RZ ;  /* 0x0000003e140a7224 */ /* 0x000fe400078e02ff */
[----:B------:R-:W-:-:S02]  /*20c0*/  IMAD.IADD R9, R22, 0x1, R9 ;  /* 0x0000000116097824 */ /* 0x000fc400078e0209 */
[----:B------:R-:W-:Y:S01]  /*20d0*/  IMAD.IADD R11, R80, 0x1, R11 ;  /* 0x00000001500b7824 */ /* 0x000fe200078e020b */
[----:B------:R-:W-:Y:S01]  /*20e0*/  LOP3.LUT R0, R15, 0x2, R0, 0xe2, !PT ;  /* 0x000000020f007812 */ /* 0x000fe200078ee200 */
[C---:B------:R-:W-:Y:S01]  /*20f0*/  IMAD R13, R19.reuse, R5, R8 ;  /* 0x00000005130d7224 */ /* 0x040fe200078e0208 */
[----:B------:R-:W-:Y:S01]  /*2100*/  SHF.R.S32.HI R8, RZ, 0x1f, R9 ;  /* 0x0000001fff087819 */ /* 0x000fe20000011409 */
[----:B------:R-:W-:Y:S01]  /*2110*/  IMAD R15, R19, R63, R10 ;  /* 0x0000003f130f7224 */ /* 0x000fe200078e020a */
[----:B------:R-:W-:Y:S02]  /*2120*/  SHF.R.S32.HI R10, RZ, 0x1f, R11 ;  /* 0x0000001fff0a7819 */ /* 0x000fe4000001140b */
[----:B------:R-:W-:Y:S02]  /*2130*/  LEA.HI R72, R8, R9, RZ, 0x4 ;  /* 0x0000000908487211 */ /* 0x000fe400078f20ff */
[----:B------:R-:W-:Y:S02]  /*2140*/  LEA.HI R71, R10, R11, RZ, 0x4 ;  /* 0x0000000b0a477211 */ /* 0x000fe400078f20ff */
[----:B------:R-:W-:-:S02]  /*2150*/  LEA.HI R8, R8, R9, RZ, 0x5 ;  /* 0x0000000908087211 */ /* 0x000fc400078f28ff */
[----:B------:R-:W-:-:S03]  /*2160*/  LEA.HI R10, R10, R11, RZ, 0x5 ;  /* 0x0000000b0a0a7211 */ /* 0x000fc600078f28ff */
[----:B------:R-:W-:Y:S01]  /*2170*/  IMAD.SHL.U32 R9, R8, 0x80, RZ ;  /* 0x0000008008097824 */ /* 0x000fe200078e00ff */
[----:B--2---:R-:W-:Y:S01]  /*2180*/  LOP3.LUT R8, R30, 0x10, R72, 0xf8, !PT ;  /* 0x000000101e087812 */ /* 0x004fe200078ef848 */
[----:B------:R-:W-:Y:S01]  /*2190*/  IMAD.SHL.U32 R11, R10, 0x80, RZ ;  /* 0x000000800a0b7824 */ /* 0x000fe200078e00ff */
[----:B------:R-:W-:Y:S02]  /*21a0*/  LOP3.LUT R10, R30, 0x10, R71, 0xf8, !PT ;  /* 0x000000101e0a7812 */ /* 0x000fe400078ef847 */
[----:B------:R-:W0:Y:S01]  /*21b0*/  S2R R30, SR_TID.X ;  /* 0x00000000001e7919 */ /* 0x000e220000002100 */
[----:B------:R-:W-:Y:S01]  /*21c0*/  IMAD.IADD R55, R55, 0x1, R13 ;  /* 0x0000000137377824 */ /* 0x000fe200078e020d */
[----:B------:R-:W-:Y:S01]  /*21d0*/  LOP3.LUT R9, R9, 0xfffff000, RZ, 0xc0, !PT ;  /* 0xfffff00009097812 */ /* 0x000fe200078ec0ff */
[----:B------:R-:W-:Y:S01]  /*21e0*/  IMAD.IADD R53, R13, 0x1, R53 ;  /* 0x000000010d357824 */ /* 0x000fe200078e0235 */
[----:B-----5:R-:W-:Y:S02]  /*21f0*/  SHF.R.S32.HI R13, RZ, 0x1f, R24 ;  /* 0x0000001fff0d7819 */ /* 0x020fe40000011418 */
[----:B------:R-:W-:-:S02]  /*2200*/  LOP3.LUT R8, R8, R28, RZ, 0x3c, !PT ;  /* 0x0000001c08087212 */ /* 0x000fc400078e3cff */
[----:B------:R-:W-:Y:S02]  /*2210*/  P2R R81, PR, RZ, 0x4 ;  /* 0x00000004ff517803 */ /* 0x000fe40000000000 */
[----:B------:R-:W-:Y:S02]  /*2220*/  LOP3.LUT R11, R11, 0xfffff000, RZ, 0xc0, !PT ;  /* 0xfffff0000b0b7812 */ /* 0x000fe400078ec0ff */
[----:B------:R-:W-:Y:S02]  /*2230*/  LOP3.LUT R10, R10, R28, RZ, 0x3c, !PT ;  /* 0x0000001c0a0a7212 */ /* 0x000fe400078e3cff */
[----:B---3--:R-:W-:Y:S01]  /*2240*/  IADD3 R70, R8, R9, R21 ;  /* 0x0000000908467210 */ /* 0x008fe20007ffe015 */
[----:B------:R-:W-:Y:S01]  /*2250*/  IMAD R8, R13, R4, RZ ;  /* 0x000000040d087224 */ /* 0x000fe200078e02ff */
[----:B------:R-:W-:Y:S01]  /*2260*/  IADD3 R46, P2, R19, R46, RZ ;  /* 0x0000002e132e7210 */ /* 0x000fe20007f5e0ff */
[----:B------:R-:W-:Y:S02]  /*2270*/  IMAD.IADD R51, R51, 0x1, R15 ;  /* 0x0000000133337824 */ /* 0x000fe400078e020f */
[----:B------:R-:W-:-:S02]  /*2280*/  IMAD.IADD R49, R15, 0x1, R49 ;  /* 0x000000010f317824 */ /* 0x000fc400078e0231 */
[----:B------:R-:W-:Y:S01]  /*2290*/  IMAD R13, R13, R62, RZ ;  /* 0x0000003e0d0d7224 */ /* 0x000fe200078e02ff */
[----:B------:R-:W-:Y:S01]  /*22a0*/  IADD3 R69, R10, R11, R21 ;  /* 0x0000000b0a457210 */ /* 0x000fe20007ffe015 */
[C---:B------:R-:W-:Y:S01]  /*22b0*/  IMAD R21, R24.reuse, R5, R8 ;  /* 0x0000000518157224 */ /* 0x040fe200078e0208 */
[----:B------:R-:W-:Y:S01]  /*22c0*/  LOP3.LUT R7, R71, 0xfffffff0, RZ, 0xc0, !PT ;  /* 0xfffffff047077812 */ /* 0x000fe200078ec0ff */
[----:B------:R-:W-:-:S04]  /*22d0*/  IMAD.WIDE.U32 R54, R24, R4, R54 ;  /* 0x0000000418367225 */ /* 0x000fc800078e0036 */
[----:B------:R-:W-:Y:S01]  /*22e0*/  IMAD.X R47, R20, 0x1, R3, P2 ;  /* 0x00000001142f7824 */ /* 0x000fe200010e0603 */
[----:B------:R-:W-:Y:S01]  /*22f0*/  LOP3.LUT R20, R72, 0xfffffff0, RZ, 0xc0, !PT ;  /* 0xfffffff048147812 */ /* 0x000fe200078ec0ff */
[----:B------:R-:W-:Y:S01]  /*2300*/  IMAD.WIDE.U32 R52, R24, R4, R52 ;  /* 0x0000000418347225 */ /* 0x000fe200078e0034 */
[----:B0-----:R-:W-:-:S03]  /*2310*/  SHF.R.U32.HI R28, RZ, 0x7, R30 ;  /* 0x00000007ff1c7819 */ /* 0x001fc6000001161e */
[C---:B------:R-:W-:Y:S02]  /*2320*/  IMAD R13, R24.reuse, R63, R13 ;  /* 0x0000003f180d7224 */ /* 0x040fe400078e020d */
[----:B------:R-:W-:Y:S01]  /*2330*/  IMAD.WIDE.U32 R50, R24, R62, R50 ;  /* 0x0000003e18327225 */ /* 0x000fe200078e0032 */
[----:B------:R-:W-:-:S03]  /*2340*/  SHF.L.U64.HI R63, R62, 0x7, R63 ;  /* 0x000000073e3f7819 */ /* 0x000fc6000001023f */
[----:B------:R-:W-:Y:S01]  /*2350*/  IMAD.WIDE.U32 R48, R24, R62, R48 ;  /* 0x0000003e18307225 */ /* 0x000fe200078e0030 */
[C---:B------:R-:W-:Y:S02]  /*2360*/  LOP3.LUT R45, R0.reuse, 0x1, RZ, 0xc0, !PT ;  /* 0x00000001002d7812 */ /* 0x040fe400078ec0ff */
[----:B------:R-:W-:Y:S01]  /*2370*/  LOP3.LUT R44, R0, 0x2, RZ, 0xc0, !PT ;  /* 0x00000002002c7812 */ /* 0x000fe200078ec0ff */
[----:B------:R-:W-:Y:S01]  /*2380*/  IMAD.SHL.U32 R60, R27, 0x2, RZ ;  /* 0x000000021b3c7824 */ /* 0x000fe200078e00ff */
[----:B------:R-:W-:Y:S01]  /*2390*/  ISETP.GE.AND P1, PT, R64, UR4, PT ;  /* 0x0000000440007c0c */ /* 0x000fe2000bf26270 */
[----:B------:R-:W-:Y:S01]  /*23a0*/  IMAD.IADD R27, R55, 0x1, R21 ;  /* 0x00000001371b7824 */ /* 0x000fe200078e0215 */
[----:B------:R-:W-:Y:S01]  /*23b0*/  SHF.R.S32.HI R4, RZ, 0x1f, R20 ;  /* 0x0000001fff047819 */ /* 0x000fe20000011414 */
[----:B------:R-:W-:Y:S01]  /*23c0*/  IMAD.SHL.U32 R62, R62, 0x80, RZ ;  /* 0x000000803e3e7824 */ /* 0x000fe200078e00ff */
[----:B------:R-:W-:Y:S01]  /*23d0*/  SHF.R.S32.HI R3, RZ, 0x1f, R7 ;  /* 0x0000001fff037819 */ /* 0x000fe20000011407 */
[----:B------:R-:W-:-:S02]  /*23e0*/  VIADD R61, R28, 0x8 ;  /* 0x000000081c3d7836 */ /* 0x000fc40000000000 */
[----:B------:R-:W-:Y:S02]  /*23f0*/  IMAD.IADD R21, R21, 0x1, R53 ;  /* 0x0000000115157824 */ /* 0x000fe400078e0235 */
[----:B------:R-:W-:Y:S02]  /*2400*/  IMAD.IADD R6, R51, 0x1, R13 ;  /* 0x0000000133067824 */ /* 0x000fe400078e020d */
[----:B------:R-:W-:Y:S02]  /*2410*/  IMAD.IADD R5, R13, 0x1, R49 ;  /* 0x000000010d057824 */ /* 0x000fe400078e0231 */
[----:B------:R-:W-:-:S07]  /*2420*/  IMAD.IADD R0, R57, 0x1, R29 ;  /* 0x0000000139007824 */ /* 0x000fce00078e021d */
.L_x_1990:
[----:B------:R-:W2:Y:S01]  /*2430*/  LDL R8, [R1+0x2c] ;  /* 0x00002c0001087983 */ /* 0x000ea20000100800 */
[----:B------:R-:W0:Y:S01]  /*2440*/  LDC R86, c[0x0][0x3f4] ;  /* 0x0000fd00ff567b82 */ /* 0x000e220000000800 */
[----:B------:R-:W-:Y:S01]  /*2450*/  VIADD R10, R2, 0xffffffff ;  /* 0xffffffff020a7836 */ /* 0x000fe20000000000 */
[----:B------:R-:W-:Y:S05]  /*2460*/  YIELD ;  /* 0x0000000000007946 */ /* 0x000fea0003800000 */
[----:B----4-:R-:W-:Y:S01]  /*2470*/  SHF.R.S32.HI R12, RZ, 0x1f, R10 ;  /* 0x0000001fff0c7819 */ /* 0x010fe2000001140a */
[----:B------:R-:W1:Y:S01]  /*2480*/  LDC.64 R76, c[0x0][0x2e8] ;  /* 0x0000ba00ff4c7b82 */ /* 0x000e620000000a00 */
[-C--:B------:R-:W-:Y:S01]  /*2490*/  IMAD R2, R68, R10.reuse, RZ ;  /* 0x0000000a44027224 */ /* 0x080fe200078e02ff */
[----:B------:R-:W-:Y:S01]  /*24a0*/  BSSY B0, `(.L_x_1951) ;  /* 0x00003dc000007945 */ /* 0x000fe20003800000 */
[----:B------:R-:W-:Y:S01]  /*24b0*/  IMAD.WIDE.U32 R36, R67, R10, RZ ;  /* 0x0000000a43247225 */ /* 0x000fe200078e00ff */
[----:B------:R-:W-:-:S03]  /*24c0*/  ISETP.GT.AND P2, PT, R10, R25, PT ;  /* 0x000000190a00720c */ /* 0x000fc60003f44270 */
[----:B------:R-:W-:Y:S02]  /*24d0*/  IMAD R9, R12, R67, R2 ;  /* 0x000000430c097224 */ /* 0x000fe400078e0202 */
[----:B------:R-:W-:Y:S02]  /*24e0*/  IMAD.MOV.U32 R2, RZ, RZ, R10 ;  /* 0x000000ffff027224 */ /* 0x000fe400078e000a */
        /* <DEDUP_REMOVED lines=31> */
[----:B------:R-:W-:Y:S02]  /*26e0*/  ULDC.64 UR6, c[0x0][0x400] ;  /* 0x0001000000067ab9 */ /* 0x000fe40000000a00 */
[----:B------:R-:W3:Y:S01]  /*26f0*/  LDL R78, [R1+0x10] ;  /* 0x00001000014e7983 */ /* 0x000ee20000100800 */
[----:B------:R-:W-:Y:S02]  /*2700*/  IADD3 R40, P3, P5, R54, UR4, R40 ;  /* 0x0000000436287c10 */ /* 0x000fe4000fd7e028 */
[----:B------:R-:W-:Y:S02]  /*2710*/  CS2R R34, SRZ ;  /* 0x0000000000227805 */ /* 0x000fe4000001ff00 */
[----:B------:R-:W-:Y:S02]  /*2720*/  CS2R R36, SRZ ;  /* 0x0000000000247805 */ /* 0x000fe4000001ff00 */
[----:B------:R-:W-:-:S02]  /*2730*/  IADD3.X R41, R27, UR5, R42, P3, P5 ;  /* 0x000000051b297c10 */ /* 0x000fc40009fea42a */
[----:B------:R-:W-:-:S04]  /*2740*/  IADD3 R38, P3, P5, R50, UR6, R38 ;  /* 0x0000000632267c10 */ /* 0x000fc8000fd7e026 */
[----:B------:R-:W-:Y:S02]  /*2750*/  IADD3.X R39, R6, UR7, R43, P3, P5 ;  /* 0x0000000706277c10 */ /* 0x000fe40009fea42b */
[----:B------:R-:W-:Y:S02]  /*2760*/  ISETP.GE.AND P5, PT, R154, R86, PT ;  /* 0x000000569a00720c */ /* 0x000fe40003fa6270 */
[----:B------:R-:W-:Y:S02]  /*2770*/  CS2R R28, SRZ ;  /* 0x00000000001c7805 */ /* 0x000fe4000001ff00 */
[----:B------:R-:W-:Y:S02]  /*2780*/  CS2R R12, SRZ ;  /* 0x00000000000c7805 */ /* 0x000fe4000001ff00 */
[----:B------:R-:W-:Y:S02]  /*2790*/  CS2R R30, SRZ ;  /* 0x00000000001e7805 */ /* 0x000fe4000001ff00 */
[----:B------:R-:W-:-:S05]  /*27a0*/  CS2R R14, SRZ ;  /* 0x00000000000e7805 */ /* 0x000fca000001ff00 */
[----:B------:R0:W5:Y:S04]  /*27b0*/  @!P5 LDG.E.64 R34, desc[UR42][R40.64] ;  /* 0x0000002a2822d981 */ /* 0x000168000c1e1b00 */
[----:B------:R0:W5:Y:S01]  /*27c0*/  @!P5 LDG.E.64 R36, desc[UR42][R38.64] ;  /* 0x0000002a2624d981 */ /* 0x000162000c1e1b00 */
[-C--:B--2---:R-:W-:Y:S02]  /*27d0*/  ISETP.GE.AND P3, PT, R82, R86.reuse, PT ;  /* 0x000000565200720c */ /* 0x084fe40003f66270 */
[----:B---3--:R-:W-:-:S11]  /*27e0*/  ISETP.GE.AND P5, PT, R78, R86, PT ;  /* 0x000000564e00720c */ /* 0x008fd60003fa6270 */
[----:B------:R0:W5:Y:S04]  /*27f0*/  @!P3 LDG.E.64 R28, desc[UR42][R40.64+0x10] ;  /* 0x0000102a281cb981 */ /* 0x000168000c1e1b00 */
[----:B------:R0:W5:Y:S04]  /*2800*/  @!P5 LDG.E.64 R12, desc[UR42][R40.64+0x20] ;  /* 0x0000202a280cd981 */ /* 0x000168000c1e1b00 */
[----:B------:R0:W5:Y:S04]  /*2810*/  @!P3 LDG.E.64 R30, desc[UR42][R38.64+0x10] ;  /* 0x0000102a261eb981 */ /* 0x000168000c1e1b00 */
[----:B------:R0:W5:Y:S02]  /*2820*/  @!P5 LDG.E.64 R14, desc[UR42][R38.64+0x20] ;  /* 0x0000202a260ed981 */ /* 0x000164000c1e1b00 */
.L_x_1955:
[----:B------:R-:W-:Y:S05]  /*2830*/  BSYNC B1 ;  /* 0x0000000000017941 */ /* 0x000fea0003800000 */
.L_x_1954:
        /* <DEDUP_REMOVED lines=10> */
.L_x_1956:
[----:B------:R-:W-:Y:S01]  /*28e0*/  IMAD R82, R17, 0x8, R16 ;  /* 0x0000000811527824 */ /* 0x000fe200078e0210 */
[----:B------:R-:W-:Y:S01]  /*28f0*/  SHF.L.U32 R85, R153, 0x1f, RZ ;  /* 0x0000001f99557819 */ /* 0x000fe200000006ff */
[----:B------:R-:W-:Y:S03]  /*2900*/  BSSY B1, `(.L_x_1957) ;  /* 0x0000003000017945 */ /* 0x000fe60003800000 */
[----:B------:R-:W0:Y:S02]  /*2910*/  SYNCS.PHASECHK.TRANS64.TRYWAIT P5, [R82+URZ+0x19c90], R85 ;  /* 0x019c9055520075a7 */ /* 0x000e2400080a017f */
[----:B0-----:R-:W-:Y:S05]  /*2920*/  @!P5 BRA `(.L_x_1958) ;  /* 0x0000018800e0d947 */ /* 0x001fea0003800000 */
.L_x_2212:
[----:B------:R-:W-:Y:S05]  /*2930*/  BSYNC B1 ;  /* 0x0000000000017941 */ /* 0x000fea0003800000 */
.L_x_1957:
        /* <DEDUP_REMOVED lines=35> */
[--C-:B------:R-:W-:Y:S01]  /*2b70*/  HADD2.F32 R79, -RZ, R78.reuse.H0_H0 ;  /* 0x2000004eff4f7230 */ /* 0x100fe20000004100 */
[----:B------:R-:W-:Y:S01]  /*2b80*/  F2FP.F16.E4M3.UNPACK_B R93, R35.H1 ;  /* 0x00000023ff5d723e */ /* 0x000fe200030006ff */
[----:B------:R-:W-:Y:S02]  /*2b90*/  HADD2.F32 R76, -RZ, R9.H0_H0 ;  /* 0x20000009ff4c7230 */ /* 0x000fe40000004100 */
[----:B------:R-:W-:Y:S01]  /*2ba0*/  FMUL.FTZ R89, R77, R90 ;  /* 0x0000005a4d597220 */ /* 0x000fe20000410000 */
[----:B------:R-:W-:Y:S02]  /*2bb0*/  HADD2.F32 R78, -RZ, R78.H1_H1 ;  /* 0x3000004eff4e7230 */ /* 0x000fe40000004100 */
[-C--:B------:R-:W-:Y:S01]  /*2bc0*/  FFMA.FTZ R9, R37, R79.reuse, R92 ;  /* 0x0000004f25097223 */ /* 0x080fe2000001005c */
[----:B------:R-:W-:Y:S01]  /*2bd0*/  F2FP.F16.E4M3.UNPACK_B R37, R36.H1 ;  /* 0x00000024ff25723e */ /* 0x000fe200030006ff */
[----:B------:R-:W-:Y:S01]  /*2be0*/  FMUL.FTZ R90, R76, R90 ;  /* 0x0000005a4c5a7220 */ /* 0x000fe20000410000 */
[----:B------:R-:W-:Y:S01]  /*2bf0*/  FFMA.FTZ R8, R8, R79, -R91 ;  /* 0x0000004f08087223 */ /* 0x000fe2000001085b */
        /* <DEDUP_REMOVED lines=8> */
[--C-:B------:R-:W-:Y:S02]  /*2c80*/  HADD2.F32 R37, -RZ, R36.reuse.H0_H0 ;  /* 0x20000024ff257230 */ /* 0x100fe40000004100 */
[-C--:B------:R-:W-:Y:S01]  /*2c90*/  FMUL.FTZ R89, R43, R79.reuse ;  /* 0x0000004f2b597220 */ /* 0x080fe20000410000 */
[----:B------:R-:W-:Y:S02]  /*2ca0*/  HADD2.F32 R42, -RZ, R36.H1_H1 ;  /* 0x30000024ff2a7230 */ /* 0x000fe40000004100 */
[----:B------:R-:W-:Y:S01]  /*2cb0*/  FMUL.FTZ R92, R76, R79 ;  /* 0x0000004f4c5c7220 */ /* 0x000fe20000410000 */
[----:B------:R-:W-:-:S02]  /*2cc0*/  HADD2.F32 R36, -RZ, R77.H1_H1 ;  /* 0x3000004dff247230 */ /* 0x000fc40000004100 */
[-C--:B------:R-:W-:Y:S01]  /*2cd0*/  FMUL.FTZ R79, R37, R78.reuse ;  /* 0x0000004e254f7220 */ /* 0x080fe20000410000 */
[----:B------:R-:W-:Y:S02]  /*2ce0*/  HADD2.F32 R77, -RZ, R77.H0_H0 ;  /* 0x2000004dff4d7230 */ /* 0x000fe40000004100 */
[----:B------:R-:W-:Y:S01]  /*2cf0*/  FMUL.FTZ R90, R42, R78 ;  /* 0x0000004e2a5a7220 */ /* 0x000fe20000410000 */
[-C--:B------:R-:W-:Y:S01]  /*2d00*/  FFMA.FTZ R43, R43, R36.reuse, -R92 ;  /* 0x000000242b2b7223 */ /* 0x080fe2000001085c */
[----:B------:R-:W-:Y:S01]  /*2d10*/  FFMA.FTZ R78, R76, R36, R89 ;  /* 0x000000244c4e7223 */ /* 0x000fe20000010059 */
[----:B------:R-:W-:Y:S01]  /*2d20*/  F2FP.F16.E4M3.UNPACK_B R76, R11.H1 ;  /* 0x0000000bff4c723e */ /* 0x000fe200030006ff */
[-C--:B------:R-:W-:Y:S01]  /*2d30*/  FFMA.FTZ R36, R37, R77.reuse, -R90 ;  /* 0x0000004d25247223 */ /* 0x080fe2000001085a */
[----:B------:R-:W-:Y:S01]  /*2d40*/  FFMA.FTZ R37, R42, R77, R79 ;  /* 0x0000004d2a257223 */ /* 0x000fe2000001004f */
[----:B------:R-:W-:Y:S01]  /*2d50*/  F2FP.F16.E4M3.UNPACK_B R77, R10.H1 ;  /* 0x0000000aff4d723e */ /* 0x000fe200030006ff */
[----:B------:R-:W-:Y:S01]  /*2d60*/  HADD2.F32 R90, -RZ, R93.H1_H1 ;  /* 0x3000005dff5a7230 */ /* 0x000fe20000004100 */
[----:B------:R-:W-:Y:S01]  /*2d70*/  F2FP.SATFINITE.E4M3.F32.PACK_AB_MERGE_C R43, R78, R43, RZ ;  /* 0x0000002b4e2b723e */ /* 0x000fe200048070ff */
[--C-:B------:R-:W-:Y:S01]  /*2d80*/  HADD2.F32 R78, -RZ, R76.reuse.H0_H0 ;  /* 0x2000004cff4e7230 */ /* 0x100fe20000004100 */
[----:B------:R-:W-:Y:S01]  /*2d90*/  F2FP.F16.E4M3.UNPACK_B R92, R35 ;  /* 0x00000023ff5c723e */ /* 0x000fe200020006ff */
[----:B------:R-:W-:Y:S01]  /*2da0*/  HADD2.F32 R79, -RZ, R76.H1_H1 ;  /* 0x3000004cff4f7230 */ /* 0x000fe20000004100 */
[-C--:B------:R-:W-:Y:S01]  /*2db0*/  F2FP.F16.E4M3.UNPACK_B R76, R34.reuse.H1 ;  /* 0x00000022ff4c723e */ /* 0x080fe200030006ff */
[----:B------:R-:W-:Y:S01]  /*2dc0*/  HADD2.F32 R35, -RZ, R77.H1_H1 ;  /* 0x3000004dff237230 */ /* 0x000fe20000004100 */
[----:B------:R-:W-:Y:S01]  /*2dd0*/  F2FP.SATFINITE.E4M3.F32.PACK_AB_MERGE_C R42, R94, R91, RZ ;  /* 0x0000005b5e2a723e */ /* 0x000fe200048070ff */
[----:B------:R-:W-:Y:S01]  /*2de0*/  HADD2.F32 R94, -RZ, R92.H1_H1 ;  /* 0x3000005cff5e7230 */ /* 0x000fe20000004100 */
[----:B------:R-:W-:Y:S01]  /*2df0*/  F2FP.F16.E4M3.UNPACK_B R89, R34 ;  /* 0x00000022ff59723e */ /* 0x000fe200020006ff */
[----:B------:R-:W-:-:S02]  /*2e00*/  HADD2.F32 R91, -RZ, R76.H1_H1 ;  /* 0x3000004cff5b7230 */ /* 0x000fc40000004100 */
[-C--:B------:R-:W-:Y:S01]  /*2e10*/  FMUL.FTZ R95, R79, R90.reuse ;  /* 0x0000005a4f5f7220 */ /* 0x080fe20000410000 */
[----:B------:R-:W-:Y:S02]  /*2e20*/  HADD2.F32 R77, -RZ, R77.H0_H0 ;  /* 0x2000004dff4d7230 */ /* 0x000fe40000004100 */
[C---:B------:R-:W-:Y:S01]  /*2e30*/  FMUL.FTZ R98, R78.reuse, R90 ;  /* 0x0000005a4e627220 */ /* 0x040fe20000410000 */
[----:B------:R-:W-:Y:S02]  /*2e40*/  HADD2.F32 R90, -RZ, R89.H1_H1 ;  /* 0x30000059ff5a7230 */ /* 0x000fe40000004100 */
[----:B------:R-:W-:Y:S01]  /*2e50*/  FFMA.FTZ R34, R78, R91, -R95 ;  /* 0x0000005b4e227223 */ /* 0x000fe2000001085f */
[-C--:B------:R-:W-:Y:S01]  /*2e60*/  FMUL.FTZ R96, R35, R94.reuse ;  /* 0x0000005e23607220 */ /* 0x080fe20000410000 */
[----:B------:R-:W-:Y:S01]  /*2e70*/  F2FP.F16.E4M3.UNPACK_B R78, R11 ;  /* 0x0000000bff4e723e */ /* 0x000fe200020006ff */
[----:B------:R-:W-:Y:S01]  /*2e80*/  FMUL.FTZ R94, R77, R94 ;  /* 0x0000005e4d5e7220 */ /* 0x000fe20000410000 */
[----:B------:R-:W-:Y:S01]  /*2e90*/  F2FP.F16.E4M3.UNPACK_B R10, R10 ;  /* 0x0000000aff0a723e */ /* 0x000fe200020006ff */
[----:B------:R-:W-:Y:S01]  /*2ea0*/  FFMA.FTZ R11, R79, R91, R98 ;  /* 0x0000005b4f0b7223 */ /* 0x000fe20000010062 */
[-C--:B------:R-:W-:Y:S01]  /*2eb0*/  FFMA.FTZ R96, R77, R90.reuse, -R96 ;  /* 0x0000005a4d607223 */ /* 0x080fe20000010860 */
[----:B------:R-:W-:Y:S01]  /*2ec0*/  FFMA.FTZ R91, R35, R90, R94 ;  /* 0x0000005a235b7223 */ /* 0x000fe2000001005e */
[--C-:B------:R-:W-:Y:S01]  /*2ed0*/  HADD2.F32 R77, -RZ, R78.reuse.H0_H0 ;  /* 0x2000004eff4d7230 */ /* 0x100fe20000004100 */
[----:B------:R-:W-:Y:S01]  /*2ee0*/  F2FP.SATFINITE.E4M3.F32.PACK_AB_MERGE_C R9, R9, R8, R42 ;  /* 0x000000080909723e */ /* 0x000fe2000480702a */
[----:B------:R-:W-:Y:S01]  /*2ef0*/  HADD2.F32 R78, -RZ, R78.H1_H1 ;  /* 0x3000004eff4e7230 */ /* 0x000fe20000004100 */
[----:B------:R-:W-:Y:S01]  /*2f00*/  F2FP.SATFINITE.E4M3.F32.PACK_AB_MERGE_C R11, R11, R34, RZ ;  /* 0x000000220b0b723e */ /* 0x000fe200048070ff */
[----:B------:R-:W-:Y:S01]  /*2f10*/  HADD2.F32 R93, -RZ, R93.H0_H0 ;  /* 0x2000005dff5d7230 */ /* 0x000fe20000004100 */
[----:B------:R-:W-:Y:S01]  /*2f20*/  F2FP.SATFINITE.E4M3.F32.PACK_AB_MERGE_C R91, R91, R96, RZ ;  /* 0x000000605b5b723e */ /* 0x000fe200048070ff */
[--C-:B------:R-:W-:Y:S01]  /*2f30*/  HADD2.F32 R35, -RZ, R10.reuse.H0_H0 ;  /* 0x2000000aff237230 */ /* 0x100fe20000004100 */
[----:B------:R-:W-:Y:S01]  /*2f40*/  F2FP.SATFINITE.E4M3.F32.PACK_AB_MERGE_C R8, R37, R36, R43 ;  /* 0x000000242508723e */ /* 0x000fe2000480702b */
[----:B------:R-:W-:-:S02]  /*2f50*/  HADD2.F32 R10, -RZ, R10.H1_H1 ;  /* 0x3000000aff0a7230 */ /* 0x000fc40000004100 */
[-C--:B------:R-:W-:Y:S01]  /*2f60*/  FMUL.FTZ R94, R78, R93.reuse ;  /* 0x0000005d4e5e7220 */ /* 0x080fe20000410000 */
[----:B------:R-:W-:Y:S02]  /*2f70*/  HADD2.F32 R92, -RZ, R92.H0_H0 ;  /* 0x2000005cff5c7230 */ /* 0x000fe40000004100 */
[----:B------:R-:W-:Y:S01]  /*2f80*/  FMUL.FTZ R93, R77, R93 ;  /* 0x0000005d4d5d7220 */ /* 0x000fe20000410000 */
[----:B------:R-:W-:Y:S02]  /*2f90*/  HADD2.F32 R76, -RZ, R76.H0_H0 ;  /* 0x2000004cff4c7230 */ /* 0x000fe40000004100 */
[----:B------:R-:W-:Y:S02]  /*2fa0*/  HADD2.F32 R89, -RZ, R89.H0_H0 ;  /* 0x20000059ff597230 */ /* 0x000fe40000004100 */
[-C--:B------:R-:W-:Y:S01]  /*2fb0*/  FMUL.FTZ R90, R10, R92.reuse ;  /* 0x0000005c0a5a7220 */ /* 0x080fe20000410000 */
[----:B------:R-:W-:Y:S01]  /*2fc0*/  FMUL.FTZ R79, R35, R92 ;  /* 0x0000005c234f7220 */ /* 0x000fe20000410000 */
[-C--:B------:R-:W-:Y:S01]  /*2fd0*/  FFMA.FTZ R94, R77, R76.reuse, -R94 ;  /* 0x0000004c4d5e7223 */ /* 0x080fe2000001085e */
[----:B------:R-:W-:Y:S01]  /*2fe0*/  FFMA.FTZ R93, R78, R76, R93 ;  /* 0x0000004c4e5d7223 */ /* 0x000fe2000001005d */
[-C--:B------:R-:W-:Y:S01]  /*2ff0*/  FFMA.FTZ R90, R35, R89.reuse, -R90 ;  /* 0x00000059235a7223 */ /* 0x080fe2000001085a */
[----:B------:R-:W-:-:S03]  /*3000*/  FFMA.FTZ R79, R10, R89, R79 ;  /* 0x000000590a4f7223 */ /* 0x000fc6000001004f */
[----:B------:R-:W-:Y:S02]  /*3010*/  F2FP.SATFINITE.E4M3.F32.PACK_AB_MERGE_C R11, R93, R94, R11 ;  /* 0x0000005e5d0b723e */ /* 0x000fe4000480700b */
[----:B------:R-:W-:-:S07]  /*3020*/  F2FP.SATFINITE.E4M3.F32.PACK_AB_MERGE_C R10, R79, R90, R91 ;  /* 0x0000005a4f0a723e */ /* 0x000fce000480705b */
.L_x_1963:
[----:B------:R-:W-:Y:S05]  /*3030*/  BSYNC B2 ;  /* 0x0000000000027941 */ /* 0x000fea0003800000 */
.L_x_1962:
[----:B--2---:R1:W-:Y:S02]  /*3040*/  STG.E.128 desc[UR42][R32.64], R8 ;  /* 0x0000000820007986 */ /* 0x0043e4000c101d2a */
.L_x_1961:
[----:B------:R-:W-:Y:S05]  /*3050*/  BSYNC B1 ;  /* 0x0000000000017941 */ /* 0x000fea0003800000 */
.L_x_1960:
        /* <DEDUP_REMOVED lines=111> */
.L_x_1967:
[----:B------:R-:W-:Y:S05]  /*3750*/  BSYNC B2 ;  /* 0x0000000000027941 */ /* 0x000fea0003800000 */
.L_x_1966:
[----:B------:R2:W-:Y:S02]  /*3760*/  STG.E.128 desc[UR42][R32.64+0x20], R8 ;  /* 0x0000200820007986 */ /* 0x0005e4000c101d2a */
.L_x_1965:
[----:B------:R-:W-:Y:S05]  /*3770*/  BSYNC B1 ;  /* 0x0000000000017941 */ /* 0x000fea0003800000 */
.L_x_1964:
        /* <DEDUP_REMOVED lines=109> */
.L_x_1969:
[----:B------:R-:W-:Y:S05]  /*3e50*/  BSYNC B1 ;  /* 0x0000000000017941 */ /* 0x000fea0003800000 */
.L_x_1968:
[----:B------:R3:W-:Y:S01]  /*3e60*/  STG.E.128 desc[UR42][R32.64+0x40], R8 ;  /* 0x0000400820007986 */ /* 0x0007e2000c101d2a */
[----:B------:R-:W-:Y:S05]  /*3e70*/  BRA `(.L_x_1959) ;  /* 0x0000002000f87947 */ /* 0x000fea0003800000 */
.L_x_1953:
        /* <DEDUP_REMOVED lines=27> */
.L_x_1971:
[----:B------:R-:W-:Y:S05]  /*4030*/  BSYNC B1 ;  /* 0x0000000000017941 */ /* 0x000fea0003800000 */
.L_x_1970:
        /* <DEDUP_REMOVED lines=12> */
.L_x_1972:
[----:B------:R-:W-:Y:S01]  /*4100*/  IMAD R82, R17, 0x8, R16 ;  /* 0x0000000811527824 */ /* 0x000fe200078e0210 */
[----:B------:R-:W-:Y:S01]  /*4110*/  SHF.L.U32 R85, R153, 0x1f, RZ ;  /* 0x0000001f99557819 */ /* 0x000fe200000006ff */
[----:B------:R-:W-:Y:S03]  /*4120*/  BSSY B1, `(.L_x_1973) ;  /* 0x0000003000017945 */ /* 0x000fe60003800000 */
[----:B------:R-:W1:Y:S02]  /*4130*/  SYNCS.PHASECHK.TRANS64.TRYWAIT P5, [R82+URZ+0x19c90], R85 ;  /* 0x019c9055520075a7 */ /* 0x000e6400080a017f */
[----:B-1----:R-:W-:Y:S05]  /*4140*/  @!P5 BRA `(.L_x_1974) ;  /* 0x0000017000ecd947 */ /* 0x002fea0003800000 */
.L_x_2213:
[----:B------:R-:W-:Y:S05]  /*4150*/  BSYNC B1 ;  /* 0x0000000000017941 */ /* 0x000fea0003800000 */
.L_x_1973:
        /* <DEDUP_REMOVED lines=13> */
[----:B------:R-:W2:Y:S04]  /*4230*/  LDL R41, [R1+0x8] ;  /* 0x0000080001297983 */ /* 0x000ea80000100800 */
[----:B------:R-:W3:Y:S04]  /*4240*/  LDL R40, [R1+0x7c] ;  /* 0x00007c0001287983 */ /* 0x000ee80000100800 */
[----:B------:R-:W4:Y:S01]  /*4250*/  LDL R39, [R1+0x14] ;  /* 0x0000140001277983 */ /* 0x000f220000100800 */
[----:B------:R-:W-:Y:S01]  /*4260*/  SEL R36, R60, R95, !P0 ;  /* 0x0000005f3c247207 */ /* 0x000fe20004000000 */
[----:B------:R-:W-:Y:S01]  /*4270*/  BSSY B2, `(.L_x_1977) ;  /* 0x00000e5000027945 */ /* 0x000fe20003800000 */
[----:B------:R-:W-:-:S02]  /*4280*/  ISETP.GE.AND P6, PT, R22, R86, PT ;  /* 0x000000561600720c */ /* 0x000fc40003fc6270 */
[----:B------:R-:W-:Y:S02]  /*4290*/  SHF.R.S32.HI R37, RZ, 0x1f, R36 ;  /* 0x0000001fff257819 */ /* 0x000fe40000011424 */
[----:B------:R-:W-:Y:S02]  /*42a0*/  IADD3 R101, P4, P5, R58, R78, R20 ;  /* 0x0000004e3a657210 */ /* 0x000fe40007d9e014 */
[----:B------:R-:W-:-:S04]  /*42b0*/  LEA.HI R37, R37, R36, RZ, 0x5 ;  /* 0x0000002425257211 */ /* 0x000fc800078f28ff */
[----:B------:R-:W-:-:S04]  /*42c0*/  SHF.R.S32.HI R37, RZ, 0x5, R37 ;  /* 0x00000005ff257819 */ /* 0x000fc80000011425 */
[----:B------:R-:W-:-:S04]  /*42d0*/  LEA.HI.SX32 R37, R72, R37, 0x1c ;  /* 0x0000002548257211 */ /* 0x000fc800078fe2ff */
        /* <DEDUP_REMOVED lines=28> */
[----:B------:R-:W-:Y:S02]  /*44a0*/  F2FP.F16.E4M3.UNPACK_B R102, R34 ;  /* 0x00000022ff66723e */ /* 0x000fe400020006ff */
[----:B------:R-:W-:Y:S01]  /*44b0*/  LOP3.LUT R12, R13, 0xff0000, R12, 0xf8, !PT ;  /* 0x00ff00000d0c7812 */ /* 0x000fe200078ef80c */
[--C-:B------:R-:W-:Y:S01]  /*44c0*/  HADD2.F32 R14, -RZ, R103.reuse.H0_H0 ;  /* 0x20000067ff0e7230 */ /* 0x100fe20000004100 */
[----:B0-----:R-:W-:Y:S01]  /*44d0*/  F2FP.F16.E4M3.UNPACK_B R32, R37 ;  /* 0x00000025ff20723e */ /* 0x001fe200020006ff */
[----:B------:R-:W-:Y:S01]  /*44e0*/  HADD2.F32 R105, -RZ, R102.H0_H0 ;  /* 0x20000066ff697230 */ /* 0x000fe20000004100 */
[----:B------:R-:W-:Y:S01]  /*44f0*/  F2FP.F16.E4M3.UNPACK_B R13, R12 ;  /* 0x0000000cff0d723e */ /* 0x000fe200020006ff */
[----:B------:R-:W-:Y:S01]  /*4500*/  HADD2.F32 R103, -RZ, R103.H1_H1 ;  /* 0x30000067ff677230 */ /* 0x000fe20000004100 */
[----:B------:R-:W-:Y:S01]  /*4510*/  F2FP.F16.E4M3.UNPACK_B R41, R41.H1 ;  /* 0x00000029ff29723e */ /* 0x000fe200030006ff */
[----:B------:R-:W-:-:S02]  /*4520*/  HADD2.F32 R33, -RZ, R32.H0_H0 ;  /* 0x20000020ff217230 */ /* 0x000fc40000004100 */
[CC--:B------:R-:W-:Y:S01]  /*4530*/  FMUL.FTZ R106, R14.reuse, R105.reuse ;  /* 0x000000690e6a7220 */ /* 0x0c0fe20000410000 */
[--C-:B------:R-:W-:Y:S01]  /*4540*/  HADD2.F32 R104, -RZ, R13.reuse.H0_H0 ;  /* 0x2000000dff687230 */ /* 0x100fe20000004100 */
[----:B------:R-:W-:Y:S01]  /*4550*/  F2FP.F16.E4M3.UNPACK_B R34, R34.H1 ;  /* 0x00000022ff22723e */ /* 0x000fe200030006ff */
[----:B------:R-:W-:Y:S02]  /*4560*/  HADD2.F32 R102, -RZ, R102.H1_H1 ;  /* 0x30000066ff667230 */ /* 0x000fe40000004100 */
[C---:B------:R-:W-:Y:S01]  /*4570*/  FMUL.FTZ R105, R33.reuse, R105 ;  /* 0x0000006921697220 */ /* 0x040fe20000410000 */
[----:B------:R-:W-:Y:S02]  /*4580*/  HADD2.F32 R32, -RZ, R32.H1_H1 ;  /* 0x30000020ff207230 */ /* 0x000fe40000004100 */
[-C--:B------:R-:W-:Y:S01]  /*4590*/  FFMA.FTZ R33, R33, R104.reuse, -R106 ;  /* 0x0000006821217223 */ /* 0x080fe2000001086a */
[----:B------:R-:W-:Y:S02]  /*45a0*/  HADD2.F32 R13, -RZ, R13.H1_H1 ;  /* 0x3000000dff0d7230 */ /* 0x000fe40000004100 */
[----:B------:R-:W-:Y:S01]  /*45b0*/  FFMA.FTZ R14, R14, R104, R105 ;  /* 0x000000680e0e7223 */ /* 0x000fe20000010069 */
[-C--:B------:R-:W-:Y:S01]  /*45c0*/  FMUL.FTZ R105, R103, R102.reuse ;  /* 0x0000006667697220 */ /* 0x080fe20000410000 */
[----:B------:R-:W-:-:S03]  /*45d0*/  FMUL.FTZ R102, R32, R102 ;  /* 0x0000006620667220 */ /* 0x000fc60000410000 */
[-C--:B------:R-:W-:Y:S01]  /*45e0*/  FFMA.FTZ R32, R32, R13.reuse, -R105 ;  /* 0x0000000d20207223 */ /* 0x080fe20000010869 */
[----:B------:R-:W-:Y:S01]  /*45f0*/  FFMA.FTZ R13, R103, R13, R102 ;  /* 0x0000000d670d7223 */ /* 0x000fe20000010066 */
[----:B------:R-:W-:Y:S01]  /*4600*/  F2FP.F16.E4M3.UNPACK_B R103, R37.H1 ;  /* 0x00000025ff67723e */ /* 0x000fe200030006ff */
[----:B------:R-:W-:Y:S01]  /*4610*/  HADD2.F32 R105, -RZ, R34.H0_H0 ;  /* 0x20000022ff697230 */ /* 0x000fe20000004100 */
[----:B------:R-:W-:Y:S01]  /*4620*/  F2FP.F16.E4M3.UNPACK_B R102, R12.H1 ;  /* 0x0000000cff66723e */ /* 0x000fe200030006ff */
[----:B------:R-:W-:Y:S02]  /*4630*/  HADD2.F32 R12, -RZ, R41.H0_H0 ;  /* 0x20000029ff0c7230 */ /* 0x000fe40000004100 */
[----:B------:R-:W-:Y:S02]  /*4640*/  HADD2.F32 R37, -RZ, R103.H0_H0 ;  /* 0x20000067ff257230 */ /* 0x000fe40000004100 */
        /* <DEDUP_REMOVED lines=8> */
[----:B------:R-:W-:Y:S02]  /*46d0*/  HADD2.F32 R104, -RZ, R41.H1_H1 ;  /* 0x30000029ff687230 */ /* 0x000fe40000004100 */
[----:B------:R-:W-:-:S03]  /*46e0*/  FMUL.FTZ R105, R103, R34 ;  /* 0x0000002267697220 */ /* 0x000fc60000410000 */
[C---:B------:R-:W-:Y:S01]  /*46f0*/  FMUL.FTZ R106, R104.reuse, R34 ;  /* 0x00000022686a7220 */ /* 0x040fe20000410000 */
[-C--:B------:R-:W-:Y:S01]  /*4700*/  FFMA.FTZ R34, R104, R102.reuse, R105 ;  /* 0x0000006668227223 */ /* 0x080fe20000010069 */
[----:B------:R-:W-:Y:S02]  /*4710*/  SHF.R.U32.HI R105, RZ, 0x8, R15 ;  /* 0x00000008ff697819 */ /* 0x000fe4000001160f */
[----:B------:R-:W-:Y:S01]  /*4720*/  FFMA.FTZ R41, R103, R102, -R106 ;  /* 0x0000006667297223 */ /* 0x000fe2000001086a */
[----:B------:R-:W-:Y:S02]  /*4730*/  SHF.R.U32.HI R103, RZ, 0x8, R35 ;  /* 0x00000008ff677819 */ /* 0x000fe40000011623 */
[----:B------:R-:W-:Y:S02]  /*4740*/  SHF.R.U32.HI R102, RZ, 0x10, R15 ;  /* 0x00000010ff667819 */ /* 0x000fe4000001160f */
[----:B------:R-:W-:Y:S01]  /*4750*/  LOP3.LUT R104, R15, 0xff0000ff, RZ, 0xc0, !PT ;  /* 0xff0000ff0f687812 */ /* 0x000fe200078ec0ff */
[----:B------:R-:W-:Y:S01]  /*4760*/  IMAD.SHL.U32 R103, R103, 0x100, RZ ;  /* 0x0000010067677824 */ /* 0x000fe200078e00ff */
[----:B------:R-:W-:Y:S01]  /*4770*/  SHF.R.U32.HI R15, RZ, 0x10, R35 ;  /* 0x00000010ff0f7819 */ /* 0x000fe20000011623 */
[----:B------:R-:W-:Y:S01]  /*4780*/  IMAD.U32 R102, R102, 0x10000, RZ ;  /* 0x0001000066667824 */ /* 0x000fe200078e00ff */
[----:B------:R-:W-:Y:S01]  /*4790*/  LOP3.LUT R106, R35, 0xff0000ff, RZ, 0xc0, !PT ;  /* 0xff0000ff236a7812 */ /* 0x000fe200078ec0ff */
[----:B------:R-:W-:Y:S01]  /*47a0*/  IMAD.SHL.U32 R35, R105, 0x100, RZ ;  /* 0x0000010069237824 */ /* 0x000fe200078e00ff */
[----:B------:R-:W-:-:S02]  /*47b0*/  F2FP.SATFINITE.E4M3.F32.PACK_AB_MERGE_C R37, R41, R37, RZ ;  /* 0x000000252925723e */ /* 0x000fc400048070ff */
[----:B------:R-:W-:Y:S01]  /*47c0*/  LOP3.LUT R106, R106, 0xff00, R103, 0xf8, !PT ;  /* 0x0000ff006a6a7812 */ /* 0x000fe200078ef867 */
[----:B------:R-:W-:Y:S01]  /*47d0*/  IMAD.U32 R103, R15, 0x10000, RZ ;  /* 0x000100000f677824 */ /* 0x000fe200078e00ff */
[----:B------:R-:W-:Y:S02]  /*47e0*/  LOP3.LUT R35, R104, 0xff00, R35, 0xf8, !PT ;  /* 0x0000ff0068237812 */ /* 0x000fe400078ef823 */
[----:B------:R-:W-:Y:S02]  /*47f0*/  F2FP.F16.E4M3.UNPACK_B R41, R36.H1 ;  /* 0x00000024ff29723e */ /* 0x000fe400030006ff */
[----:B------:R-:W-:Y:S02]  /*4800*/  LOP3.LUT R15, R35, 0xff0000, R102, 0xf8, !PT ;  /* 0x00ff0000230f7812 */ /* 0x000fe400078ef866 */
[----:B------:R-:W-:Y:S01]  /*4810*/  LOP3.LUT R35, R106, 0xff0000, R103, 0xf8, !PT ;  /* 0x00ff00006a237812 */ /* 0x000fe200078ef867 */
[----:B------:R-:W-:Y:S01]  /*4820*/  IMAD.MOV.U32 R103, RZ, RZ, R39 ;  /* 0x000000ffff677224 */ /* 0x000fe200078e0027 */
[----:B------:R-:W-:-:S02]  /*4830*/  F2FP.F16.E4M3.UNPACK_B R39, R43 ;  /* 0x0000002bff27723e */ /* 0x000fc400020006ff */
        /* <DEDUP_REMOVED lines=40> */
[-C--:B------:R-:W-:Y:S01]  /*4ac0*/  FFMA.FTZ R35, R103, R15.reuse, -R104 ;  /* 0x0000000f67237223 */ /* 0x080fe20000010868 */
[----:B------:R-:W-:Y:S01]  /*4ad0*/  F2FP.F16.E4M3.UNPACK_B R104, R96.H1 ;  /* 0x00000060ff68723e */ /* 0x000fe200030006ff */
[----:B------:R-:W-:Y:S01]  /*4ae0*/  FFMA.FTZ R15, R43, R15, R105 ;  /* 0x0000000f2b0f7223 */ /* 0x000fe20000010069 */
[-C--:B------:R-:W-:Y:S01]  /*4af0*/  F2FP.F16.E4M3.UNPACK_B R43, R40.reuse.H1 ;  /* 0x00000028ff2b723e */ /* 0x080fe200030006ff */
        /* <DEDUP_REMOVED lines=54> */
[CC--:B------:R-:W-:Y:S01]  /*4e60*/  FMUL.FTZ R111, R96.reuse, R113.reuse ;  /* 0x00000071606f7220 */ /* 0x0c0fe20000410000 */
[----:B------:R-:W-:Y:S02]  /*4e70*/  HADD2.F32 R43, -RZ, R43.H1_H1 ;  /* 0x3000002bff2b7230 */ /* 0x000fe40000004100 */
[C---:B------:R-:W-:Y:S01]  /*4e80*/  FMUL.FTZ R113, R103.reuse, R113 ;  /* 0x0000007167717220 */ /* 0x040fe20000410000 */
[----:B------:R-:W-:Y:S02]  /*4e90*/  HADD2.F32 R41, -RZ, R41.H1_H1 ;  /* 0x30000029ff297230 */ /* 0x000fe40000004100 */
[----:B------:R-:W-:Y:S01]  /*4ea0*/  FFMA.FTZ R111, R103, R104, -R111 ;  /* 0x00000068676f7223 */ /* 0x000fe2000001086f */
        /* <DEDUP_REMOVED lines=9> */
[----:B------:R-:W-:Y:S02]  /*4f40*/  HADD2.F32 R104, -RZ, R98.H0_H0 ;  /* 0x20000062ff687230 */ /* 0x000fe40000004100 */
[----:B------:R-:W-:Y:S01]  /*4f50*/  HADD2.F32 R43, -RZ, R42.H0_H0 ;  /* 0x2000002aff2b7230 */ /* 0x000fe20000004100 */
[----:B------:R-:W-:Y:S01]  /*4f60*/  F2FP.SATFINITE.E4M3.F32.PACK_AB_MERGE_C R41, R41, R111, RZ ;  /* 0x0000006f2929723e */ /* 0x000fe200048070ff */
[----:B------:R-:W-:Y:S01]  /*4f70*/  HADD2.F32 R96, -RZ, R99.H0_H0 ;  /* 0x20000063ff607230 */ /* 0x000fe20000004100 */
[----:B------:R-:W-:Y:S01]  /*4f80*/  F2FP.SATFINITE.E4M3.F32.PACK_AB_MERGE_C R113, R38, R113, RZ ;  /* 0x000000712671723e */ /* 0x000fe200048070ff */
[----:B------:R-:W-:Y:S02]  /*4f90*/  HADD2.F32 R98, -RZ, R98.H1_H1 ;  /* 0x30000062ff627230 */ /* 0x000fe40000004100 */
[-C--:B------:R-:W-:Y:S01]  /*4fa0*/  FMUL.FTZ R103, R43, R104.reuse ;  /* 0x000000682b677220 */ /* 0x080fe20000410000 */
[----:B------:R-:W-:-:S03]  /*4fb0*/  FMUL.FTZ R104, R97, R104 ;  /* 0x0000006861687220 */ /* 0x000fc60000410000 */
[-C--:B------:R-:W-:Y:S01]  /*4fc0*/  FFMA.FTZ R103, R97, R96.reuse, -R103 ;  /* 0x0000006061677223 */ /* 0x080fe20000010867 */
[----:B------:R-:W-:Y:S01]  /*4fd0*/  FFMA.FTZ R104, R43, R96, R104 ;  /* 0x000000602b687223 */ /* 0x000fe20000010068 */
[----:B------:R-:W-:Y:S02]  /*4fe0*/  HADD2.F32 R43, -RZ, R42.H1_H1 ;  /* 0x3000002aff2b7230 */ /* 0x000fe40000004100 */
[----:B------:R-:W-:Y:S02]  /*4ff0*/  HADD2.F32 R97, -RZ, R40.H1_H1 ;  /* 0x30000028ff617230 */ /* 0x000fe40000004100 */
[----:B------:R-:W-:Y:S02]  /*5000*/  HADD2.F32 R40, -RZ, R99.H1_H1 ;  /* 0x30000063ff287230 */ /* 0x000fe40000004100 */
[-C--:B------:R-:W-:Y:S01]  /*5010*/  FMUL.FTZ R42, R43, R98.reuse ;  /* 0x000000622b2a7220 */ /* 0x080fe20000410000 */
[----:B------:R-:W-:-:S03]  /*5020*/  FMUL.FTZ R98, R97, R98 ;  /* 0x0000006261627220 */ /* 0x000fc60000410000 */
[-C--:B------:R-:W-:Y:S01]  /*5030*/  FFMA.FTZ R42, R97, R40.reuse, -R42 ;  /* 0x00000028612a7223 */ /* 0x080fe2000001082a */
[----:B------:R-:W-:Y:S01]  /*5040*/  FFMA.FTZ R43, R43, R40, R98 ;  /* 0x000000282b2b7223 */ /* 0x000fe20000010062 */
[----:B------:R-:W-:Y:S01]  /*5050*/  F2FP.SATFINITE.E4M3.F32.PACK_AB_MERGE_C R40, R36, R107, R35 ;  /* 0x0000006b2428723e */ /* 0x000fe20004807023 */
[----:B------:R-:W-:Y:S02]  /*5060*/  IMAD.MOV.U32 R36, RZ, RZ, R105 ;  /* 0x000000ffff247224 */ /* 0x000fe400078e0069 */
[----:B------:R-:W-:Y:S02]  /*5070*/  F2FP.SATFINITE.E4M3.F32.PACK_AB_MERGE_C R38, R42, R103, R41 ;  /* 0x000000672a26723e */ /* 0x000fe40004807029 */
[----:B------:R-:W-:Y:S02]  /*5080*/  F2FP.SATFINITE.E4M3.F32.PACK_AB_MERGE_C R42, R43, R104, R113 ;  /* 0x000000682b2a723e */ /* 0x000fe40004807071 */
[----:B------:R-:W-:Y:S01]  /*5090*/  F2FP.SATFINITE.E4M3.F32.PACK_AB_MERGE_C R43, R39, R108, R15 ;  /* 0x0000006c272b723e */ /* 0x000fe2000480700f */
[----:B------:R-:W-:Y:S01]  /*50a0*/  IMAD.MOV.U32 R39, RZ, RZ, R109 ;  /* 0x000000ffff277224 */ /* 0x000fe200078e006d */
[----:B------:R-:W-:-:S07]  /*50b0*/  F2FP.SATFINITE.E4M3.F32.PACK_AB_MERGE_C R41, R13, R14, R12 ;  /* 0x0000000e0d29723e */ /* 0x000fce000480700c */
.L_x_1978:
[----:B------:R-:W-:Y:S05]  /*50c0*/  BSYNC B2 ;  /* 0x0000000000027941 */ /* 0x000fea0003800000 */
.L_x_1977:
[----:B------:R-:W-:Y:S02]  /*50d0*/  IADD3.X R14, R74, R94, R4, P4, P5 ;  /* 0x0000005e4a0e7210 */ /* 0x000fe400027ea404 */
[----:B------:R-:W-:-:S13]  /*50e0*/  ISETP.GE.AND P4, PT, R100, R93, PT ;  /* 0x0000005d6400720c */ /* 0x000fda0003f86270 */
        /* <DEDUP_REMOVED lines=9> */
.L_x_1976:
[----:B------:R-:W-:Y:S05]  /*5180*/  BSYNC B1 ;  /* 0x0000000000017941 */ /* 0x000fea0003800000 */
.L_x_1975:
[----:B------:R-:W-:-:S13]  /*5190*/  ISETP.NE.AND P4, PT, R44, RZ, PT ;  /* 0x000000ff2c00720c */ /* 0x000fda0003f85270 */
[----:B------:R-:W-:Y:S05]  /*51a0*/  @!P4 BRA `(.L_x_1959) ;  /* 0x00000010002cc947 */ /* 0x000fea0003800000 */
[----:B------:R-:W2:Y:S04]  /*51b0*/  LDL R32, [R1+0x8] ;  /* 0x0000080001207983 */ /* 0x000ea80000100800 */
[----:B0-----:R-:W3:Y:S04]  /*51c0*/  LDL R15, [R1+0x7c] ;  /* 0x00007c00010f7983 */ /* 0x001ee80000100800 */
        /* <DEDUP_REMOVED lines=104> */
[--C-:B------:R-:W-:Y:S02]  /*5850*/  HADD2.F32 R40, -RZ, R38.reuse.H0_H0 ;  /* 0x20000026ff287230 */ /* 0x100fe40000004100 */
[-C--:B------:R-:W-:Y:S01]  /*5860*/  FMUL.FTZ R99, R86, R97.reuse ;  /* 0x0000006156637220 */ /* 0x080fe20000410000 */
[----:B------:R-:W-:Y:S01]  /*5870*/  HADD2.F32 R91, -RZ, R95.H0_H0 ;  /* 0x2000005fff5b7230 */ /* 0x000fe20000004100 */
[----:B------:R-:W-:Y:S01]  /*5880*/  F2FP.F16.E4M3.UNPACK_B R14, R14 ;  /* 0x0000000eff0e723e */ /* 0x000fe200020006ff */
[----:B------:R-:W-:Y:S02]  /*5890*/  HADD2.F32 R89, -RZ, R38.H1_H1 ;  /* 0x30000026ff597230 */ /* 0x000fe40000004100 */
[----:B------:R-:W-:Y:S01]  /*58a0*/  FMUL.FTZ R97, R40, R97 ;  /* 0x0000006128617220 */ /* 0x000fe20000410000 */
[----:B------:R-:W-:-:S02]  /*58b0*/  HADD2.F32 R42, -RZ, R42.H1_H1 ;  /* 0x3000002aff2a7230 */ /* 0x000fc40000004100 */
[-C--:B------:R-:W-:Y:S01]  /*58c0*/  FFMA.FTZ R38, R40, R91.reuse, -R99 ;  /* 0x0000005b28267223 */ /* 0x080fe20000010863 */
[----:B------:R-:W-:Y:S02]  /*58d0*/  HADD2.F32 R95, -RZ, R95.H1_H1 ;  /* 0x3000005fff5f7230 */ /* 0x000fe40000004100 */
[CC--:B------:R-:W-:Y:S01]  /*58e0*/  FMUL.FTZ R99, R89.reuse, R96.reuse ;  /* 0x0000006059637220 */ /* 0x0c0fe20000410000 */
[----:B------:R-:W-:Y:S01]  /*58f0*/  FFMA.FTZ R40, R86, R91, R97 ;  /* 0x0000005b56287223 */ /* 0x000fe20000010061 */
[C---:B------:R-:W-:Y:S01]  /*5900*/  FMUL.FTZ R98, R42.reuse, R96 ;  /* 0x000000602a627220 */ /* 0x040fe20000410000 */
[----:B------:R-:W-:Y:S01]  /*5910*/  F2FP.F16.E4M3.UNPACK_B R92, R92 ;  /* 0x0000005cff5c723e */ /* 0x000fe200020006ff */
[-C--:B------:R-:W-:Y:S01]  /*5920*/  FFMA.FTZ R91, R42, R95.reuse, R99 ;  /* 0x0000005f2a5b7223 */ /* 0x080fe20000010063 */
[----:B------:R-:W-:Y:S01]  /*5930*/  F2FP.F16.E4M3.UNPACK_B R42, R34 ;  /* 0x00000022ff2a723e */ /* 0x000fe200020006ff */
[--C-:B------:R-:W-:Y:S02]  /*5940*/  HADD2.F32 R99, -RZ, R90.reuse.H0_H0 ;  /* 0x2000005aff637230 */ /* 0x100fe40000004100 */
[----:B------:R-:W-:Y:S01]  /*5950*/  FFMA.FTZ R89, R89, R95, -R98 ;  /* 0x0000005f59597223 */ /* 0x000fe20000010862 */
[----:B------:R-:W-:Y:S01]  /*5960*/  HADD2.F32 R101, -RZ, R90.H1_H1 ;  /* 0x3000005aff657230 */ /* 0x000fe20000004100 */
[----:B------:R-:W-:Y:S01]  /*5970*/  F2FP.SATFINITE.E4M3.F32.PACK_AB_MERGE_C R12, R29, R12, RZ ;  /* 0x0000000c1d0c723e */ /* 0x000fe200048070ff */
[--C-:B------:R-:W-:Y:S01]  /*5980*/  HADD2.F32 R86, -RZ, R42.reuse.H0_H0 ;  /* 0x2000002aff567230 */ /* 0x100fe20000004100 */
[----:B------:R-:W-:Y:S01]  /*5990*/  F2FP.SATFINITE.E4M3.F32.PACK_AB_MERGE_C R29, R31, R28, RZ ;  /* 0x0000001c1f1d723e */ /* 0x000fe200048070ff */
[----:B------:R-:W-:Y:S01]  /*59a0*/  HADD2.F32 R42, -RZ, R42.H1_H1 ;  /* 0x3000002aff2a7230 */ /* 0x000fe20000004100 */
[----:B------:R-:W-:Y:S01]  /*59b0*/  F2FP.SATFINITE.E4M3.F32.PACK_AB_MERGE_C R12, R41, R30, R12 ;  /* 0x0000001e290c723e */ /* 0x000fe2000480700c */
[----:B------:R-:W-:-:S02]  /*59c0*/  HADD2.F32 R34, -RZ, R14.H0_H0 ;  /* 0x2000000eff227230 */ /* 0x000fc40000004100 */
[----:B------:R-:W-:Y:S01]  /*59d0*/  FMUL.FTZ R103, R86, R99 ;  /* 0x0000006356677220 */ /* 0x000fe20000410000 */
[----:B------:R-:W-:Y:S02]  /*59e0*/  HADD2.F32 R14, -RZ, R14.H1_H1 ;  /* 0x3000000eff0e7230 */ /* 0x000fe40000004100 */
        /* <DEDUP_REMOVED lines=40> */
[-C--:B------:R-:W-:Y:S01]  /*5c70*/  F2FP.F16.E4M3.UNPACK_B R96, R9.reuse.H1 ;  /* 0x00000009ff60723e */ /* 0x080fe200030006ff */
[----:B------:R-:W-:Y:S01]  /*5c80*/  HADD2.F32 R11, -RZ, R31.H0_H0 ;  /* 0x2000001fff0b7230 */ /* 0x000fe20000004100 */
[----:B------:R-:W-:Y:S01]  /*5c90*/  F2FP.F16.E4M3.UNPACK_B R95, R9 ;  /* 0x00000009ff5f723e */ /* 0x000fe200020006ff */
[----:B------:R-:W-:-:S02]  /*5ca0*/  HADD2.F32 R40, -RZ, R33.H1_H1 ;  /* 0x30000021ff287230 */ /* 0x000fc40000004100 */
[-C--:B------:R-:W-:Y:S01]  /*5cb0*/  FMUL.FTZ R86, R38, R41.reuse ;  /* 0x0000002926567220 */ /* 0x080fe20000410000 */
[----:B------:R-:W-:Y:S02]  /*5cc0*/  HADD2.F32 R33, -RZ, R10.H0_H0 ;  /* 0x2000000aff217230 */ /* 0x000fe40000004100 */
[C---:B------:R-:W-:Y:S01]  /*5cd0*/  FMUL.FTZ R41, R11.reuse, R41 ;  /* 0x000000290b297220 */ /* 0x040fe20000410000 */
[----:B------:R-:W-:Y:S01]  /*5ce0*/  HADD2.F32 R43, -RZ, R42.H1_H1 ;  /* 0x3000002aff2b7230 */ /* 0x000fe20000004100 */
[----:B------:R-:W-:Y:S01]  /*5cf0*/  F2FP.F16.E4M3.UNPACK_B R89, R8 ;  /* 0x00000008ff59723e */ /* 0x000fe200020006ff */
[----:B------:R-:W-:Y:S02]  /*5d00*/  HADD2.F32 R31, -RZ, R31.H1_H1 ;  /* 0x3000001fff1f7230 */ /* 0x000fe40000004100 */
[----:B------:R-:W-:Y:S02]  /*5d10*/  HADD2.F32 R42, -RZ, R10.H1_H1 ;  /* 0x3000000aff2a7230 */ /* 0x000fe40000004100 */
[----:B------:R-:W-:Y:S01]  /*5d20*/  FFMA.FTZ R10, R11, R33, -R86 ;  /* 0x000000210b0a7223 */ /* 0x000fe20000010856 */
[----:B------:R-:W-:Y:S01]  /*5d30*/  FMUL.FTZ R90, R40, R43 ;  /* 0x0000002b285a7220 */ /* 0x000fe20000410000 */
[----:B------:R-:W-:Y:S01]  /*5d40*/  FFMA.FTZ R11, R38, R33, R41 ;  /* 0x00000021260b7223 */ /* 0x000fe20000010029 */
[C---:B------:R-:W-:Y:S01]  /*5d50*/  FMUL.FTZ R43, R31.reuse, R43 ;  /* 0x0000002b1f2b7220 */ /* 0x040fe20000410000 */
[-C--:B------:R-:W-:Y:S01]  /*5d60*/  F2FP.F16.E4M3.UNPACK_B R33, R15.reuse ;  /* 0x0000000fff21723e */ /* 0x080fe200020006ff */
[-C--:B------:R-:W-:Y:S01]  /*5d70*/  FFMA.FTZ R31, R31, R42.reuse, -R90 ;  /* 0x0000002a1f1f7223 */ /* 0x080fe2000001085a */
[----:B------:R-:W-:Y:S01]  /*5d80*/  F2FP.F16.E4M3.UNPACK_B R15, R15.H1 ;  /* 0x0000000fff0f723e */ /* 0x000fe200030006ff */
[----:B------:R-:W-:Y:S01]  /*5d90*/  FFMA.FTZ R38, R40, R42, R43 ;  /* 0x0000002a28267223 */ /* 0x000fe2000001002b */
[-C--:B------:R-:W-:Y:S01]  /*5da0*/  F2FP.F16.E4M3.UNPACK_B R41, R35.reuse ;  /* 0x00000023ff29723e */ /* 0x080fe200020006ff */
[----:B------:R-:W-:Y:S01]  /*5db0*/  HADD2.F32 R9, -RZ, R96.H0_H0 ;  /* 0x20000060ff097230 */ /* 0x000fe20000004100 */
[----:B------:R-:W-:Y:S01]  /*5dc0*/  F2FP.F16.E4M3.UNPACK_B R42, R35.H1 ;  /* 0x00000023ff2a723e */ /* 0x000fe200030006ff */
[----:B------:R-:W-:Y:S01]  /*5dd0*/  HADD2.F32 R40, -RZ, R15.H0_H0 ;  /* 0x2000000fff287230 */ /* 0x000fe20000004100 */
[----:B------:R-:W-:Y:S01]  /*5de0*/  F2FP.F16.E4M3.UNPACK_B R90, R8.H1 ;  /* 0x00000008ff5a723e */ /* 0x000fe200030006ff */
[----:B------:R-:W-:Y:S01]  /*5df0*/  HADD2.F32 R43, -RZ, R41.H0_H0 ;  /* 0x20000029ff2b7230 */ /* 0x000fe20000004100 */
[----:B------:R-:W-:Y:S01]  /*5e00*/  F2FP.SATFINITE.E4M3.F32.PACK_AB_MERGE_C R10, R31, R10, RZ ;  /* 0x0000000a1f0a723e */ /* 0x000fe200048070ff */
[----:B------:R-:W-:-:S02]  /*5e10*/  HADD2.F32 R8, -RZ, R95.H0_H0 ;  /* 0x2000005fff087230 */ /* 0x000fc40000004100 */
[----:B------:R-:W-:Y:S01]  /*5e20*/  FMUL.FTZ R99, R40, R9 ;  /* 0x0000000928637220 */ /* 0x000fe20000410000 */
[----:B------:R-:W-:Y:S01]  /*5e30*/  HADD2.F32 R35, -RZ, R33.H0_H0 ;  /* 0x20000021ff237230 */ /* 0x000fe20000004100 */
[----:B------:R-:W-:Y:S01]  /*5e40*/  F2FP.SATFINITE.E4M3.F32.PACK_AB_MERGE_C R11, R38, R11, RZ ;  /* 0x0000000b260b723e */ /* 0x000fe200048070ff */
[----:B------:R-:W-:Y:S02]  /*5e50*/  HADD2.F32 R86, -RZ, R42.H0_H0 ;  /* 0x2000002aff567230 */ /* 0x000fe40000004100 */
[-C--:B------:R-:W-:Y:S01]  /*5e60*/  FMUL.FTZ R98, R43, R8.reuse ;  /* 0x000000082b627220 */ /* 0x080fe20000410000 */
[----:B------:R-:W-:Y:S02]  /*5e70*/  HADD2.F32 R91, -RZ, R90.H0_H0 ;  /* 0x2000005aff5b7230 */ /* 0x000fe40000004100 */
[----:B------:R-:W-:Y:S01]  /*5e80*/  FMUL.FTZ R100, R35, R8 ;  /* 0x0000000823647220 */ /* 0x000fe20000410000 */
[----:B------:R-:W-:Y:S02]  /*5e90*/  HADD2.F32 R92, -RZ, R89.H0_H0 ;  /* 0x20000059ff5c7230 */ /* 0x000fe40000004100 */
[----:B------:R-:W-:Y:S01]  /*5ea0*/  FMUL.FTZ R97, R86, R9 ;  /* 0x0000000956617220 */ /* 0x000fe20000410000 */
[----:B------:R-:W-:-:S02]  /*5eb0*/  HADD2.F32 R42, -RZ, R42.H1_H1 ;  /* 0x3000002aff2a7230 */ /* 0x000fc40000004100 */
[-C--:B------:R-:W-:Y:S01]  /*5ec0*/  FFMA.FTZ R99, R86, R91.reuse, R99 ;  /* 0x0000005b56637223 */ /* 0x080fe20000010063 */
[----:B------:R-:W-:Y:S02]  /*5ed0*/  HADD2.F32 R96, -RZ, R96.H1_H1 ;  /* 0x30000060ff607230 */ /* 0x000fe40000004100 */
[----:B------:R-:W-:Y:S01]  /*5ee0*/  FFMA.FTZ R8, R35, R92, -R98 ;  /* 0x0000005c23087223 */ /* 0x000fe20000010862 */
[----:B------:R-:W-:Y:S02]  /*5ef0*/  HADD2.F32 R15, -RZ, R15.H1_H1 ;  /* 0x3000000fff0f7230 */ /* 0x000fe40000004100 */
[----:B------:R-:W-:Y:S01]  /*5f00*/  FFMA.FTZ R97, R40, R91, -R97 ;  /* 0x0000005b28617223 */ /* 0x000fe20000010861 */
[----:B------:R-:W-:Y:S02]  /*5f10*/  HADD2.F32 R41, -RZ, R41.H1_H1 ;  /* 0x30000029ff297230 */ /* 0x000fe40000004100 */
[----:B------:R-:W-:Y:S01]  /*5f20*/  FMUL.FTZ R98, R42, R96 ;  /* 0x000000602a627220 */ /* 0x000fe20000410000 */
[----:B------:R-:W-:-:S02]  /*5f30*/  HADD2.F32 R86, -RZ, R95.H1_H1 ;  /* 0x3000005fff567230 */ /* 0x000fc40000004100 */
[----:B------:R-:W-:Y:S01]  /*5f40*/  FMUL.FTZ R35, R15, R96 ;  /* 0x000000600f237220 */ /* 0x000fe20000410000 */
[----:B------:R-:W-:Y:S02]  /*5f50*/  HADD2.F32 R90, -RZ, R90.H1_H1 ;  /* 0x3000005aff5a7230 */ /* 0x000fe40000004100 */
[----:B------:R-:W-:Y:S01]  /*5f60*/  FFMA.FTZ R9, R43, R92, R100 ;  /* 0x0000005c2b097223 */ /* 0x000fe20000010064 */
[----:B------:R-:W-:Y:S02]  /*5f70*/  HADD2.F32 R33, -RZ, R33.H1_H1 ;  /* 0x30000021ff217230 */ /* 0x000fe40000004100 */
[----:B------:R-:W-:Y:S01]  /*5f80*/  FMUL.FTZ R92, R41, R86 ;  /* 0x00000056295c7220 */ /* 0x000fe20000410000 */
[----:B------:R-:W-:Y:S02]  /*5f90*/  HADD2.F32 R40, -RZ, R89.H1_H1 ;  /* 0x30000059ff287230 */ /* 0x000fe40000004100 */
[-C--:B------:R-:W-:Y:S01]  /*5fa0*/  FFMA.FTZ R98, R15, R90.reuse, -R98 ;  /* 0x0000005a0f627223 */ /* 0x080fe20000010862 */
[----:B------:R-:W-:Y:S01]  /*5fb0*/  FFMA.FTZ R42, R42, R90, R35 ;  /* 0x0000005a2a2a7223 */ /* 0x000fe20000010023 */
[----:B------:R-:W-:Y:S01]  /*5fc0*/  FMUL.FTZ R86, R33, R86 ;  /* 0x0000005621567220 */ /* 0x000fe20000410000 */
[----:B------:R-:W-:Y:S01]  /*5fd0*/  F2FP.SATFINITE.E4M3.F32.PACK_AB_MERGE_C R13, R13, R28, R10 ;  /* 0x0000001c0d0d723e */ /* 0x000fe2000480700a */
[-C--:B------:R-:W-:Y:S01]  /*5fe0*/  FFMA.FTZ R33, R33, R40.reuse, -R92 ;  /* 0x0000002821217223 */ /* 0x080fe2000001085c */
[----:B------:R-:W-:Y:S01]  /*5ff0*/  F2FP.SATFINITE.E4M3.F32.PACK_AB_MERGE_C R97, R98, R97, RZ ;  /* 0x000000616261723e */ /* 0x000fe200048070ff */
[----:B------:R-:W-:Y:S01]  /*6000*/  FFMA.FTZ R86, R41, R40, R86 ;  /* 0x0000002829567223 */ /* 0x000fe20000010056 */
[----:B------:R-:W-:-:S02]  /*6010*/  F2FP.SATFINITE.E4M3.F32.PACK_AB_MERGE_C R42, R42, R99, RZ ;  /* 0x000000632a2a723e */ /* 0x000fc400048070ff */
[----:B------:R-:W-:Y:S02]  /*6020*/  F2FP.SATFINITE.E4M3.F32.PACK_AB_MERGE_C R15, R33, R8, R97 ;  /* 0x00000008210f723e */ /* 0x000fe40004807061 */
[----:B------:R-:W-:Y:S02]  /*6030*/  F2FP.SATFINITE.E4M3.F32.PACK_AB_MERGE_C R33, R30, R29, R11 ;  /* 0x0000001d1e21723e */ /* 0x000fe4000480700b */
[----:B------:R-:W-:-:S07]  /*6040*/  F2FP.SATFINITE.E4M3.F32.PACK_AB_MERGE_C R35, R86, R9, R42 ;  /* 0x000000095623723e */ /* 0x000fce000480702a */
.L_x_1980:
[----:B------:R-:W-:Y:S05]  /*6050*/  BSYNC B1 ;  /* 0x0000000000017941 */ /* 0x000fea0003800000 */
.L_x_1979:
        /* <DEDUP_REMOVED lines=10> */
.L_x_1952:
[----:B------:R-:W-:-:S06]  /*6100*/  UISETP.NE.AND UP0, UPT, UR36, 0x3, UPT ;  /* 0x000000032400788c */ /* 0x000fcc000bf05270 */
[----:B------:R-:W-:-:S13]  /*6110*/  PLOP3.LUT P3, PT, PT, PT, UP0, 0x80, 0x0 ;  /* 0x000000000000781c */ /* 0x000fda0003f6f008 */
[----:B------:R-:W-:Y:S05]  /*6120*/  @!P3 BRA `(.L_x_1981) ;  /* 0x000000000004b947 */ /* 0x000fea0003800000 */
[----:B------:R-:W-:Y:S01]  /*6130*/  BPT.TRAP 0x1 ;  /* 0x000000040000795c */ /* 0x000fe20000300000 */
.L_x_1981:
        /* <DEDUP_REMOVED lines=8> */
.L_x_2214:
[----:B------:R-:W-:Y:S05]  /*61c0*/  BSYNC B1 ;  /* 0x0000000000017941 */ /* 0x000fea0003800000 */
.L_x_1982:
        /* <DEDUP_REMOVED lines=9> */
.L_x_1959:
[----:B------:R-:W-:Y:S05]  /*6260*/  BSYNC B0 ;  /* 0x0000000000007941 */ /* 0x000fea0003800000 */
.L_x_1951:
        /* <DEDUP_REMOVED lines=17> */
.L_x_1985:
[----:B------:R-:W-:Y:S05]  /*6380*/  BSYNC B0 ;  /* 0x0000000000007941 */ /* 0x000fea0003800000 */
.L_x_1984:
[----:B------:R-:W2:Y:S01]  /*6390*/  SYNCS.PHASECHK.TRANS64.TRYWAIT P5, [R82+URZ+0x19cb0], R85 ;  /* 0x019cb055520075a7 */ /* 0x000ea200080a017f */
[----:B------:R-:W-:Y:S01]  /*63a0*/  BSSY B0, `(.L_x_1986) ;  /* 0x0000003000007945 */ /* 0x000fe20003800000 */
[----:B------:R-:W-:-:S03]  /*63b0*/  ISETP.GE.AND P3, PT, R19, R84, PT ;  /* 0x000000541300720c */ /* 0x000fc60003f66270 */
[----:B--2---:R-:W-:Y:S10]  /*63c0*/  @!P5 BRA `(.L_x_1987) ;  /* 0x000001500074d947 */ /* 0x004ff40003800000 */
.L_x_2215:
[----:B------:R-:W-:Y:S05]  /*63d0*/  BSYNC B0 ;  /* 0x0000000000007941 */ /* 0x000fea0003800000 */
.L_x_1986:
        /* <DEDUP_REMOVED lines=22> */
.L_x_1989:
[----:B------:R-:W-:Y:S05]  /*6540*/  BSYNC B0 ;  /* 0x0000000000007941 */ /* 0x000fea0003800000 */
.L_x_1988:
        /* <DEDUP_REMOVED lines=17> */
.L_x_1946:
[----:B------:R-:W-:Y:S04]  /*6660*/  BSSY B0, `(.L_x_1991) ;  /* 0x0000004000007945 */ /* 0x000fe80003800000 */
[----:B------:R-:W-:Y:S05]  /*6670*/  @P3 BRA `(.L_x_1992) ;  /* 0x0000000000083947 */ /* 0x000fea0003800000 */
[----:B------:R-:W0:Y:S02]  /*6680*/  FENCE.VIEW.ASYNC.G ;  /* 0x00000000000073c6 */ /* 0x000e240000000100 */
[----:B0-----:R-:W-:Y:S06]  /*6690*/  BAR.ARV 0xc, 0x200 ;  /* 0x0308000000007b1d */ /* 0x001fec0000002000 */
.L_x_1992:
[----:B------:R-:W-:Y:S05]  /*66a0*/  BSYNC B0 ;  /* 0x0000000000007941 */ /* 0x000fea0003800000 */
.L_x_1991:
[----:B------:R-:W2:Y:S01]  /*66b0*/  LDL R2, [R1+0x60] ;  /* 0x0000600001027983 */ /* 0x000ea20000100800 */
[----:B------:R-:W-:Y:S01]  /*66c0*/  ULDC.64 UR4, c[0x0][0x990] ;  /* 0x0002640000047ab9 */ /* 0x000fe20000000a00 */
[----:B------:R-:W-:Y:S02]  /*66d0*/  ULDC.64 UR6, c[0x0][0x998] ;  /* 0x0002660000067ab9 */ /* 0x000fe40000000a00 */
[----:B------:R-:W3:Y:S04]  /*66e0*/  LDL R5, [R1+0x48] ;  /* 0x0000480001057983 */ /* 0x000ee80000100800 */
[----:B------:R-:W3:Y:S01]  /*66f0*/  LDL R20, [R1+0x38] ;  /* 0x0000380001147983 */ /* 0x000ee20000100800 */
[----:B------:R-:W-:Y:S02]  /*6700*/  ISETP.NE.U32.AND P0, PT, RZ, UR4, PT ;  /* 0x00000004ff007c0c */ /* 0x000fe4000bf05070 */
[----:B------:R-:W-:Y:S01]  /*6710*/  ISETP.NE.U32.AND P1, PT, RZ, UR6, PT ;  /* 0x00000006ff007c0c */ /* 0x000fe2000bf25070 */
[----:B----4-:R-:W4:Y:S01]  /*6720*/  LDL R14, [R1+0x20] ;  /* 0x00002000010e7983 */ /* 0x010f220000100800 */
[----:B------:R-:W-:-:S02]  /*6730*/  ISETP.NE.AND.EX P0, PT, RZ, UR5, PT, P0 ;  /* 0x00000005ff007c0c */ /* 0x000fc4000bf05300 */
        /* <DEDUP_REMOVED lines=9> */
[----:B------:R-:W-:-:S03]  /*67d0*/  @P0 SHF.R.S32.HI R15, RZ, 0x1f, R20 ;  /* 0x0000001fff0f0819 */ /* 0x000fc60000011414 */
        /* <DEDUP_REMOVED lines=10> */
[----:B------:R-:W-:-:S04]  /*6880*/  @P1 IMAD.WIDE.U32 R6, R20, R12, R4 ;  /* 0x0000000c14061225 */ /* 0x000fc800078e0004 */
[----:B------:R-:W-:Y:S01]  /*6890*/  @P0 IMAD.IADD R5, R3, 0x1, R9 ;  /* 0x0000000103050824 */ /* 0x000fe200078e0209 */
[----:B------:R-:W-:Y:S01]  /*68a0*/  @P1 LEA R8, P3, R6, UR6, 0x2 ;  /* 0x0000000606081c11 */ /* 0x000fe2000f8610ff */
[----:B------:R-:W-:Y:S01]  /*68b0*/  @P1 IMAD.IADD R3, R7, 0x1, R11 ;  /* 0x0000000107031824 */ /* 0x000fe200078e020b */
[----:B------:R-:W-:Y:S01]  /*68c0*/  @P0 LEA R4, P2, R2, UR4, 0x2 ;  /* 0x0000000402040c11 */ /* 0x000fe2000f8410ff */
[----:B------:R-:W-:Y:S01]  /*68d0*/  IMAD.MOV.U32 R0, RZ, RZ, 0x3f800000 ;  /* 0x3f800000ff007424 */ /* 0x000fe200078e00ff */
[----:B------:R-:W-:Y:S02]  /*68e0*/  ULDC UR4, c[0x0][0x988] ;  /* 0x0002620000047ab9 */ /* 0x000fe40000000800 */
[----:B------:R-:W-:Y:S01]  /*68f0*/  @P1 LEA.HI.X R9, R6, UR7, R3, 0x2, P3 ;  /* 0x0000000706091c11 */ /* 0x000fe200098f1403 */
[----:B------:R-:W-:Y:S01]  /*6900*/  IMAD.MOV.U32 R3, RZ, RZ, 0x3f800000 ;  /* 0x3f800000ff037424 */ /* 0x000fe200078e00ff */
[----:B------:R-:W-:Y:S02]  /*6910*/  @P0 LEA.HI.X R5, R2, UR5, R5, 0x2, P2 ;  /* 0x0000000502050c11 */ /* 0x000fe400090f1405 */
[----:B------:R-:W0:Y:S01]  /*6920*/  LDC R2, c[0x0][0x448] ;  /* 0x00011200ff027b82 */ /* 0x000e220000000800 */
[----:B------:R-:W2:Y:S04]  /*6930*/  @P1 LDG.E R0, desc[UR42][R8.64] ;  /* 0x0000002a08001981 */ /* 0x000ea8000c1e1900 */
[----:B------:R1:W2:Y:S01]  /*6940*/  @P0 LDG.E R3, desc[UR42][R4.64] ;  /* 0x0000002a04030981 */ /* 0x0002a2000c1e1900 */
[----:B0-----:R-:W-:-:S13]  /*6950*/  ISETP.NE.AND P0, PT, R2, 0x1, PT ;  /* 0x000000010200780c */ /* 0x001fda0003f05270 */
[----:B------:R-:W0:Y:S08]  /*6960*/  @P0 LDC R7, c[0x0][0x44c] ;  /* 0x00011300ff070b82 */ /* 0x000e300000000800 */
[----:B------:R-:W3:Y:S01]  /*6970*/  @P0 LDC R6, c[0x0][0x450] ;  /* 0x00011400ff060b82 */ /* 0x000ee20000000800 */
[----:B----4-:R-:W-:-:S04]  /*6980*/  VIADD R2, R14, 0xbf ;  /* 0x000000bf0e027836 */ /* 0x010fc80000000000 */
[----:B0-----:R-:W-:-:S05]  /*6990*/  @P0 IMAD.HI.U32 R7, R2, R7, RZ ;  /* 0x0000000702070227 */ /* 0x001fca00078e00ff */
[----:B---3--:R-:W-:-:S05]  /*69a0*/  @P0 SHF.R.U32.HI R2, RZ, R6, R7 ;  /* 0x00000006ff020219 */ /* 0x008fca0000011607 */
[----:B------:R-:W-:-:S05]  /*69b0*/  IMAD.IADD R2, R87, 0x1, R2 ;  /* 0x0000000157027824 */ /* 0x000fca00078e0202 */
[----:B-1----:R-:W-:-:S04]  /*69c0*/  SHF.R.S32.HI R5, RZ, 0x1f, R2 ;  /* 0x0000001fff057819 */ /* 0x002fc80000011402 */
[----:B------:R-:W-:-:S04]  /*69d0*/  LEA.HI R5, R5, R2, RZ, 0x7 ;  /* 0x0000000205057211 */ /* 0x000fc800078f38ff */
[----:B------:R-:W-:-:S04]  /*69e0*/  SHF.R.S32.HI R5, RZ, 0x7, R5 ;  /* 0x00000007ff057819 */ /* 0x000fc80000011405 */
[----:B------:R-:W-:-:S04]  /*69f0*/  VIMNMX R88, R88, R5, PT ;  /* 0x0000000558587248 */ /* 0x000fc80003fe0100 */
[----:B------:R-:W-:Y:S02]  /*6a00*/  ISETP.GE.AND P1, PT, R88, 0x1, PT ;  /* 0x000000015800780c */ /* 0x000fe40003f26270 */
[----:B------:R-:W-:Y:S02]  /*6a10*/  CS2R R20, SRZ ;  /* 0x0000000000147805 */ /* 0x000fe4000001ff00 */
[----:B------:R-:W-:Y:S02]  /*6a20*/  PLOP3.LUT P0, PT, PT, PT, PT, 0x80, 0x0 ;  /* 0x000000000000781c */ /* 0x000fe40003f0f070 */
[----:B------:R-:W-:Y:S02]  /*6a30*/  CS2R R134, SRZ ;  /* 0x0000000000867805 */ /* 0x000fe4000001ff00 */
[----:B------:R-:W-:Y:S02]  /*6a40*/  CS2R R28, SRZ ;  /* 0x00000000001c7805 */ /* 0x000fe4000001ff00 */
[----:B------:R-:W-:-:S02]  /*6a50*/  CS2R R14, SRZ ;  /* 0x00000000000e7805 */ /* 0x000fc4000001ff00 */
[----:B------:R-:W-:Y:S01]  /*6a60*/  CS2R R128, SRZ ;  /* 0x0000000000807805 */ /* 0x000fe2000001ff00 */
[----:B------:R-:W-:Y:S01]  /*6a70*/  IMAD.MOV.U32 R25, RZ, RZ, RZ ;  /* 0x000000ffff197224 */ /* 0x000fe200078e00ff */
[----:B------:R-:W-:Y:S02]  /*6a80*/  CS2R R126, SRZ ;  /* 0x00000000007e7805 */ /* 0x000fe4000001ff00 */
[----:B------:R-:W-:Y:S02]  /*6a90*/  CS2R R30, SRZ ;  /* 0x00000000001e7805 */ /* 0x000fe4000001ff00 */
[----:B------:R-:W-:Y:S02]  /*6aa0*/  CS2R R12, SRZ ;  /* 0x00000000000c7805 */ /* 0x000fe4000001ff00 */
[----:B------:R-:W-:Y:S01]  /*6ab0*/  CS2R R120, SRZ ;  /* 0x0000000000787805 */ /* 0x000fe2000001ff00 */
        /* <DEDUP_REMOVED lines=11> */
[----:B------:R-:W-:Y:S02]  /*6b70*/  CS2R R6, SRZ ;  /* 0x0000000000067805 */ /* 0x000fe4000001ff00 */
[----:B------:R-:W-:Y:S02]  /*6b80*/  CS2R R96, SRZ ;  /* 0x0000000000607805 */ /* 0x000fe4000001ff00 */
[----:B------:R-:W-:Y:S01]  /*6b90*/  CS2R R94, SRZ ;  /* 0x00000000005e7805 */ /* 0x000fe2000001ff00 */
[----:B------:R-:W-:Y:S01]  /*6ba0*/  IMAD.MOV.U32 R38, RZ, RZ, RZ ;  /* 0x000000ffff267224 */ /* 0x000fe200078e00ff */
[----:B------:R-:W-:Y:S01]  /*6bb0*/  CS2R R4, SRZ ;  /* 0x0000000000047805 */ /* 0x000fe2000001ff00 */
[----:B------:R-:W-:-:S02]  /*6bc0*/  IMAD.MOV.U32 R89, RZ, RZ, RZ ;  /* 0x000000ffff597224 */ /* 0x000fc400078e00ff */
[----:B--2---:R-:W-:Y:S01]  /*6bd0*/  FMUL.FTZ R2, R3, R0 ;  /* 0x0000000003027220 */ /* 0x004fe20000410000 */
[----:B------:R-:W-:-:S03]  /*6be0*/  IMAD.MOV.U32 R0, RZ, RZ, RZ ;  /* 0x000000ffff007224 */ /* 0x000fc600078e00ff */
[----:B------:R-:W-:Y:S01]  /*6bf0*/  FMUL.FTZ R2, R2, UR4 ;  /* 0x0000000402027c20 */ /* 0x000fe20008410000 */
[----:B------:R-:W-:Y:S06]  /*6c00*/  @!P1 BRA `(.L_x_1993) ;  /* 0x000000b8006c9947 */ /* 0x000fec0003800000 */
[----:B------:R-:W0:Y:S01]  /*6c10*/  S2R R26, SR_TID.X ;  /* 0x00000000001a7919 */ /* 0x000e220000002100 */
[----:B------:R-:W-:Y:S01]  /*6c20*/  BSSY B6, `(.L_x_1994) ;  /* 0x000001f000067945 */ /* 0x000fe20003800000 */
[----:B0-----:R-:W-:-:S05]  /*6c30*/  VIADD R37, R26, 0xffffff80 ;  /* 0xffffff801a257836 */ /* 0x001fca0000000000 */
[----:B------:R-:W-:-:S04]  /*6c40*/  SHF.R.S32.HI R26, RZ, 0x1f, R37 ;  /* 0x0000001fff1a7819 */ /* 0x000fc80000011425 */
[----:B------:R-:W-:-:S04]  /*6c50*/  LEA.HI R26, R26, R37, RZ, 0x7 ;  /* 0x000000251a1a7211 */ /* 0x000fc800078f38ff */
[----:B------:R-:W-:-:S05]  /*6c60*/  SHF.R.S32.HI R26, RZ, 0x7, R26 ;  /* 0x00000007ff1a7819 */ /* 0x000fca000001141a */
[----:B------:R0:W1:Y:S02]  /*6c70*/  SHFL.IDX PT, R0, R26, RZ, 0x1f ;  /* 0x00001fff1a007589 */ /* 0x00006400000e0000 */
[----:B0-----:R-:W-:-:S05]  /*6c80*/  VIADD R26, R16, 0xf000 ;  /* 0x0000f000101a7836 */ /* 0x001fca0000000000 */
[----:B------:R-:W-:Y:S01]  /*6c90*/  LOP3.LUT P0, RZ, R26, 0x3ff, RZ, 0xc0, !PT ;  /* 0x000003ff1aff7812 */ /* 0x000fe2000780c0ff */
[----:B-1----:R-:W-:-:S05]  /*6ca0*/  IMAD.HI R3, R0, 0x55555556, RZ ;  /* 0x5555555600037827 */ /* 0x002fca00078e02ff */
        /* <DEDUP_REMOVED lines=22> */
.L_x_1995:
[----:B------:R-:W-:Y:S05]  /*6e10*/  BSYNC B6 ;  /* 0x0000000000067941 */ /* 0x000fea0003800000 */
.L_x_1994:
        /* <DEDUP_REMOVED lines=13> */
.L_x_1999:
[----:B-1----:R1:W2:Y:S02]  /*6ef0*/  SYNCS.PHASECHK.TRANS64.TRYWAIT P0, [R16+URZ+0x19c00], R3 ;  /* 0x019c0003100075a7 */ /* 0x0022a4000800017f */
[----:B--2---:R-:W-:Y:S05]  /*6f00*/  @!P0 NANOSLEEP.SYNCS 0x989680 ;  /* 0x009896800000895d */ /* 0x004fea0003900000 */
[----:B------:R-:W2:Y:S02]  /*6f10*/  @!P0 SYNCS.PHASECHK.TRANS64 P0, [R16+URZ+0x19c00], R3 ;  /* 0x019c0003100085a7 */ /* 0x000ea4000800007f */
[----:B--2---:R-:W-:Y:S05]  /*6f20*/  @!P0 BRA `(.L_x_1999) ;  /* 0xfffffffc00f08947 */ /* 0x004fea000383ffff */
.L_x_1998:
[----:B------:R-:W-:Y:S05]  /*6f30*/  BSYNC B0 ;  /* 0x0000000000007941 */ /* 0x000fea0003800000 */
.L_x_1997:
[----:B------:R-:W-:Y:S05]  /*6f40*/  BRA `(.L_x_2000) ;  /* 0x0000004400647947 */ /* 0x000fea0003800000 */
.L_x_1996:
        /* <DEDUP_REMOVED lines=30> */
.L_x_2002:
[----:B------:R-:W-:Y:S05]  /*7130*/  BSYNC B6 ;  /* 0x0000000000067941 */ /* 0x000fea0003800000 */
.L_x_2001:
        /* <DEDUP_REMOVED lines=24> */
[----:B------:R-:W-:Y:S01]  /*72c0*/  IMAD R4, R0, UR4, RZ ;  /* 0x0000000400047c24 */ /* 0x000fe2000f8e02ff */
[----:B------:R-:W-:Y:S01]  /*72d0*/  IADD3 R5, P1, R8, UR8, RZ ;  /* 0x0000000808057c10 */ /* 0x000fe2000ff3e0ff */
[----:B------:R-:W-:-:S04]  /*72e0*/  IMAD.WIDE.U32 R6, R11, UR4, R6 ;  /* 0x000000040b067c25 */ /* 0x000fc8000f8e0006 */
[----:B------:R-:W-:Y:S02]  /*72f0*/  IMAD R0, R0, UR6, RZ ;  /* 0x0000000600007c24 */ /* 0x000fe4000f8e02ff */
        /* <DEDUP_REMOVED lines=11> */
[----:B------:R0:W4:Y:S02]  /*73b0*/  SHFL.IDX PT, R14, R5, RZ, 0x1e1f ;  /* 0x001e1fff050e7589 */ /* 0x00012400000e0000 */
.L_x_2221:
[----:B0-----:R-:W5:Y:S04]  /*73c0*/  LDL R5, [R1+0x24] ;  /* 0x0000240001057983 */ /* 0x001f680000100800 */
[----:B------:R-:W2:Y:S01]  /*73d0*/  LDL R6, [R1+0x5c] ;  /* 0x00005c0001067983 */ /* 0x000ea20000100800 */
[----:B------:R-:W-:Y:S01]  /*73e0*/  BSSY B1, `(.L_x_2006) ;  /* 0x000002f000017945 */ /* 0x000fe20003800000 */
[----:B------:R-:W-:Y:S02]  /*73f0*/  CS2R R26, SRZ ;  /* 0x00000000001a7805 */ /* 0x000fe4000001ff00 */
[----:B------:R-:W-:Y:S02]  /*7400*/  CS2R R20, SRZ ;  /* 0x0000000000147805 */ /* 0x000fe4000001ff00 */
[----:B------:R-:W-:-:S02]  /*7410*/  CS2R R8, SRZ ;  /* 0x0000000000087805 */ /* 0x000fc4000001ff00 */
[----:B------:R-:W-:Y:S02]  /*7420*/  CS2R R24, SRZ ;  /* 0x0000000000187805 */ /* 0x000fe4000001ff00 */
[----:B------:R-:W-:Y:S01]  /*7430*/  CS2R R12, SRZ ;  /* 0x00000000000c7805 */ /* 0x000fe2000001ff00 */
[----:B-----5:R-:W-:Y:S01]  /*7440*/  IMAD R39, R5, R39, RZ ;  /* 0x0000002705277224 */ /* 0x020fe200078e02ff */
[----:B--2---:R-:W-:-:S04]  /*7450*/  LEA.HI R5, R6, R6, RZ, 0x1 ;  /* 0x0000000606057211 */ /* 0x004fc800078f08ff */
[----:B------:R-:W-:Y:S02]  /*7460*/  ISETP.GE.AND P0, PT, R10, R39, PT ;  /* 0x000000270a00720c */ /* 0x000fe40003f06270 */
[----:B------:R-:W-:Y:S02]  /*7470*/  CS2R R10, SRZ ;  /* 0x00000000000a7805 */ /* 0x000fe4000001ff00 */
[----:B------:R-:W-:-:S05]  /*7480*/  LOP3.LUT R5, R5, 0xfffffffe, RZ, 0xc0, !PT ;  /* 0xfffffffe05057812 */ /* 0x000fca00078ec0ff */
[----:B------:R-:W-:-:S05]  /*7490*/  IMAD.IADD R5, R6, 0x1, -R5 ;  /* 0x0000000106057824 */ /* 0x000fca00078e0a05 */
[----:B------:R-:W-:Y:S01]  /*74a0*/  SHF.L.U32 R5, R5, 0x1f, RZ ;  /* 0x0000001f05057819 */ /* 0x000fe200000006ff */
[----:B------:R-:W-:Y:S06]  /*74b0*/  @P0 BRA `(.L_x_2007) ;  /* 0x0000000000840947 */ /* 0x000fec0003800000 */
[----:B------:R-:W2:Y:S01]  /*74c0*/  LDL R32, [R1+0xc] ;  /* 0x00000c0001207983 */ /* 0x000ea20000100800 */
[----:B------:R-:W-:-:S03]  /*74d0*/  ULDC UR4, c[0x0][0x3f4] ;  /* 0x0000fd0000047ab9 */ /* 0x000fc60000000800 */
[----:B------:R-:W2:Y:S04]  /*74e0*/  LDL R15, [R1+0x10] ;  /* 0x00001000010f7983 */ /* 0x000ea80000100800 */
[----:B------:R-:W2:Y:S04]  /*74f0*/  LDL R40, [R1+0x74] ;  /* 0x0000740001287983 */ /* 0x000ea80000100800 */
[----:B------:R-:W2:Y:S01]  /*7500*/  LDL R38, [R1+0x70] ;  /* 0x0000700001267983 */ /* 0x000ea20000100800 */
[----:B------:R-:W-:Y:S02]  /*7510*/  ISETP.GE.AND P5, PT, R154, UR4, PT ;  /* 0x000000049a007c0c */ /* 0x000fe4000bfa6270 */
[----:B------:R-:W-:-:S02]  /*7520*/  CS2R R24, SRZ ;  /* 0x0000000000187805 */ /* 0x000fc4000001ff00 */
[----:B------:R-:W-:Y:S02]  /*7530*/  CS2R R26, SRZ ;  /* 0x00000000001a7805 */ /* 0x000fe4000001ff00 */
[----:B------:R-:W-:-:S07]  /*7540*/  CS2R R12, SRZ ;  /* 0x00000000000c7805 */ /* 0x000fce000001ff00 */
[----:B------:R-:W-:Y:S02]  /*7550*/  @!P5 SHF.R.S32.HI R9, RZ, 0x1f, R154 ;  /* 0x0000001fff09d819 */ /* 0x000fe4000001149a */
[C---:B------:R-:W-:Y:S02]  /*7560*/  @!P5 IADD3 R6, P2, R154.reuse, R3, RZ ;  /* 0x000000039a06d210 */ /* 0x040fe40007f5e0ff */
[----:B----4-:R-:W-:-:S03]  /*7570*/  @!P5 IADD3 R28, P3, R154, R14, RZ ;  /* 0x0000000e9a1cd210 */ /* 0x010fc60007f7e0ff */
[--C-:B-1----:R-:W-:Y:S02]  /*7580*/  @!P5 IMAD.X R7, R0, 0x1, R9.reuse, P2 ;  /* 0x000000010007d824 */ /* 0x102fe400010e0609 */
[----:B---3--:R-:W-:Y:S01]  /*7590*/  @!P5 IMAD.X R29, R4, 0x1, R9, P3 ;  /* 0x00000001041dd824 */ /* 0x008fe200018e0609 */
[----:B------:R-:W-:Y:S02]  /*75a0*/  CS2R R20, SRZ ;  /* 0x0000000000147805 */ /* 0x000fe4000001ff00 */
[----:B------:R-:W-:Y:S02]  /*75b0*/  CS2R R10, SRZ ;  /* 0x00000000000a7805 */ /* 0x000fe4000001ff00 */
[----:B------:R-:W-:Y:S01]  /*75c0*/  CS2R R8, SRZ ;  /* 0x0000000000087805 */ /* 0x000fe2000001ff00 */
[----:B------:R0:W5:Y:S04]  /*75d0*/  @!P5 LD.E.64 R24, desc[UR42][R6.64] ;  /* 0x0000002a0618d980 */ /* 0x000168000c101b00 */
[----:B------:R0:W5:Y:S01]  /*75e0*/  @!P5 LD.E.64 R26, desc[UR42][R28.64] ;  /* 0x0000002a1c1ad980 */ /* 0x000162000c101b00 */
[----:B--2---:R-:W-:-:S02]  /*75f0*/  ISETP.GE.AND P1, PT, R32, UR4, PT ;  /* 0x0000000420007c0c */ /* 0x004fc4000bf26270 */
[----:B------:R-:W-:-:S11]  /*7600*/  ISETP.GE.AND P0, PT, R15, UR4, PT ;  /* 0x000000040f007c0c */ /* 0x000fd6000bf06270 */
[CC--:B------:R-:W-:Y:S02]  /*7610*/  @!P1 IADD3 R30, P4, R32.reuse, R3.reuse, RZ ;  /* 0x00000003201e9210 */ /* 0x0c0fe40007f9e0ff */
[-C--:B------:R-:W-:Y:S02]  /*7620*/  @!P1 IADD3 R32, P2, R32, R14.reuse, RZ ;  /* 0x0000000e20209210 */ /* 0x080fe40007f5e0ff */
[C---:B------:R-:W-:Y:S01]  /*7630*/  @!P0 IADD3 R34, P3, R15.reuse, R3, RZ ;  /* 0x000000030f228210 */ /* 0x040fe20007f7e0ff */
[--C-:B------:R-:W-:Y:S01]  /*7640*/  @!P1 IMAD.X R31, R0, 0x1, R40.reuse, P4 ;  /* 0x00000001001f9824 */ /* 0x100fe200020e0628 */
[----:B------:R-:W-:Y:S01]  /*7650*/  @!P0 IADD3 R14, P4, R15, R14, RZ ;  /* 0x0000000e0f0e8210 */ /* 0x000fe20007f9e0ff */
[----:B------:R-:W-:Y:S02]  /*7660*/  @!P1 IMAD.X R33, R4, 0x1, R40, P2 ;  /* 0x0000000104219824 */ /* 0x000fe400010e0628 */
[--C-:B------:R-:W-:Y:S01]  /*7670*/  @!P0 IMAD.X R35, R0, 0x1, R38.reuse, P3 ;  /* 0x0000000100238824 */ /* 0x100fe200018e0626 */
[----:B------:R0:W5:Y:S01]  /*7680*/  @!P1 LD.E.64 R12, desc[UR42][R30.64] ;  /* 0x0000002a1e0c9980 */ /* 0x000162000c101b00 */
[----:B------:R-:W-:-:S03]  /*7690*/  @!P0 IMAD.X R15, R4, 0x1, R38, P4 ;  /* 0x00000001040f8824 */ /* 0x000fc600020e0626 */
[----:B------:R0:W5:Y:S04]  /*76a0*/  @!P1 LD.E.64 R20, desc[UR42][R32.64] ;  /* 0x0000002a20149980 */ /* 0x000168000c101b00 */
[----:B------:R0:W5:Y:S04]  /*76b0*/  @!P0 LD.E.64 R10, desc[UR42][R34.64] ;  /* 0x0000002a220a8980 */ /* 0x000168000c101b00 */
[----:B------:R0:W5:Y:S02]  /*76c0*/  @!P0 LD.E.64 R8, desc[UR42][R14.64] ;  /* 0x0000002a0e088980 */ /* 0x000164000c101b00 */
.L_x_2007:
[----:B------:R-:W-:Y:S05]  /*76d0*/  BSYNC B1 ;  /* 0x0000000000017941 */ /* 0x000fea0003800000 */
.L_x_2006:
[----:B-1----:R-:W2:Y:S01]  /*76e0*/  LDL.LU R0, [R1+0x34] ;  /* 0x0000340001007983 */ /* 0x002ea20000300800 */
[----:B------:R-:W1:Y:S01]  /*76f0*/  SYNCS.PHASECHK.TRANS64.TRYWAIT P0, [R16+URZ+0x19c00], R5 ;  /* 0x019c0005100075a7 */ /* 0x000e62000800017f */
[----:B------:R-:W-:Y:S01]  /*7700*/  BSSY B1, `(.L_x_2008) ;  /* 0x0000005000017945 */ /* 0x000fe20003800000 */
[----:B--2---:R-:W-:-:S05]  /*7710*/  IMAD R0, R0, -0xc0, R39 ;  /* 0xffffff4000007824 */ /* 0x004fca00078e0227 */
[----:B------:R-:W-:-:S04]  /*7720*/  VIMNMX R0, R0, 0xc0, PT ;  /* 0x000000c000007848 */ /* 0x000fc80003fe0100 */
[----:B------:R-:W-:Y:S01]  /*7730*/  ISETP.GE.AND P1, PT, R19, R0, PT ;  /* 0x000000001300720c */ /* 0x000fe20003f26270 */
[----:B-1----:R-:W-:-:S12]  /*7740*/  @!P0 BRA `(.L_x_2009) ;  /* 0x0000014000148947 */ /* 0x002fd80003800000 */
.L_x_2222:
[----:B------:R-:W-:Y:S05]  /*7750*/  BSYNC B1 ;  /* 0x0000000000017941 */ /* 0x000fea0003800000 */
.L_x_2008:
[----:B------:R-:W-:Y:S05]  /*7760*/  @P1 BRA `(.L_x_2010) ;  /* 0x0000003c00381947 */ /* 0x000fea0003800000 */
[----:B---3--:R-:W2:Y:S01]  /*7770*/  LDL R4, [R1+0xc] ;  /* 0x00000c0001047983 */ /* 0x008ea20000100800 */
[----:B------:R-:W3:Y:S03]  /*7780*/  LDC R3, c[0x0][0x3f4] ;  /* 0x0000fd00ff037b82 */ /* 0x000ee60000000800 */
[----:B------:R-:W4:Y:S01]  /*7790*/  LDL R0, [R1+0x10] ;  /* 0x0000100001007983 */ /* 0x000f220000100800 */
[----:B------:R-:W-:Y:S01]  /*77a0*/  BSSY B1, `(.L_x_2011) ;  /* 0x000007b000017945 */ /* 0x000fe20003800000 */
[-C--:B---3--:R-:W-:Y:S02]  /*77b0*/  ISETP.GE.AND P0, PT, R154, R3.reuse, PT ;  /* 0x000000039a00720c */ /* 0x088fe40003f06270 */
[-C--:B--2---:R-:W-:Y:S02]  /*77c0*/  ISETP.GE.AND P1, PT, R4, R3.reuse, PT ;  /* 0x000000030400720c */ /* 0x084fe40003f26270 */
[----:B----4-:R-:W-:-:S09]  /*77d0*/  ISETP.GE.AND P2, PT, R0, R3, PT ;  /* 0x000000030000720c */ /* 0x010fd20003f46270 */
[----:B------:R-:W-:Y:S05]  /*77e0*/  @P0 BRA `(.L_x_2012) ;  /* 0x0000000400d80947 */ /* 0x000fea0003800000 */
[----:B01----:R-:W0:Y:S01]  /*77f0*/  LDS.128 R4, [R37+0xf000] ;  /* 0x00f0000025047984 */ /* 0x003e220000000c00 */
        /* <DEDUP_REMOVED lines=117> */
.L_x_2012:
[----:B------:R-:W-:Y:S05]  /*7f50*/  BSYNC B1 ;  /* 0x0000000000017941 */ /* 0x000fea0003800000 */
.L_x_2011:
[----:B------:R-:W-:Y:S04]  /*7f60*/  BSSY B1, `(.L_x_2013) ;  /* 0x000007c000017945 */ /* 0x000fe80003800000 */
[----:B------:R-:W-:Y:S05]  /*7f70*/  @P1 BRA `(.L_x_2014) ;  /* 0x0000000400e81947 */ /* 0x000fea0003800000 */
[----:B012---:R-:W0:Y:S01]  /*7f80*/  LDS.128 R4, [R37+0x10800] ;  /* 0x0108000025047984 */ /* 0x007e220000000c00 */
        /* <DEDUP_REMOVED lines=121> */
.L_x_2014:
[----:B------:R-:W-:Y:S05]  /*8720*/  BSYNC B1 ;  /* 0x0000000000017941 */ /* 0x000fea0003800000 */
.L_x_2013:
[----:B------:R-:W-:Y:S05]  /*8730*/  @P2 BRA `(.L_x_2010) ;  /* 0x0000002c00442947 */ /* 0x000fea0003800000 */
[----:B0123--:R-:W0:Y:S01]  /*8740*/  LDS.128 R4, [R37+0x12000] ;  /* 0x0120000025047984 */ /* 0x00fe220000000c00 */
        /* <DEDUP_REMOVED lines=118> */
.L_x_2004:
        /* <DEDUP_REMOVED lines=32> */
.L_x_2228:
[----:B------:R-:W5:Y:S04]  /*90b0*/  LDL R4, [R1+0x24] ;  /* 0x0000240001047983 */ /* 0x000f680000100800 */
[----:B------:R-:W2:Y:S01]  /*90c0*/  LDL R13, [R1+0x5c] ;  /* 0x00005c00010d7983 */ /* 0x000ea20000100800 */
[----:B------:R-:W-:Y:S01]  /*90d0*/  BSSY B1, `(.L_x_2016) ;  /* 0x000002c000017945 */ /* 0x000fe20003800000 */
[----:B------:R-:W-:Y:S02]  /*90e0*/  CS2R R8, SRZ ;  /* 0x0000000000087805 */ /* 0x000fe4000001ff00 */
[----:B------:R-:W-:Y:S02]  /*90f0*/  CS2R R14, SRZ ;  /* 0x00000000000e7805 */ /* 0x000fe4000001ff00 */
[----:B------:R-:W-:Y:S01]  /*9100*/  CS2R R26, SRZ ;  /* 0x00000000001a7805 */ /* 0x000fe2000001ff00 */
[----:B-----5:R-:W-:Y:S01]  /*9110*/  IMAD R41, R4, R25, RZ ;  /* 0x0000001904297224 */ /* 0x020fe200078e02ff */
[----:B------:R-:W-:-:S02]  /*9120*/  CS2R R4, SRZ ;  /* 0x0000000000047805 */ /* 0x000fc4000001ff00 */
[----:B------:R-:W-:Y:S02]  /*9130*/  CS2R R24, SRZ ;  /* 0x0000000000187805 */ /* 0x000fe4000001ff00 */
[----:B--2---:R-:W-:Y:S02]  /*9140*/  LEA.HI R6, R13, R13, RZ, 0x1 ;  /* 0x0000000d0d067211 */ /* 0x004fe400078f08ff */
[----:B------:R-:W-:Y:S02]  /*9150*/  ISETP.GE.AND P0, PT, R10, R41, PT ;  /* 0x000000290a00720c */ /* 0x000fe40003f06270 */
[----:B------:R-:W-:Y:S02]  /*9160*/  CS2R R10, SRZ ;  /* 0x00000000000a7805 */ /* 0x000fe4000001ff00 */
[----:B------:R-:W-:Y:S02]  /*9170*/  LOP3.LUT R12, R6, 0xfffffffe, RZ, 0xc0, !PT ;  /* 0xfffffffe060c7812 */ /* 0x000fe400078ec0ff */
[----:B------:R-:W-:-:S03]  /*9180*/  CS2R R6, SRZ ;  /* 0x0000000000067805 */ /* 0x000fc6000001ff00 */
[----:B------:R-:W-:Y:S01]  /*9190*/  IMAD.IADD R39, R13, 0x1, -R12 ;  /* 0x000000010d277824 */ /* 0x000fe200078e0a0c */
[----:B------:R-:W-:-:S04]  /*91a0*/  CS2R R12, SRZ ;  /* 0x00000000000c7805 */ /* 0x000fc8000001ff00 */
[----:B------:R-:W-:Y:S01]  /*91b0*/  SHF.L.U32 R39, R39, 0x1f, RZ ;  /* 0x0000001f27277819 */ /* 0x000fe200000006ff */
[----:B------:R-:W-:Y:S06]  /*91c0*/  @P0 BRA `(.L_x_2017) ;  /* 0x0000000000700947 */ /* 0x000fec0003800000 */
[----:B------:R-:W2:Y:S01]  /*91d0*/  LDL R28, [R1+0x6c] ;  /* 0x00006c00011c7983 */ /* 0x000ea20000100800 */
        /* <DEDUP_REMOVED lines=12> */
[----:B----4-:R-:W-:-:S05]  /*92a0*/  @!P4 IADD3 R30, P1, R22, R21, RZ ;  /* 0x00000015161ec210 */ /* 0x010fca0007f3e0ff */
[----:B---3--:R-:W-:Y:S02]  /*92b0*/  @!P4 IMAD.X R31, R20, 0x1, R5, P1 ;  /* 0x00000001141fc824 */ /* 0x008fe400008e0605 */
[----:B--2---:R-:W-:Y:S01]  /*92c0*/  @!P5 IMAD.SHL.U32 R4, R28, 0x10, RZ ;  /* 0x000000101c04d824 */ /* 0x004fe200078e00ff */
[----:B------:R-:W-:-:S04]  /*92d0*/  @!P4 IADD3 R28, P0, R22, R3, RZ ;  /* 0x00000003161cc210 */ /* 0x000fc80007f1e0ff */
[-C--:B------:R-:W-:Y:S01]  /*92e0*/  @!P5 IADD3 R32, P2, R3, R4.reuse, RZ ;  /* 0x000000040320d210 */ /* 0x080fe20007f5e0ff */
[C---:B-1----:R-:W-:Y:S01]  /*92f0*/  @!P4 IMAD.X R29, R0.reuse, 0x1, R5, P0 ;  /* 0x00000001001dc824 */ /* 0x042fe200000e0605 */
[----:B------:R-:W-:Y:S02]  /*9300*/  @!P5 IADD3 R34, P3, R21, R4, RZ ;  /* 0x000000041522d210 */ /* 0x000fe40007f7e0ff */
[----:B------:R-:W-:Y:S02]  /*9310*/  @!P5 SHF.R.S32.HI R3, RZ, 0x1f, R4 ;  /* 0x0000001fff03d819 */ /* 0x000fe40000011404 */
[----:B------:R-:W-:Y:S01]  /*9320*/  CS2R R4, SRZ ;  /* 0x0000000000047805 */ /* 0x000fe2000001ff00 */
[----:B------:R0:W5:Y:S02]  /*9330*/  @!P4 LD.E.128 R12, desc[UR42][R28.64] ;  /* 0x0000002a1c0cc980 */ /* 0x000164000c101d00 */
[--C-:B------:R-:W-:Y:S02]  /*9340*/  @!P5 IMAD.X R33, R0, 0x1, R3.reuse, P2 ;  /* 0x000000010021d824 */ /* 0x100fe400010e0603 */
[----:B------:R-:W-:Y:S01]  /*9350*/  @!P5 IMAD.X R35, R20, 0x1, R3, P3 ;  /* 0x000000011423d824 */ /* 0x000fe200018e0603 */
[----:B------:R0:W5:Y:S04]  /*9360*/  @!P4 LD.E.128 R4, desc[UR42][R30.64] ;  /* 0x0000002a1e04c980 */ /* 0x000168000c101d00 */
[----:B------:R0:W5:Y:S04]  /*9370*/  @!P5 LD.E.128 R24, desc[UR42][R32.64] ;  /* 0x0000002a2018d980 */ /* 0x000168000c101d00 */
[----:B------:R0:W5:Y:S02]  /*9380*/  @!P5 LD.E.128 R8, desc[UR42][R34.64] ;  /* 0x0000002a2208d980 */ /* 0x000164000c101d00 */
.L_x_2017:
[----:B------:R-:W-:Y:S05]  /*9390*/  BSYNC B1 ;  /* 0x0000000000017941 */ /* 0x000fea0003800000 */
.L_x_2016:
[----:B-1----:R-:W2:Y:S01]  /*93a0*/  LDL.LU R0, [R1+0x34] ;  /* 0x0000340001007983 */ /* 0x002ea20000300800 */
[----:B------:R-:W1:Y:S01]  /*93b0*/  SYNCS.PHASECHK.TRANS64.TRYWAIT P0, [R16+URZ+0x19c00], R39 ;  /* 0x019c0027100075a7 */ /* 0x000e62000800017f */
[----:B------:R-:W-:Y:S01]  /*93c0*/  BSSY B1, `(.L_x_2018) ;  /* 0x0000005000017945 */ /* 0x000fe20003800000 */
[----:B--2---:R-:W-:-:S05]  /*93d0*/  IMAD R0, R0, -0xc0, R41 ;  /* 0xffffff4000007824 */ /* 0x004fca00078e0229 */
[----:B------:R-:W-:-:S04]  /*93e0*/  VIMNMX R0, R0, 0xc0, PT ;  /* 0x000000c000007848 */ /* 0x000fc80003fe0100 */
[----:B------:R-:W-:Y:S01]  /*93f0*/  ISETP.GE.AND P1, PT, R19, R0, PT ;  /* 0x000000001300720c */ /* 0x000fe20003f26270 */
[----:B-1----:R-:W-:-:S12]  /*9400*/  @!P0 BRA `(.L_x_2019) ;  /* 0x0000012400688947 */ /* 0x002fd80003800000 */
.L_x_2229:
[----:B------:R-:W-:Y:S05]  /*9410*/  BSYNC B1 ;  /* 0x0000000000017941 */ /* 0x000fea0003800000 */
.L_x_2018:
        /* <DEDUP_REMOVED lines=23> */
[----:B------:R-:W-:Y:S02]  /*9590*/  SHF.R.U32.HI R43, RZ, 0x8, R6 ;  /* 0x00000008ff2b7819 */ /* 0x000fe40000011606 */
[----:B------:R-:W-:Y:S02]  /*95a0*/  LOP3.LUT R40, R40, 0xff, RZ, 0xc0, !PT ;  /* 0x000000ff28287812 */ /* 0x000fe400078ec0ff */
[----:B------:R-:W-:Y:S02]  /*95b0*/  LOP3.LUT R44, R7, 0xff, RZ, 0xc0, !PT ;  /* 0x000000ff072c7812 */ /* 0x000fe400078ec0ff */
        /* <DEDUP_REMOVED lines=8> */
[----:B------:R-:W-:Y:S01]  /*9640*/  LOP3.LUT R42, R6, 0xff, RZ, 0xc0, !PT ;  /* 0x000000ff062a7812 */ /* 0x000fe200078ec0ff */
        /* <DEDUP_REMOVED lines=19> */
[----:B------:R-:W-:Y:S02]  /*9780*/  PRMT R40, R40, 0x7604, R21 ;  /* 0x0000760428287816 */ /* 0x000fe40000000015 */
[----:B------:R-:W-:Y:S02]  /*9790*/  SHF.R.U32.HI R21, RZ, 0x10, R13 ;  /* 0x00000010ff157819 */ /* 0x000fe4000001160d */
[----:B------:R-:W-:Y:S02]  /*97a0*/  PRMT R44, R47, 0x7604, R44 ;  /* 0x000076042f2c7816 */ /* 0x000fe4000000002c */
[----:B------:R-:W-:Y:S01]  /*97b0*/  PRMT R49, R43, 0x7604, R42 ;  /* 0x000076042b317816 */ /* 0x000fe2000000002a */
[----:B------:R-:W-:Y:S01]  /*97c0*/  IMAD.U32 R21, R21, 0x10000, RZ ;  /* 0x0001000015157824 */ /* 0x000fe200078e00ff */
[----:B------:R-:W-:-:S02]  /*97d0*/  SHF.R.U32.HI R47, RZ, 0x10, R5 ;  /* 0x00000010ff2f7819 */ /* 0x000fc40000011605 */
[----:B------:R-:W-:Y:S02]  /*97e0*/  SHF.R.U32.HI R43, RZ, 0x10, R15 ;  /* 0x00000010ff2b7819 */ /* 0x000fe4000001160f */
[----:B------:R-:W-:Y:S01]  /*97f0*/  LOP3.LUT R21, R38, 0xff0000, R21, 0xf8, !PT ;  /* 0x00ff000026157812 */ /* 0x000fe200078ef815 */
[----:B------:R-:W-:Y:S01]  /*9800*/  IMAD.U32 R47, R47, 0x10000, RZ ;  /* 0x000100002f2f7824 */ /* 0x000fe200078e00ff */
[----:B------:R-:W-:Y:S01]  /*9810*/  LOP3.LUT R39, R39, 0xff0000, R12, 0xf8, !PT ;  /* 0x00ff000027277812 */ /* 0x000fe200078ef80c */
[----:B------:R-:W-:Y:S01]  /*9820*/  IMAD.U32 R43, R43, 0x10000, RZ ;  /* 0x000100002b2b7824 */ /* 0x000fe200078e00ff */
[----:B------:R-:W-:Y:S02]  /*9830*/  LOP3.LUT R41, R41, 0xff0000, R14, 0xf8, !PT ;  /* 0x00ff000029297812 */ /* 0x000fe400078ef80e */
[----:B------:R-:W-:Y:S02]  /*9840*/  LOP3.LUT R47, R40, 0xff0000, R47, 0xf8, !PT ;  /* 0x00ff0000282f7812 */ /* 0x000fe400078ef82f */
[----:B------:R-:W-:-:S02]  /*9850*/  LOP3.LUT R43, R20, 0xff0000, R43, 0xf8, !PT ;  /* 0x00ff0000142b7812 */ /* 0x000fc400078ef82b */
[----:B------:R-:W-:Y:S02]  /*9860*/  LOP3.LUT R40, R21, 0xff000000, R13, 0xf8, !PT ;  /* 0xff00000015287812 */ /* 0x000fe400078ef80d */
[----:B------:R-:W-:Y:S02]  /*9870*/  LOP3.LUT R13, R45, 0xff0000, R4, 0xf8, !PT ;  /* 0x00ff00002d0d7812 */ /* 0x000fe400078ef804 */
[----:B------:R-:W-:Y:S02]  /*9880*/  SHF.R.U32.HI R51, RZ, 0x10, R7 ;  /* 0x00000010ff337819 */ /* 0x000fe40000011607 */
[----:B------:R-:W-:Y:S02]  /*9890*/  LOP3.LUT R49, R49, 0xff0000, R6, 0xf8, !PT ;  /* 0x00ff000031317812 */ /* 0x000fe400078ef806 */
[----:B------:R-:W-:Y:S01]  /*98a0*/  LOP3.LUT R48, R47, 0xff000000, R5, 0xf8, !PT ;  /* 0xff0000002f307812 */ /* 0x000fe200078ef805 */
[----:B------:R-:W-:Y:S01]  /*98b0*/  IMAD.U32 R51, R51, 0x10000, RZ ;  /* 0x0001000033337824 */ /* 0x000fe200078e00ff */
[----:B------:R-:W-:-:S02]  /*98c0*/  LOP3.LUT R20, R39, 0xff000000, R12, 0xf8, !PT ;  /* 0xff00000027147812 */ /* 0x000fc400078ef80c */
[----:B------:R-:W-:Y:S02]  /*98d0*/  LOP3.LUT R45, R43, 0xff000000, R15, 0xf8, !PT ;  /* 0xff0000002b2d7812 */ /* 0x000fe400078ef80f */
[----:B------:R-:W-:Y:S02]  /*98e0*/  LOP3.LUT R12, R41, 0xff000000, R14, 0xf8, !PT ;  /* 0xff000000290c7812 */ /* 0x000fe400078ef80e */
[----:B------:R-:W-:Y:S02]  /*98f0*/  LOP3.LUT R15, R13, 0xff000000, R4, 0xf8, !PT ;  /* 0xff0000000d0f7812 */ /* 0x000fe400078ef804 */
[----:B------:R-:W-:Y:S02]  /*9900*/  LOP3.LUT R4, R49, 0xff000000, R6, 0xf8, !PT ;  /* 0xff00000031047812 */ /* 0x000fe400078ef806 */
[-C--:B0-----:R-:W-:Y:S02]  /*9910*/  F2FP.F16.E4M3.UNPACK_B R41, R31.reuse ;  /* 0x0000001fff29723e */ /* 0x081fe400020006ff */
[----:B------:R-:W-:-:S02]  /*9920*/  F2FP.F16.E4M3.UNPACK_B R46, R31.H1 ;  /* 0x0000001fff2e723e */ /* 0x000fc400030006ff */
[-C--:B------:R-:W-:Y:S02]  /*9930*/  F2FP.F16.E4M3.UNPACK_B R14, R28.reuse ;  /* 0x0000001cff0e723e */ /* 0x080fe400020006ff */
[----:B------:R-:W-:Y:S02]  /*9940*/  F2FP.F16.E4M3.UNPACK_B R38, R28.H1 ;  /* 0x0000001cff26723e */ /* 0x000fe400030006ff */
[----:B------:R-:W-:Y:S02]  /*9950*/  F2FP.F16.E4M3.UNPACK_B R49, R48 ;  /* 0x00000030ff31723e */ /* 0x000fe400020006ff */
[----:B-1----:R-:W-:Y:S02]  /*9960*/  F2FP.F16.E4M3.UNPACK_B R31, R33 ;  /* 0x00000021ff1f723e */ /* 0x002fe400020006ff */
[----:B------:R-:W-:Y:S01]  /*9970*/  F2FP.F16.E4M3.UNPACK_B R28, R40 ;  /* 0x00000028ff1c723e */ /* 0x000fe200020006ff */
[----:B------:R-:W-:Y:S01]  /*9980*/  HADD2.F32 R50, -RZ, R49.H0_H0 ;  /* 0x20000031ff327230 */ /* 0x000fe20000004100 */
[-C--:B------:R-:W-:Y:S01]  /*9990*/  F2FP.F16.E4M3.UNPACK_B R21, R29.reuse ;  /* 0x0000001dff15723e */ /* 0x080fe200020006ff */
[----:B------:R-:W-:Y:S01]  /*99a0*/  HADD2.F32 R6, -RZ, R31.H0_H0 ;  /* 0x2000001fff067230 */ /* 0x000fe20000004100 */
[----:B------:R-:W-:Y:S01]  /*99b0*/  LOP3.LUT R51, R44, 0xff0000, R51, 0xf8, !PT ;  /* 0x00ff00002c337812 */ /* 0x000fe200078ef833 */
[--C-:B------:R-:W-:Y:S01]  /*99c0*/  HADD2.F32 R44, -RZ, R28.reuse.H0_H0 ;  /* 0x2000001cff2c7230 */ /* 0x100fe20000004100 */
[----:B------:R-:W-:Y:S01]  /*99d0*/  F2FP.F16.E4M3.UNPACK_B R39, R29.H1 ;  /* 0x0000001dff27723e */ /* 0x000fe200030006ff */
[----:B------:R-:W-:Y:S01]  /*99e0*/  HADD2.F32 R13, -RZ, R21.H0_H0 ;  /* 0x20000015ff0d7230 */ /* 0x000fe20000004100 */
[-C--:B------:R-:W-:Y:S01]  /*99f0*/  F2FP.F16.E4M3.UNPACK_B R29, R32.reuse ;  /* 0x00000020ff1d723e */ /* 0x080fe200020006ff */
[----:B------:R-:W-:Y:S01]  /*9a00*/  HADD2.F32 R49, -RZ, R49.H1_H1 ;  /* 0x30000031ff317230 */ /* 0x000fe20000004100 */
[----:B------:R-:W-:Y:S01]  /*9a10*/  F2FP.F16.E4M3.UNPACK_B R43, R32.H1 ;  /* 0x00000020ff2b723e */ /* 0x000fe200030006ff */
[C---:B------:R-:W-:Y:S01]  /*9a20*/  FMUL.FTZ R32, R6.reuse, R50 ;  /* 0x0000003206207220 */ /* 0x040fe20000410000 */
[-C--:B------:R-:W-:Y:S01]  /*9a30*/  F2FP.F16.E4M3.UNPACK_B R42, R35.reuse ;  /* 0x00000023ff2a723e */ /* 0x080fe200020006ff */
[----:B------:R-:W-:Y:S01]  /*9a40*/  HADD2.F32 R31, -RZ, R31.H1_H1 ;  /* 0x3000001fff1f7230 */ /* 0x000fe20000004100 */
[----:B------:R-:W-:Y:S01]  /*9a50*/  F2FP.F16.E4M3.UNPACK_B R47, R35.H1 ;  /* 0x00000023ff2f723e */ /* 0x000fe200030006ff */
[-C--:B------:R-:W-:Y:S01]  /*9a60*/  FMUL.FTZ R35, R6, R44.reuse ;  /* 0x0000002c06237220 */ /* 0x080fe20000410000 */
[----:B------:R-:W-:Y:S01]  /*9a70*/  F2FP.F16.E4M3.UNPACK_B R33, R33.H1 ;  /* 0x00000021ff21723e */ /* 0x000fe200030006ff */
[C---:B------:R-:W-:Y:S01]  /*9a80*/  FFMA.FTZ R6, R13.reuse, R44, -R32 ;  /* 0x0000002c0d067223 */ /* 0x040fe20000010820 */
[----:B------:R-:W-:Y:S01]  /*9a90*/  F2FP.F16.E4M3.UNPACK_B R48, R48.H1 ;  /* 0x00000030ff30723e */ /* 0x000fe200030006ff */
[----:B------:R-:W-:Y:S01]  /*9aa0*/  FFMA.FTZ R13, R13, R50, R35 ;  /* 0x000000320d0d7223 */ /* 0x000fe20000010023 */
[----:B------:R-:W-:Y:S01]  /*9ab0*/  F2FP.F16.E4M3.UNPACK_B R40, R40.H1 ;  /* 0x00000028ff28723e */ /* 0x000fe200030006ff */
[----:B------:R-:W-:-:S02]  /*9ac0*/  HADD2.F32 R35, -RZ, R28.H1_H1 ;  /* 0x3000001cff237230 */ /* 0x000fc40000004100 */
[----:B------:R-:W-:Y:S01]  /*9ad0*/  FMUL.FTZ R53, R31, R49 ;  /* 0x000000311f357220 */ /* 0x000fe20000410000 */
[----:B------:R-:W-:Y:S01]  /*9ae0*/  HADD2.F32 R28, -RZ, R21.H1_H1 ;  /* 0x30000015ff1c7230 */ /* 0x000fe20000004100 */
[----:B------:R-:W-:Y:S01]  /*9af0*/  LOP3.LUT R51, R51, 0xff000000, R7, 0xf8, !PT ;  /* 0xff00000033337812 */ /* 0x000fe200078ef807 */
[----:B------:R-:W-:Y:S02]  /*9b00*/  HADD2.F32 R50, -RZ, R48.H0_H0 ;  /* 0x20000030ff327230 */ /* 0x000fe40000004100 */
[----:B------:R-:W-:Y:S01]  /*9b10*/  FMUL.FTZ R52, R31, R35 ;  /* 0x000000231f347220 */ /* 0x000fe20000410000 */
[----:B------:R-:W-:Y:S01]  /*9b20*/  HADD2.F32 R21, -RZ, R33.H0_H0 ;  /* 0x20000021ff157230 */ /* 0x000fe20000004100 */
[-C--:B------:R-:W-:Y:S01]  /*9b30*/  F2FP.F16.E4M3.UNPACK_B R7, R34.reuse ;  /* 0x00000022ff07723e */ /* 0x080fe200020006ff */
[----:B------:R-:W-:Y:S01]  /*9b40*/  HADD2.F32 R44, -RZ, R40.H0_H0 ;  /* 0x20000028ff2c7230 */ /* 0x000fe20000004100 */
[----:B------:R-:W-:Y:S01]  /*9b50*/  F2FP.F16.E4M3.UNPACK_B R34, R34.H1 ;  /* 0x00000022ff22723e */ /* 0x000fe200030006ff */
[----:B------:R-:W-:-:S02]  /*9b60*/  HADD2.F32 R32, -RZ, R39.H0_H0 ;  /* 0x20000027ff207230 */ /* 0x000fc40000004100 */
[C---:B------:R-:W-:Y:S01]  /*9b70*/  FMUL.FTZ R31, R21.reuse, R50 ;  /* 0x00000032151f7220 */ /* 0x040fe20000410000 */
[----:B------:R-:W-:Y:S02]  /*9b80*/  HADD2.F32 R39, -RZ, R39.H1_H1 ;  /* 0x30000027ff277230 */ /* 0x000fe40000004100 */
[-C--:B------:R-:W-:Y:S01]  /*9b90*/  FMUL.FTZ R55, R21, R44.reuse ;  /* 0x0000002c15377220 */ /* 0x080fe20000410000 */
[----:B------:R-:W-:Y:S01]  /*9ba0*/  FFMA.FTZ R21, R28, R35, -R53 ;  /* 0x000000231c157223 */ /* 0x000fe20000010835 */
[----:B------:R-:W-:Y:S01]  /*9bb0*/  FFMA.FTZ R31, R32, R44, -R31 ;  /* 0x0000002c201f7223 */ /* 0x000fe2000001081f */
[----:B------:R-:W-:Y:S01]  /*9bc0*/  FFMA.FTZ R28, R28, R49, R52 ;  /* 0x000000311c1c7223 */ /* 0x000fe20000010034 */
[----:B------:R-:W-:Y:S01]  /*9bd0*/  FFMA.FTZ R32, R32, R50, R55 ;  /* 0x0000003220207223 */ /* 0x000fe20000010037 */
[----:B------:R-:W-:Y:S01]  /*9be0*/  F2FP.F16.E4M3.UNPACK_B R52, R51 ;  /* 0x00000033ff34723e */ /* 0x000fe200020006ff */
[----:B------:R-:W-:Y:S01]  /*9bf0*/  HADD2.F32 R50, -RZ, R48.H1_H1 ;  /* 0x30000030ff327230 */ /* 0x000fe20000004100 */
[----:B------:R-:W-:Y:S01]  /*9c00*/  F2FP.F16.E4M3.UNPACK_B R48, R45 ;  /* 0x0000002dff30723e */ /* 0x000fe200020006ff */
[----:B------:R-:W-:Y:S01]  /*9c10*/  HADD2.F32 R35, -RZ, R33.H1_H1 ;  /* 0x30000021ff237230 */ /* 0x000fe20000004100 */
[----:B------:R-:W-:Y:S01]  /*9c20*/  F2FP.F16.E4M3.UNPACK_B R51, R51.H1 ;  /* 0x00000033ff33723e */ /* 0x000fe200030006ff */
[----:B------:R-:W-:Y:S01]  /*9c30*/  HADD2.F32 R44, -RZ, R40.H1_H1 ;  /* 0x30000028ff2c7230 */ /* 0x000fe20000004100 */
[----:B------:R-:W-:Y:S01]  /*9c40*/  F2FP.F16.E4M3.UNPACK_B R5, R30 ;  /* 0x0000001eff05723e */ /* 0x000fe200020006ff */
[----:B------:R-:W-:-:S02]  /*9c50*/  HADD2.F32 R53, -RZ, R52.H0_H0 ;  /* 0x20000034ff357230 */ /* 0x000fc40000004100 */
[C---:B------:R-:W-:Y:S01]  /*9c60*/  FMUL.FTZ R54, R35.reuse, R50 ;  /* 0x0000003223367220 */ /* 0x040fe20000410000 */
[----:B------:R-:W-:Y:S02]  /*9c70*/  HADD2.F32 R40, -RZ, R42.H0_H0 ;  /* 0x2000002aff287230 */ /* 0x000fe40000004100 */
[----:B------:R-:W-:Y:S01]  /*9c80*/  FMUL.FTZ R35, R35, R44 ;  /* 0x0000002c23237220 */ /* 0x000fe20000410000 */
[----:B------:R-:W-:Y:S01]  /*9c90*/  HADD2.F32 R49, -RZ, R48.H0_H0 ;  /* 0x20000030ff317230 */ /* 0x000fe20000004100 */
[----:B------:R-:W-:Y:S01]  /*9ca0*/  F2FP.F16.E4M3.UNPACK_B R30, R30.H1 ;  /* 0x0000001eff1e723e */ /* 0x000fe200030006ff */
[----:B------:R-:W-:Y:S02]  /*9cb0*/  HADD2.F32 R33, -RZ, R41.H0_H0 ;  /* 0x20000029ff217230 */ /* 0x000fe40000004100 */
[C---:B------:R-:W-:Y:S01]  /*9cc0*/  FMUL.FTZ R56, R40.reuse, R53 ;  /* 0x0000003528387220 */ /* 0x040fe20000410000 */
[----:B------:R-:W-:Y:S02]  /*9cd0*/  HADD2.F32 R52, -RZ, R52.H1_H1 ;  /* 0x30000034ff347230 */ /* 0x000fe40000004100 */
[-C--:B------:R-:W-:Y:S01]  /*9ce0*/  FMUL.FTZ R58, R40, R49.reuse ;  /* 0x00000031283a7220 */ /* 0x080fe20000410000 */
[C---:B------:R-:W-:Y:S01]  /*9cf0*/  FFMA.FTZ R40, R39.reuse, R44, -R54 ;  /* 0x0000002c27287223 */ /* 0x040fe20000010836 */
[----:B------:R-:W-:Y:S01]  /*9d00*/  FFMA.FTZ R39, R39, R50, R35 ;  /* 0x0000003227277223 */ /* 0x000fe20000010023 */
[C---:B------:R-:W-:Y:S01]  /*9d10*/  FFMA.FTZ R35, R33.reuse, R49, -R56 ;  /* 0x0000003121237223 */ /* 0x040fe20000010838 */
[----:B------:R-:W-:Y:S01]  /*9d20*/  HADD2.F32 R49, -RZ, R48.H1_H1 ;  /* 0x30000030ff317230 */ /* 0x000fe20000004100 */
[----:B------:R-:W-:Y:S01]  /*9d30*/  F2FP.F16.E4M3.UNPACK_B R48, R45.H1 ;  /* 0x0000002dff30723e */ /* 0x000fe200030006ff */
[----:B------:R-:W-:Y:S01]  /*9d40*/  FFMA.FTZ R33, R33, R53, R58 ;  /* 0x0000003521217223 */ /* 0x000fe2000001003a */
[----:B------:R-:W-:Y:S01]  /*9d50*/  HADD2.F32 R42, -RZ, R42.H1_H1 ;  /* 0x3000002aff2a7230 */ /* 0x000fe20000004100 */
[----:B------:R-:W-:Y:S01]  /*9d60*/  F2FP.SATFINITE.E4M3.F32.PACK_AB_MERGE_C R32, R39, R32, RZ ;  /* 0x000000202720723e */ /* 0x000fe200048070ff */
[----:B------:R-:W-:-:S02]  /*9d70*/  HADD2.F32 R53, -RZ, R51.H0_H0 ;  /* 0x20000033ff357230 */ /* 0x000fc40000004100 */
[----:B------:R-:W-:Y:S02]  /*9d80*/  HADD2.F32 R44, -RZ, R47.H0_H0 ;  /* 0x2000002fff2c7230 */ /* 0x000fe40000004100 */
        /* <DEDUP_REMOVED lines=16> */
[----:B------:R-:W-:Y:S01]  /*9e90*/  F2FP.SATFINITE.E4M3.F32.PACK_AB_MERGE_C R13, R28, R13, R32 ;  /* 0x0000000d1c0d723e */ /* 0x000fe20004807020 */
[----:B------:R-:W-:Y:S02]  /*9ea0*/  HADD2.F32 R54, -RZ, R53.H0_H0 ;  /* 0x20000035ff367230 */ /* 0x000fe40000004100 */
[----:B------:R-:W-:Y:S01]  /*9eb0*/  FMUL.FTZ R58, R47, R52 ;  /* 0x000000342f3a7220 */ /* 0x000fe20000410000 */
[----:B------:R-:W-:-:S02]  /*9ec0*/  HADD2.F32 R46, -RZ, R43.H0_H0 ;  /* 0x2000002bff2e7230 */ /* 0x000fc40000004100 */
[----:B------:R-:W-:Y:S02]  /*9ed0*/  HADD2.F32 R55, -RZ, R51.H1_H1 ;  /* 0x30000033ff377230 */ /* 0x000fe40000004100 */
[----:B------:R-:W-:Y:S02]  /*9ee0*/  HADD2.F32 R51, -RZ, R50.H0_H0 ;  /* 0x20000032ff337230 */ /* 0x000fe40000004100 */
[C---:B------:R-:W-:Y:S01]  /*9ef0*/  FMUL.FTZ R56, R46.reuse, R54 ;  /* 0x000000362e387220 */ /* 0x040fe20000410000 */
[----:B------:R-:W-:Y:S02]  /*9f00*/  HADD2.F32 R49, -RZ, R38.H0_H0 ;  /* 0x20000026ff317230 */ /* 0x000fe40000004100 */
[----:B------:R-:W-:Y:S01]  /*9f10*/  FMUL.FTZ R59, R47, R55 ;  /* 0x000000372f3b7220 */ /* 0x000fe20000410000 */
[----:B------:R-:W-:Y:S02]  /*9f20*/  HADD2.F32 R53, -RZ, R53.H1_H1 ;  /* 0x30000035ff357230 */ /* 0x000fe40000004100 */
[----:B------:R-:W-:Y:S01]  /*9f30*/  FMUL.FTZ R57, R46, R51 ;  /* 0x000000332e397220 */ /* 0x000fe20000410000 */
[----:B------:R-:W-:-:S02]  /*9f40*/  HADD2.F32 R43, -RZ, R43.H1_H1 ;  /* 0x3000002bff2b7230 */ /* 0x000fc40000004100 */
[C---:B------:R-:W-:Y:S01]  /*9f50*/  FFMA.FTZ R47, R49.reuse, R51, -R56 ;  /* 0x00000033312f7223 */ /* 0x040fe20000010838 */
[----:B------:R-:W-:Y:S02]  /*9f60*/  HADD2.F32 R51, -RZ, R50.H1_H1 ;  /* 0x30000032ff337230 */ /* 0x000fe40000004100 */
[C---:B------:R-:W-:Y:S01]  /*9f70*/  FFMA.FTZ R46, R48.reuse, R52, -R59 ;  /* 0x00000034302e7223 */ /* 0x040fe2000001083b */
[----:B------:R-:W-:Y:S01]  /*9f80*/  F2FP.F16.E4M3.UNPACK_B R52, R15 ;  /* 0x0000000fff34723e */ /* 0x000fe200020006ff */
[----:B------:R-:W-:Y:S01]  /*9f90*/  FFMA.FTZ R49, R49, R54, R57 ;  /* 0x0000003631317223 */ /* 0x000fe20000010039 */
[----:B------:R-:W-:Y:S01]  /*9fa0*/  HADD2.F32 R38, -RZ, R38.H1_H1 ;  /* 0x30000026ff267230 */ /* 0x000fe20000004100 */
[----:B------:R-:W-:Y:S01]  /*9fb0*/  F2FP.F16.E4M3.UNPACK_B R50, R20 ;  /* 0x00000014ff32723e */ /* 0x000fe200020006ff */
[C---:B------:R-:W-:Y:S01]  /*9fc0*/  FMUL.FTZ R15, R43.reuse, R53 ;  /* 0x000000352b0f7220 */ /* 0x040fe20000410000 */
[----:B------:R-:W-:Y:S01]  /*9fd0*/  FMUL.FTZ R54, R43, R51 ;  /* 0x000000332b367220 */ /* 0x000fe20000410000 */
[----:B------:R-:W-:Y:S01]  /*9fe0*/  FFMA.FTZ R48, R48, R55, R58 ;  /* 0x0000003730307223 */ /* 0x000fe2000001003a */
[----:B------:R-:W-:-:S02]  /*9ff0*/  HADD2.F32 R43, -RZ, R52.H0_H0 ;  /* 0x20000034ff2b7230 */ /* 0x000fc40000004100 */
[C---:B------:R-:W-:Y:S01]  /*a000*/  FFMA.FTZ R56, R38.reuse, R51, -R15 ;  /* 0x0000003326387223 */ /* 0x040fe2000001080f */
[--C-:B------:R-:W-:Y:S02]  /*a010*/  HADD2.F32 R20, -RZ, R29.reuse.H0_H0 ;  /* 0x2000001dff147230 */ /* 0x100fe40000004100 */
[----:B------:R-:W-:Y:S01]  /*a020*/  FFMA.FTZ R58, R38, R53, R54 ;  /* 0x00000035263a7223 */ /* 0x000fe20000010036 */
[----:B------:R-:W-:Y:S02]  /*a030*/  HADD2.F32 R38, -RZ, R50.H0_H0 ;  /* 0x20000032ff267230 */ /* 0x000fe40000004100 */
[----:B------:R-:W-:Y:S02]  /*a040*/  HADD2.F32 R15, -RZ, R14.H0_H0 ;  /* 0x2000000eff0f7230 */ /* 0x000fe40000004100 */
[C---:B------:R-:W-:Y:S01]  /*a050*/  FMUL.FTZ R54, R20.reuse, R43 ;  /* 0x0000002b14367220 */ /* 0x040fe20000410000 */
[----:B------:R-:W-:Y:S02]  /*a060*/  HADD2.F32 R52, -RZ, R52.H1_H1 ;  /* 0x30000034ff347230 */ /* 0x000fe40000004100 */
[----:B------:R-:W-:Y:S01]  /*a070*/  FMUL.FTZ R20, R20, R38 ;  /* 0x0000002614147220 */ /* 0x000fe20000410000 */
[----:B------:R-:W-:-:S02]  /*a080*/  HADD2.F32 R29, -RZ, R29.H1_H1 ;  /* 0x3000001dff1d7230 */ /* 0x000fc40000004100 */
[----:B------:R-:W-:Y:S01]  /*a090*/  FFMA.FTZ R54, R15, R38, -R54 ;  /* 0x000000260f367223 */ /* 0x000fe20000010836 */
[----:B------:R-:W-:Y:S01]  /*a0a0*/  HADD2.F32 R50, -RZ, R50.H1_H1 ;  /* 0x30000032ff327230 */ /* 0x000fe20000004100 */
[----:B------:R-:W-:Y:S01]  /*a0b0*/  F2FP.F16.E4M3.UNPACK_B R38, R4.H1 ;  /* 0x00000004ff26723e */ /* 0x000fe200030006ff */
[----:B------:R-:W-:Y:S02]  /*a0c0*/  HADD2.F32 R14, -RZ, R14.H1_H1 ;  /* 0x3000000eff0e7230 */ /* 0x000fe40000004100 */
[----:B------:R-:W-:Y:S01]  /*a0d0*/  FMUL.FTZ R51, R29, R52 ;  /* 0x000000341d337220 */ /* 0x000fe20000410000 */
[----:B------:R-:W-:Y:S01]  /*a0e0*/  FFMA.FTZ R53, R15, R43, R20 ;  /* 0x0000002b0f357223 */ /* 0x000fe20000010014 */
[----:B------:R-:W-:Y:S01]  /*a0f0*/  F2FP.F16.E4M3.UNPACK_B R20, R12.H1 ;  /* 0x0000000cff14723e */ /* 0x000fe200030006ff */
[-C--:B------:R-:W-:Y:S01]  /*a100*/  FMUL.FTZ R29, R29, R50.reuse ;  /* 0x000000321d1d7220 */ /* 0x080fe20000410000 */
[----:B------:R-:W-:Y:S01]  /*a110*/  FFMA.FTZ R55, R14, R50, -R51 ;  /* 0x000000320e377223 */ /* 0x000fe20000010833 */
[----:B------:R-:W-:Y:S01]  /*a120*/  HADD2.F32 R50, -RZ, R38.H0_H0 ;  /* 0x20000026ff327230 */ /* 0x000fe20000004100 */
[----:B------:R-:W-:Y:S01]  /*a130*/  F2FP.F16.E4M3.UNPACK_B R12, R12 ;  /* 0x0000000cff0c723e */ /* 0x000fe200020006ff */
[----:B------:R-:W-:-:S02]  /*a140*/  HADD2.F32 R15, -RZ, R34.H0_H0 ;  /* 0x20000022ff0f7230 */ /* 0x000fc40000004100 */
[----:B------:R-:W-:Y:S01]  /*a150*/  FFMA.FTZ R52, R14, R52, R29 ;  /* 0x000000340e347223 */ /* 0x000fe2000001001d */
[--C-:B------:R-:W-:Y:S01]  /*a160*/  HADD2.F32 R29, -RZ, R20.reuse.H0_H0 ;  /* 0x20000014ff1d7230 */ /* 0x100fe20000004100 */
[----:B------:R-:W-:Y:S01]  /*a170*/  F2FP.F16.E4M3.UNPACK_B R4, R4 ;  /* 0x00000004ff04723e */ /* 0x000fe200020006ff */
[----:B------:R-:W-:Y:S02]  /*a180*/  HADD2.F32 R43, -RZ, R20.H1_H1 ;  /* 0x30000014ff2b7230 */ /* 0x000fe40000004100 */
[C---:B------:R-:W-:Y:S01]  /*a190*/  FMUL.FTZ R57, R15.reuse, R50 ;  /* 0x000000320f397220 */ /* 0x040fe20000410000 */
[----:B------:R-:W-:Y:S02]  /*a1a0*/  HADD2.F32 R14, -RZ, R30.H0_H0 ;  /* 0x2000001eff0e7230 */ /* 0x000fe40000004100 */
[----:B------:R-:W-:Y:S01]  /*a1b0*/  FMUL.FTZ R15, R15, R29 ;  /* 0x0000001d0f0f7220 */ /* 0x000fe20000410000 */
[----:B------:R-:W-:Y:S02]  /*a1c0*/  HADD2.F32 R34, -RZ, R34.H1_H1 ;  /* 0x30000022ff227230 */ /* 0x000fe40000004100 */
[----:B------:R-:W-:-:S02]  /*a1d0*/  HADD2.F32 R51, -RZ, R38.H1_H1 ;  /* 0x30000026ff337230 */ /* 0x000fc40000004100 */
[----:B------:R-:W-:Y:S01]  /*a1e0*/  FFMA.FTZ R57, R14, R29, -R57 ;  /* 0x0000001d0e397223 */ /* 0x000fe20000010839 */
[----:B------:R-:W-:Y:S02]  /*a1f0*/  HADD2.F32 R30, -RZ, R30.H1_H1 ;  /* 0x3000001eff1e7230 */ /* 0x000fe40000004100 */
[----:B------:R-:W-:Y:S01]  /*a200*/  FMUL.FTZ R20, R34, R43 ;  /* 0x0000002b22147220 */ /* 0x000fe20000410000 */
[----:B------:R-:W-:Y:S01]  /*a210*/  FFMA.FTZ R50, R14, R50, R15 ;  /* 0x000000320e327223 */ /* 0x000fe2000001000f */
[-C--:B------:R-:W-:Y:S01]  /*a220*/  FMUL.FTZ R29, R34, R51.reuse ;  /* 0x00000033221d7220 */ /* 0x080fe20000410000 */
[--C-:B------:R-:W-:Y:S02]  /*a230*/  HADD2.F32 R15, -RZ, R12.reuse.H0_H0 ;  /* 0x2000000cff0f7230 */ /* 0x100fe40000004100 */
[C---:B------:R-:W-:Y:S01]  /*a240*/  FFMA.FTZ R51, R30.reuse, R51, R20 ;  /* 0x000000331e337223 */ /* 0x040fe20000010014 */
[----:B------:R-:W-:Y:S02]  /*a250*/  HADD2.F32 R14, -RZ, R12.H1_H1 ;  /* 0x3000000cff0e7230 */ /* 0x000fe40000004100 */
[----:B------:R-:W-:Y:S01]  /*a260*/  FFMA.FTZ R34, R30, R43, -R29 ;  /* 0x0000002b1e227223 */ /* 0x000fe2000001081d */
[----:B------:R-:W-:-:S02]  /*a270*/  HADD2.F32 R12, -RZ, R7.H0_H0 ;  /* 0x20000007ff0c7230 */ /* 0x000fc40000004100 */
[--C-:B------:R-:W-:Y:S01]  /*a280*/  HADD2.F32 R20, -RZ, R4.reuse.H1_H1 ;  /* 0x30000004ff147230 */ /* 0x100fe20000004100 */
[----:B------:R-:W-:Y:S01]  /*a290*/  F2FP.SATFINITE.E4M3.F32.PACK_AB_MERGE_C R50, R51, R50, RZ ;  /* 0x000000323332723e */ /* 0x000fe200048070ff */
[----:B------:R-:W-:Y:S01]  /*a2a0*/  HADD2.F32 R7, -RZ, R7.H1_H1 ;  /* 0x30000007ff077230 */ /* 0x000fe20000004100 */
[----:B------:R-:W-:Y:S01]  /*a2b0*/  F2FP.SATFINITE.E4M3.F32.PACK_AB_MERGE_C R34, R34, R57, RZ ;  /* 0x000000392222723e */ /* 0x000fe200048070ff */
[----:B------:R-:W-:Y:S02]  /*a2c0*/  HADD2.F32 R29, -RZ, R4.H0_H0 ;  /* 0x20000004ff1d7230 */ /* 0x000fe40000004100 */
[--C-:B------:R-:W-:Y:S02]  /*a2d0*/  HADD2.F32 R4, -RZ, R5.reuse.H0_H0 ;  /* 0x20000005ff047230 */ /* 0x100fe40000004100 */
[C---:B------:R-:W-:Y:S01]  /*a2e0*/  FMUL.FTZ R30, R7.reuse, R20 ;  /* 0x00000014071e7220 */ /* 0x040fe20000410000 */
[----:B------:R-:W-:Y:S02]  /*a2f0*/  HADD2.F32 R5, -RZ, R5.H1_H1 ;  /* 0x30000005ff057230 */ /* 0x000fe40000004100 */
[C---:B------:R-:W-:Y:S01]  /*a300*/  FMUL.FTZ R43, R12.reuse, R29 ;  /* 0x0000001d0c2b7220 */ /* 0x040fe20000410000 */
[-C--:B------:R-:W-:Y:S01]  /*a310*/  FMUL.FTZ R7, R7, R14.reuse ;  /* 0x0000000e07077220 */ /* 0x080fe20000410000 */
[----:B------:R-:W-:Y:S01]  /*a320*/  FMUL.FTZ R12, R12, R15 ;  /* 0x0000000f0c0c7220 */ /* 0x000fe20000410000 */
[----:B------:R-:W-:-:S02]  /*a330*/  FFMA.FTZ R30, R5, R14, -R30 ;  /* 0x0000000e051e7223 */ /* 0x000fc4000001081e */
[----:B------:R-:W-:Y:S01]  /*a340*/  FFMA.FTZ R14, R5, R20, R7 ;  /* 0x00000014050e7223 */ /* 0x000fe20000010007 */
[C---:B------:R-:W-:Y:S01]  /*a350*/  FFMA.FTZ R43, R4.reuse, R15, -R43 ;  /* 0x0000000f042b7223 */ /* 0x040fe2000001082b */
[----:B------:R-:W-:Y:S01]  /*a360*/  FFMA.FTZ R29, R4, R29, R12 ;  /* 0x0000001d041d7223 */ /* 0x000fe2000001000c */
[----:B------:R-:W-:Y:S02]  /*a370*/  F2FP.SATFINITE.E4M3.F32.PACK_AB_MERGE_C R5, R40, R31, RZ ;  /* 0x0000001f2805723e */ /* 0x000fe400048070ff */
[----:B------:R-:W-:Y:S02]  /*a380*/  F2FP.SATFINITE.E4M3.F32.PACK_AB_MERGE_C R7, R46, R41, RZ ;  /* 0x000000292e07723e */ /* 0x000fe400048070ff */
[----:B------:R-:W-:Y:S02]  /*a390*/  F2FP.SATFINITE.E4M3.F32.PACK_AB_MERGE_C R4, R56, R47, RZ ;  /* 0x0000002f3804723e */ /* 0x000fe400048070ff */
[----:B------:R-:W-:Y:S02]  /*a3a0*/  F2FP.SATFINITE.E4M3.F32.PACK_AB_MERGE_C R15, R48, R45, RZ ;  /* 0x0000002d300f723e */ /* 0x000fe400048070ff */
[----:B------:R-:W-:-:S02]  /*a3b0*/  F2FP.SATFINITE.E4M3.F32.PACK_AB_MERGE_C R12, R58, R49, RZ ;  /* 0x000000313a0c723e */ /* 0x000fc400048070ff */
[----:B------:R-:W-:Y:S02]  /*a3c0*/  F2FP.SATFINITE.E4M3.F32.PACK_AB_MERGE_C R5, R21, R6, R5 ;  /* 0x000000061505723e */ /* 0x000fe40004807005 */
[----:B------:R-:W-:Y:S02]  /*a3d0*/  F2FP.SATFINITE.E4M3.F32.PACK_AB_MERGE_C R7, R44, R35, R7 ;  /* 0x000000232c07723e */ /* 0x000fe40004807007 */
[----:B------:R-:W-:Y:S02]  /*a3e0*/  F2FP.SATFINITE.E4M3.F32.PACK_AB_MERGE_C R4, R55, R54, R4 ;  /* 0x000000363704723e */ /* 0x000fe40004807004 */
[----:B------:R-:W-:Y:S02]  /*a3f0*/  F2FP.SATFINITE.E4M3.F32.PACK_AB_MERGE_C R6, R30, R43, R34 ;  /* 0x0000002b1e06723e */ /* 0x000fe40004807022 */
[----:B------:R-:W-:Y:S02]  /*a400*/  F2FP.SATFINITE.E4M3.F32.PACK_AB_MERGE_C R15, R42, R33, R15 ;  /* 0x000000212a0f723e */ /* 0x000fe4000480700f */
[----:B------:R-:W-:Y:S01]  /*a410*/  F2FP.SATFINITE.E4M3.F32.PACK_AB_MERGE_C R12, R52, R53, R12 ;  /* 0x00000035340c723e */ /* 0x000fe2000480700c */
[----:B------:R0:W-:Y:S01]  /*a420*/  STS.128 [R37+0xf000], R4 ;  /* 0x00f0000425007388 */ /* 0x0001e20000000c00 */
[----:B------:R-:W-:-:S05]  /*a430*/  F2FP.SATFINITE.E4M3.F32.PACK_AB_MERGE_C R14, R14, R29, R50 ;  /* 0x0000001d0e0e723e */ /* 0x000fca0004807032 */
[----:B------:R0:W-:Y:S02]  /*a440*/  STS.128 [R0+0xf000], R12 ;  /* 0x00f0000c00007388 */ /* 0x0001e40000000c00 */
.L_x_2021:
[----:B------:R-:W-:Y:S05]  /*a450*/  BSYNC B1 ;  /* 0x0000000000017941 */ /* 0x000fea0003800000 */
.L_x_2020:
        /* <DEDUP_REMOVED lines=68> */
[----:B-1----:R-:W-:-:S02]  /*a8a0*/  PRMT R39, R30, 0x7054, R37 ;  /* 0x000070541e277816 */ /* 0x002fc40000000025 */
        /* <DEDUP_REMOVED lines=186> */
.L_x_2010:
[----:B------:R-:W-:Y:S05]  /*b450*/  BSYNC B0 ;  /* 0x0000000000007941 */ /* 0x000fea0003800000 */
.L_x_2003:
        /* <DEDUP_REMOVED lines=8> */
.L_x_2000:
[----:B0-2---:R-:W-:-:S05]  /*b4e0*/  IMAD.U32 R0, RZ, RZ, UR36 ;  /* 0x00000024ff007e24 */ /* 0x005fca000f8e00ff */
[----:B------:R-:W-:-:S13]  /*b4f0*/  ISETP.NE.AND P1, PT, R0, 0x3, PT ;  /* 0x000000030000780c */ /* 0x000fda0003f25270 */
[----:B------:R-:W-:Y:S05]  /*b500*/  @!P1 BRA `(.L_x_2022) ;  /* 0x0000000000049947 */ /* 0x000fea0003800000 */
[----:B------:R-:W-:Y:S01]  /*b510*/  BPT.TRAP 0x1 ;  /* 0x000000040000795c */ /* 0x000fe20000300000 */
.L_x_2022:
[----:B-----5:R-:W-:Y:S01]  /*b520*/  IMAD R10, R18, 0x8, R16 ;  /* 0x00000008120a7824 */ /* 0x020fe200078e0210 */
[----:B-1----:R-:W-:-:S04]  /*b530*/  SHF.L.U32 R3, R152, 0x1f, RZ ;  /* 0x0000001f98037819 */ /* 0x002fc800000006ff */
[----:B------:R0:W1:Y:S01]  /*b540*/  SYNCS.PHASECHK.TRANS64.TRYWAIT P0, [R10+URZ+0x19c30], R3 ;  /* 0x019c30030a0075a7 */ /* 0x000062000800017f */
[----:B------:R-:W-:Y:S05]  /*b550*/  @!P1 BRA `(.L_x_2023) ;  /* 0x0000000000049947 */ /* 0x000fea0003800000 */
[----:B------:R-:W-:Y:S01]  /*b560*/  BPT.TRAP 0x1 ;  /* 0x000000040000795c */ /* 0x000fe20000300000 */
.L_x_2023:
[----:B------:R-:W2:Y:S02]  /*b570*/  S2R R0, SR_TID.X ;  /* 0x0000000000007919 */ /* 0x000ea40000002100 */
[----:B--2---:R-:W-:-:S04]  /*b580*/  LOP3.LUT R0, R0, 0x7f, RZ, 0xc0, !PT ;  /* 0x0000007f00007812 */ /* 0x004fc800078ec0ff */
[----:B------:R-:W-:Y:S01]  /*b590*/  ISETP.NE.AND P2, PT, R0, RZ, PT ;  /* 0x000000ff0000720c */ /* 0x000fe20003f45270 */
[----:B-1----:R-:W-:-:S12]  /*b5a0*/  @P0 BRA `(.L_x_2024) ;  /* 0x0000000000080947 */ /* 0x002fd80003800000 */
[----:B------:R-:W1:Y:S02]  /*b5b0*/  SYNCS.PHASECHK.TRANS64.TRYWAIT P0, [R10+URZ+0x19c30], R3 ;  /* 0x019c30030a0075a7 */ /* 0x000e64000800017f */
[----:B-1----:R-:W-:Y:S05]  /*b5c0*/  @!P0 BRA `(.L_x_2025) ;  /* 0x00000104000c8947 */ /* 0x002fea0003800000 */
.L_x_2024:
[----:B------:R-:W-:Y:S05]  /*b5d0*/  WARPSYNC.ALL ;  /* 0x0000000000007948 */ /* 0x000fea0003800000 */
[----:B------:R-:W-:Y:S01]  /*b5e0*/  VIADD R0, R16, 0x13800 ;  /* 0x0001380010007836 */ /* 0x000fe20000000000 */
[----:B------:R-:W2:Y:S04]  /*b5f0*/  LDL R12, [R1+0x44] ;  /* 0x00004400010c7983 */ /* 0x000ea80000100800 */
[----:B------:R-:W-:Y:S01]  /*b600*/  SHF.R.U32.HI R0, RZ, 0x4, R0 ;  /* 0x00000004ff007819 */ /* 0x000fe20000011600 */
[----:B------:R-:W2:Y:S03]  /*b610*/  LDL R94, [R1+0x20] ;  /* 0x00002000015e7983 */ /* 0x000ea60000100800 */
[----:B------:R-:W-:Y:S01]  /*b620*/  LOP3.LUT R0, R0, 0x3fff, RZ, 0xc0, !PT ;  /* 0x00003fff00007812 */ /* 0x000fe200078ec0ff */
[----:B------:R-:W5:Y:S03]  /*b630*/  LDL R11, [R1+0x40] ;  /* 0x00004000010b7983 */ /* 0x000f660000100800 */
[----:B----4-:R-:W-:Y:S01]  /*b640*/  LOP3.LUT R21, R0, 0x10000, RZ, 0xfc, !PT ;  /* 0x0001000000157812 */ /* 0x010fe200078efcff */
[----:B---3--:R-:W-:Y:S01]  /*b650*/  IMAD.MOV.U32 R7, RZ, RZ, -0x3ffffff0 ;  /* 0xc0000010ff077424 */ /* 0x008fe200078e00ff */
[----:B------:R-:W-:Y:S01]  /*b660*/  LOP3.LUT R6, R36, 0x10000, RZ, 0xfc, !PT ;  /* 0x0001000024067812 */ /* 0x000fe200078efcff */
[----:B------:R-:W-:Y:S01]  /*b670*/  IMAD.MOV.U32 R5, RZ, RZ, -0x3ffffff0 ;  /* 0xc0000010ff057424 */ /* 0x000fe200078e00ff */
[----:B------:R-:W3:Y:S01]  /*b680*/  LDL R90, [R1+0x28] ;  /* 0x00002800015a7983 */ /* 0x000ee20000100800 */
[----:B------:R-:W-:Y:S01]  /*b690*/  IMAD R4, R18, 0x300, R21 ;  /* 0x0000030012047824 */ /* 0x000fe200078e0215 */
[----:B------:R-:W-:-:S02]  /*b6a0*/  R2UR UR4, R6 ;  /* 0x00000000060472ca */ /* 0x000fc400000e0000 */
[----:B------:R-:W4:Y:S01]  /*b6b0*/  LDL R92, [R1+0x24] ;  /* 0x00002400015c7983 */ /* 0x000f220000100800 */
[----:B------:R-:W-:Y:S01]  /*b6c0*/  R2UR UR5, R7 ;  /* 0x00000000070572ca */ /* 0x000fe200000e0000 */
[----:B------:R-:W-:Y:S01]  /*b6d0*/  IMAD.MOV.U32 R15, RZ, RZ, -0x3ffffff0 ;  /* 0xc0000010ff0f7424 */ /* 0x000fe200078e00ff */
[----:B------:R-:W-:Y:S01]  /*b6e0*/  R2UR UR6, R4 ;  /* 0x00000000040672ca */ /* 0x000fe200000e0000 */
[----:B------:R-:W-:Y:S01]  /*b6f0*/  IMAD.MOV.U32 R9, RZ, RZ, -0x3ffffff0 ;  /* 0xc0000010ff097424 */ /* 0x000fe200078e00ff */
[----:B------:R-:W-:Y:S01]  /*b700*/  R2UR UR7, R5 ;  /* 0x00000000050772ca */ /* 0x000fe200000e0000 */
[----:B------:R-:W-:Y:S01]  /*b710*/  WARPGROUP.ARRIVE ;  /* 0x00000000000079c5 */ /* 0x000fe20000000000 */
[----:B------:R-:W-:Y:S01]  /*b720*/  IMAD.MOV.U32 R157, RZ, RZ, -0x3ffffff0 ;  /* 0xc0000010ff9d7424 */ /* 0x000fe200078e00ff */
[----:B------:R-:W0:Y:S10]  /*b730*/  LDC R0, c[0x0][0x448] ;  /* 0x00011200ff007b82 */ /* 0x000e340000000800 */
        /* <DEDUP_REMOVED lines=23> */
[----:B--2---:R-:W-:-:S04]  /*b8b0*/  IMAD.IADD R8, R12, 0x1, R94 ;  /* 0x000000010c087824 */ /* 0x004fc800078e025e */
[----:B0-----:R-:W-:-:S05]  /*b8c0*/  @P0 IMAD.HI.U32 R0, R8, R3, RZ ;  /* 0x0000000308000227 */ /* 0x001fca00078e00ff */
[----:B-1----:R-:W-:Y:S01]  /*b8d0*/  @P0 SHF.R.U32.HI R8, RZ, R5, R0 ;  /* 0x00000005ff080219 */ /* 0x002fe20000011600 */
[----:B------:R-:W-:-:S04]  /*b8e0*/  IMAD.MOV.U32 R3, RZ, RZ, -0x80 ;  /* 0xffffff80ff037424 */ /* 0x000fc800078e00ff */
[----:B------:R-:W0:Y:S01]  /*b8f0*/  SHFL.IDX PT, R5, R8, 0x1, 0x1c1f ;  /* 0x003c1f0008057f89 */ /* 0x000e2200000e0000 */
[----:B------:R-:W-:-:S04]  /*b900*/  IMAD R0, R88, R3, 0x80 ;  /* 0x0000008058007424 */ /* 0x000fc800078e0203 */
[----:B------:R-:W-:Y:S02]  /*b910*/  VIADD R3, R0, 0x1 ;  /* 0x0000000100037836 */ /* 0x000fe40000000000 */
[----:B---3--:R-:W-:Y:S02]  /*b920*/  IMAD.IADD R4, R90, 0x1, R0 ;  /* 0x000000015a047824 */ /* 0x008fe400078e0200 */
[C---:B-----5:R-:W-:Y:S02]  /*b930*/  IMAD R3, R11.reuse, -0x2, R3 ;  /* 0xfffffffe0b037824 */ /* 0x060fe400078e0203 */
[----:B------:R-:W-:-:S03]  /*b940*/  IMAD R4, R11, -0x2, R4 ;  /* 0xfffffffe0b047824 */ /* 0x000fc600078e0204 */
[----:B----4-:R-:W-:-:S04]  /*b950*/  IADD3 R3, -R92, R3, R90 ;  /* 0x000000035c037210 */ /* 0x010fc80007ffe15a */
[----:B0-----:R-:W-:-:S04]  /*b960*/  VIADDMNMX R0, R5, R3, R4, PT ;  /* 0x0000000305007246 */ /* 0x001fc80003800104 */
[C---:B------:R-:W-:Y:S02]  /*b970*/  ISETP.GT.AND P3, PT, R0.reuse, RZ, PT ;  /* 0x000000ff0000720c */ /* 0x040fe40003f64270 */
[C---:B------:R-:W-:Y:S02]  /*b980*/  ISETP.GT.AND P4, PT, R0.reuse, 0x1, PT ;  /* 0x000000010000780c */ /* 0x040fe40003f84270 */
[----:B------:R-:W-:Y:S01]  /*b990*/  ISETP.GT.AND P5, PT, R0, 0x8, PT ;  /* 0x000000080000780c */ /* 0x000fe20003fa4270 */
[----:B------:R0:W-:Y:S01]  /*b9a0*/  STL.64 [R1], R14 ;  /* 0x0000000e01007387 */ /* 0x0001e20000100a00 */
[----:B------:R-:W-:Y:S02]  /*b9b0*/  WARPGROUP.DEPBAR.LE gsb0, 0x0 ;  /* 0x00008000000079c5 */ /* 0x000fe40000010000 */
[----:B------:R-:W-:Y:S02]  /*b9c0*/  FSEL R5, R26, -INF , P3 ;  /* 0xff8000001a057808 */ /* 0x000fe40001800000 */
[----:B------:R-:W-:-:S02]  /*b9d0*/  FSEL R27, R27, -INF , P4 ;  /* 0xff8000001b1b7808 */ /* 0x000fc40002000000 */
        /* <DEDUP_REMOVED lines=19> */
[----:B0-----:R-:W-:Y:S02]  /*bb10*/  FSEL R15, R42, -INF , P4 ;  /* 0xff8000002a0f7808 */ /* 0x001fe40002000000 */
        /* <DEDUP_REMOVED lines=67> */
[----:B------:R-:W-:Y:S02]  /*bf50*/  FSEL R87, R87, -INF , P3 ;  /* 0xff80000057577808 */ /* 0x000fe40001800000 */
[----:B------:R-:W-:-:S04]  /*bf60*/  FMNMX.FTZ R12, R109, R12, !PT ;  /* 0x0000000c6d0c7209 */ /* 0x000fc80007810000 */
[----:B------:R-:W-:-:S05]  /*bf70*/  FMNMX.FTZ R12, R87, R12, !PT ;  /* 0x0000000c570c7209 */ /* 0x000fca0007810000 */
[----:B------:R-:W0:Y:S04]  /*bf80*/  SHFL.BFLY PT, R111, R12, 0x2, 0x1f ;  /* 0x0c401f000c6f7f89 */ /* 0x000e2800000e0000 */
[----:B------:R-:W1:Y:S01]  /*bf90*/  SHFL.IDX PT, R8, R8, RZ, 0x1c1f ;  /* 0x001c1fff08087589 */ /* 0x000e6200000e0000 */
[----:B0-----:R-:W-:-:S05]  /*bfa0*/  FMNMX.FTZ R14, R12, R111, !PT ;  /* 0x0000006f0c0e7209 */ /* 0x001fca0007810000 */
[----:B------:R-:W0:Y:S01]  /*bfb0*/  SHFL.BFLY PT, R111, R14, 0x1, 0x1f ;  /* 0x0c201f000e6f7f89 */ /* 0x000e2200000e0000 */
[----:B-1----:R-:W-:-:S04]  /*bfc0*/  VIADDMNMX R3, R8, R3, R4, PT ;  /* 0x0000000308037246 */ /* 0x002fc80003800104 */
[C---:B------:R-:W-:Y:S02]  /*bfd0*/  ISETP.GT.AND P4, PT, R3.reuse, 0x1, PT ;  /* 0x000000010300780c */ /* 0x040fe40003f84270 */
[----:B------:R-:W-:Y:S02]  /*bfe0*/  ISETP.GT.AND P5, PT, R3, 0x8, PT ;  /* 0x000000080300780c */ /* 0x000fe40003fa4270 */
[----:B0-----:R-:W-:-:S04]  /*bff0*/  FMNMX.FTZ R0, R14, R111, !PT ;  /* 0x0000006f0e007209 */ /* 0x001fc80007810000 */
[----:B------:R-:W-:Y:S01]  /*c000*/  FSETP.NEU.FTZ.AND P3, PT, R0, -INF , PT ;  /* 0xff8000000000780b */ /* 0x000fe20003f7d000 */
[----:B------:R-:W-:-:S05]  /*c010*/  FFMA.FTZ R111, R2, R0, -8 ;  /* 0xc1000000026f7423 */ /* 0x000fca0000010000 */
[----:B------:R-:W-:Y:S02]  /*c020*/  FSEL R111, R111, RZ, P3 ;  /* 0x000000ff6f6f7208 */ /* 0x000fe40001800000 */
[----:B------:R-:W-:Y:S02]  /*c030*/  ISETP.GT.AND P3, PT, R3, RZ, PT ;  /* 0x000000ff0300720c */ /* 0x000fe40003f64270 */
[----:B------:R-:W-:Y:S01]  /*c040*/  FSEL R25, R25, -INF , P4 ;  /* 0xff80000019197808 */ /* 0x000fe20002000000 */
[----:B------:R-:W-:-:S01]  /*c050*/  FFMA.FTZ R8, R2, R9, -R111 ;  /* 0x0000000902087223 */ /* 0x000fc2000001086f */
[----:B------:R-:W-:Y:S01]  /*c060*/  FSEL R9, R24, -INF , P3 ;  /* 0xff80000018097808 */ /* 0x000fe20001800000 */
[----:B------:R-:W-:-:S01]  /*c070*/  FFMA.FTZ R20, R2, R27, -R111 ;  /* 0x0000001b02147223 */ /* 0x000fc2000001086f */
[----:B------:R-:W-:Y:S02]  /*c080*/  ISETP.GT.AND P3, PT, R3, 0x9, PT ;  /* 0x000000090300780c */ /* 0x000fe40003f64270 */
[----:B------:R-:W-:-:S02]  /*c090*/  FSEL R27, R28, -INF , P5 ;  /* 0xff8000001c1b7808 */ /* 0x000fc40002800000 */
[----:B------:R-:W-:Y:S02]  /*c0a0*/  FMNMX.FTZ R12, R9, R25, !PT ;  /* 0x00000019090c7209 */ /* 0x000fe40007810000 */
[----:B------:R-:W-:Y:S02]  /*c0b0*/  ISETP.GT.AND P4, PT, R3, 0x10, PT ;  /* 0x000000100300780c */ /* 0x000fe40003f84270 */
[----:B------:R-:W-:Y:S02]  /*c0c0*/  FSEL R29, R29, -INF , P3 ;  /* 0xff8000001d1d7808 */ /* 0x000fe40001800000 */
[----:B------:R-:W-:Y:S02]  /*c0d0*/  FMNMX.FTZ R12, R27, R12, !PT ;  /* 0x0000000c1b0c7209 */ /* 0x000fe40007810000 */
        /* <DEDUP_REMOVED lines=11> */
[----:B------:R-:W-:Y:S01]  /*c190*/  FMNMX.FTZ R14, R115, R14, !PT ;  /* 0x0000000e730e7209 */ /* 0x000fe20007810000 */
[----:B------:R0:W-:Y:S01]  /*c1a0*/  MUFU.EX2 R4, R20 ;  /* 0x0000001400047308 */ /* 0x0001e20000000800 */
[----:B------:R-:W-:Y:S02]  /*c1b0*/  ISETP.GT.AND P3, PT, R3, 0x21, PT ;  /* 0x000000210300780c */ /* 0x000fe40003f64270 */
[----:B------:R-:W-:Y:S01]  /*c1c0*/  FMNMX.FTZ R14, R37, R14, !PT ;  /* 0x0000000e250e7209 */ /* 0x000fe20007810000 */
[----:B0-----:R-:W-:-:S01]  /*c1d0*/  FFMA.FTZ R20, R2, R35, -R111 ;  /* 0x0000002302147223 */ /* 0x001fc2000001086f */
[----:B------:R-:W-:-:S02]  /*c1e0*/  FSEL R35, R40, -INF , P4 ;  /* 0xff80000028237808 */ /* 0x000fc40002000000 */
[----:B------:R-:W-:Y:S02]  /*c1f0*/  ISETP.GT.AND P4, PT, R3, 0x28, PT ;  /* 0x000000280300780c */ /* 0x000fe40003f84270 */
[----:B------:R-:W-:Y:S02]  /*c200*/  FSEL R41, R41, -INF , P3 ;  /* 0xff80000029297808 */ /* 0x000fe40001800000 */
[----:B------:R-:W-:Y:S01]  /*c210*/  FMNMX.FTZ R14, R35, R14, !PT ;  /* 0x0000000e230e7209 */ /* 0x000fe20007810000 */
[----:B------:R0:W-:Y:S01]  /*c220*/  MUFU.EX2 R12, R20 ;  /* 0x00000014000c7308 */ /* 0x0001e20000000800 */
[C---:B------:R-:W-:Y:S02]  /*c230*/  ISETP.GT.AND P3, PT, R3.reuse, 0x29, PT ;  /* 0x000000290300780c */ /* 0x040fe40003f64270 */
[----:B------:R-:W-:Y:S02]  /*c240*/  FSEL R117, R44, -INF , P4 ;  /* 0xff8000002c757808 */ /* 0x000fe40002000000 */
[----:B------:R-:W-:-:S02]  /*c250*/  ISETP.GT.AND P4, PT, R3, 0x30, PT ;  /* 0x000000300300780c */ /* 0x000fc40003f84270 */
[----:B0-----:R-:W-:Y:S02]  /*c260*/  FMNMX.FTZ R20, R41, R14, !PT ;  /* 0x0000000e29147209 */ /* 0x001fe40007810000 */
[----:B------:R-:W-:Y:S02]  /*c270*/  FSEL R45, R45, -INF , P3 ;  /* 0xff8000002d2d7808 */ /* 0x000fe40001800000 */
[----:B------:R-:W-:Y:S01]  /*c280*/  FMNMX.FTZ R20, R117, R20, !PT ;  /* 0x0000001475147209 */ /* 0x000fe20007810000 */
[----:B------:R-:W-:-:S01]  /*c290*/  FFMA.FTZ R24, R2, R39, -R111 ;  /* 0x0000002702187223 */ /* 0x000fc2000001086f */
[----:B------:R-:W-:Y:S02]  /*c2a0*/  ISETP.GT.AND P3, PT, R3, 0x31, PT ;  /* 0x000000310300780c */ /* 0x000fe40003f64270 */
[----:B------:R-:W-:Y:S02]  /*c2b0*/  FSEL R39, R48, -INF , P4 ;  /* 0xff80000030277808 */ /* 0x000fe40002000000 */
[----:B------:R-:W-:-:S02]  /*c2c0*/  FMNMX.FTZ R20, R45, R20, !PT ;  /* 0x000000142d147209 */ /* 0x000fc40007810000 */
        /* <DEDUP_REMOVED lines=17> */
[----:B------:R-:W-:Y:S01]  /*c3e0*/  FFMA.FTZ R30, R2, R89, -R111 ;  /* 0x00000059021e7223 */ /* 0x000fe2000001086f */
        /* <DEDUP_REMOVED lines=46> */
[----:B------:R-:W-:Y:S02]  /*c6d0*/  FSEL R127, R85, -INF , P3 ;  /* 0xff800000557f7808 */ /* 0x000fe40001800000 */
[----:B------:R-:W-:-:S04]  /*c6e0*/  FMNMX.FTZ R32, R95, R32, !PT ;  /* 0x000000205f207209 */ /* 0x000fc80007810000 */
[----:B------:R-:W-:-:S05]  /*c6f0*/  FMNMX.FTZ R3, R127, R32, !PT ;  /* 0x000000207f037209 */ /* 0x000fca0007810000 */
[----:B------:R-:W0:Y:S02]  /*c700*/  SHFL.BFLY PT, R36, R3, 0x2, 0x1f ;  /* 0x0c401f0003247f89 */ /* 0x000e2400000e0000 */
[----:B0-----:R-:W-:-:S05]  /*c710*/  FMNMX.FTZ R44, R3, R36, !PT ;  /* 0x00000024032c7209 */ /* 0x001fca0007810000 */
[----:B------:R-:W0:Y:S01]  /*c720*/  SHFL.BFLY PT, R3, R44, 0x1, 0x1f ;  /* 0x0c201f002c037f89 */ /* 0x000e2200000e0000 */
[----:B------:R-:W-:-:S01]  /*c730*/  FFMA.FTZ R5, R2, R5, -R111 ;  /* 0x0000000502057223 */ /* 0x000fc2000001086f */
[C-C-:B------:R-:W-:Y:S01]  /*c740*/  FFMA.FTZ R31, R2.reuse, R31, -R111.reuse ;  /* 0x0000001f021f7223 */ /* 0x140fe2000001086f */
[----:B------:R-:W-:-:S04]  /*c750*/  FFMA.FTZ R40, R2, R97, -R111 ;  /* 0x0000006102287223 */ /* 0x000fc8000001086f */
[----:B------:R-:W1:Y:S01]  /*c760*/  MUFU.EX2 R5, R5 ;  /* 0x0000000500057308 */ /* 0x000e620000000800 */
[----:B0-----:R-:W-:-:S04]  /*c770*/  FMNMX.FTZ R3, R44, R3, !PT ;  /* 0x000000032c037209 */ /* 0x001fc80007810000 */
[----:B------:R-:W-:Y:S01]  /*c780*/  FSETP.NEU.FTZ.AND P3, PT, R3, -INF , PT ;  /* 0xff8000000300780b */ /* 0x000fe20003f7d000 */
[----:B------:R-:W-:-:S05]  /*c790*/  FFMA.FTZ R54, R2, R3, -8 ;  /* 0xc100000002367423 */ /* 0x000fca0000010003 */
[----:B------:R-:W-:-:S05]  /*c7a0*/  FSEL R54, R54, RZ, P3 ;  /* 0x000000ff36367208 */ /* 0x000fca0001800000 */
[C-C-:B------:R-:W-:Y:S01]  /*c7b0*/  FFMA.FTZ R9, R2.reuse, R9, -R54.reuse ;  /* 0x0000000902097223 */ /* 0x140fe20000010836 */
[----:B------:R-:W-:-:S01]  /*c7c0*/  FFMA.FTZ R46, R2, R25, -R54 ;  /* 0x00000019022e7223 */ /* 0x000fc20000010836 */
[C---:B------:R-:W-:Y:S01]  /*c7d0*/  FFMA.FTZ R52, R2.reuse, R27, -R54 ;  /* 0x0000001b02347223 */ /* 0x040fe20000010836 */
[----:B------:R-:W0:Y:S01]  /*c7e0*/  MUFU.EX2 R8, R8 ;  /* 0x0000000800087308 */ /* 0x000e220000000800 */
[----:B------:R-:W-:-:S01]  /*c7f0*/  FFMA.FTZ R97, R2, R67, -R111 ;  /* 0x0000004302617223 */ /* 0x000fc2000001086f */
[C-C-:B------:R-:W-:Y:S01]  /*c800*/  FFMA.FTZ R67, R2.reuse, R75, -R111.reuse ;  /* 0x0000004b02437223 */ /* 0x140fe2000001086f */
[----:B------:R-:W-:-:S01]  /*c810*/  FFMA.FTZ R11, R2, R11, -R111 ;  /* 0x0000000b020b7223 */ /* 0x000fc2000001086f */
[C---:B------:R-:W-:Y:S01]  /*c820*/  FFMA.FTZ R75, R2.reuse, R83, -R111 ;  /* 0x00000053024b7223 */ /* 0x040fe2000001086f */
[----:B------:R-:W-:-:S03]  /*c830*/  FFMA.FTZ R83, R2, R29, -R54 ;  /* 0x0000001d02537223 */ /* 0x000fc60000010836 */
[----:B------:R-:W-:Y:S01]  /*c840*/  MUFU.EX2 R9, R9 ;  /* 0x0000000900097308 */ /* 0x000fe20000000800 */
[----:B------:R-:W-:-:S07]  /*c850*/  FFMA.FTZ R25, R2, R113, -R54 ;  /* 0x0000007102197223 */ /* 0x000fce0000010836 */
[----:B------:R-:W2:Y:S01]  /*c860*/  MUFU.EX2 R46, R46 ;  /* 0x0000002e002e7308 */ /* 0x000ea20000000800 */
[----:B------:R-:W-:-:S07]  /*c870*/  FFMA.FTZ R13, R2, R13, -R111 ;  /* 0x0000000d020d7223 */ /* 0x000fce000001086f */
[----:B------:R-:W3:Y:S01]  /*c880*/  MUFU.EX2 R31, R31 ;  /* 0x0000001f001f7308 */ /* 0x000ee20000000800 */
[----:B------:R-:W-:-:S07]  /*c890*/  FFMA.FTZ R48, R2, R33, -R54 ;  /* 0x0000002102307223 */ /* 0x000fce0000010836 */
[----:B------:R-:W4:Y:S01]  /*c8a0*/  MUFU.EX2 R52, R52 ;  /* 0x0000003400347308 */ /* 0x000f220000000800 */
[----:B------:R-:W-:-:S01]  /*c8b0*/  FFMA.FTZ R60, R2, R45, -R54 ;  /* 0x0000002d023c7223 */ /* 0x000fc20000010836 */
[----:B-1----:R-:W-:-:S06]  /*c8c0*/  FADD.FTZ R45, R5, R4 ;  /* 0x00000004052d7221 */ /* 0x002fcc0000010000 */
[----:B------:R-:W1:Y:S01]  /*c8d0*/  MUFU.EX2 R11, R11 ;  /* 0x0000000b000b7308 */ /* 0x000e620000000800 */
[----:B------:R-:W-:-:S07]  /*c8e0*/  FFMA.FTZ R56, R2, R115, -R54 ;  /* 0x0000007302387223 */ /* 0x000fce0000010836 */
[----:B------:R-:W5:Y:S01]  /*c8f0*/  MUFU.EX2 R83, R83 ;  /* 0x0000005300537308 */ /* 0x000f620000000800 */
[----:B------:R-:W-:-:S01]  /*c900*/  FFMA.FTZ R50, R2, R49, -R54 ;  /* 0x0000003102327223 */ /* 0x000fc20000010836 */
[----:B0-----:R-:W-:Y:S01]  /*c910*/  FADD.FTZ R66, R8, R45 ;  /* 0x0000002d08427221 */ /* 0x001fe20000010000 */
[----:B------:R-:W-:-:S05]  /*c920*/  FFMA.FTZ R15, R2, R15, -R111 ;  /* 0x0000000f020f7223 */ /* 0x000fca000001086f */
[----:B------:R-:W0:Y:S01]  /*c930*/  MUFU.EX2 R25, R25 ;  /* 0x0000001900197308 */ /* 0x000e220000000800 */
[----:B--2---:R-:W-:-:S01]  /*c940*/  FADD.FTZ R49, R9, R46 ;  /* 0x0000002e09317221 */ /* 0x004fc20000010000 */
[----:B------:R-:W-:Y:S01]  /*c950*/  FFMA.FTZ R37, R2, R37, -R54 ;  /* 0x0000002502257223 */ /* 0x000fe20000010836 */
[----:B---3--:R-:W-:-:S05]  /*c960*/  FADD.FTZ R66, R31, R66 ;  /* 0x000000421f427221 */ /* 0x008fca0000010000 */
[----:B------:R-:W2:Y:S01]  /*c970*/  MUFU.EX2 R13, R13 ;  /* 0x0000000d000d7308 */ /* 0x000ea20000000800 */
[----:B----4-:R-:W-:-:S01]  /*c980*/  FADD.FTZ R68, R52, R49 ;  /* 0x0000003134447221 */ /* 0x010fc20000010000 */
[----:B------:R-:W-:-:S06]  /*c990*/  FFMA.FTZ R27, R2, R35, -R54 ;  /* 0x00000023021b7223 */ /* 0x000fcc0000010836 */
[----:B------:R-:W3:Y:S01]  /*c9a0*/  MUFU.EX2 R48, R48 ;  /* 0x0000003000307308 */ /* 0x000ee20000000800 */
[----:B-1----:R-:W-:-:S01]  /*c9b0*/  FADD.FTZ R49, R11, R66 ;  /* 0x000000420b317221 */ /* 0x002fc20000010000 */
[----:B-----5:R-:W-:-:S06]  /*c9c0*/  FADD.FTZ R68, R83, R68 ;  /* 0x0000004453447221 */ /* 0x020fcc0000010000 */
[----:B------:R-:W1:Y:S01]  /*c9d0*/  MUFU.EX2 R56, R56 ;  /* 0x0000003800387308 */ /* 0x000e620000000800 */
[----:B------:R-:W-:-:S01]  /*c9e0*/  FFMA.FTZ R144, R2, R41, -R54 ;  /* 0x0000002902907223 */ /* 0x000fc20000010836 */
[----:B------:R-:W-:-:S06]  /*c9f0*/  FADD.FTZ R70, R12, R49 ;  /* 0x000000310c467221 */ /* 0x000fcc0000010000 */
[----:B------:R-:W4:Y:S01]  /*ca00*/  MUFU.EX2 R15, R15 ;  /* 0x0000000f000f7308 */ /* 0x000f220000000800 */
[----:B------:R-:W-:-:S01]  /*ca10*/  FFMA.FTZ R47, R2, R47, -R111 ;  /* 0x0000002f022f7223 */ /* 0x000fc2000001086f */
[----:B0-----:R-:W-:-:S06]  /*ca20*/  FADD.FTZ R49, R25, R68 ;  /* 0x0000004419317221 */ /* 0x001fcc0000010000 */
[----:B------:R-:W0:Y:S01]  /*ca30*/  MUFU.EX2 R37, R37 ;  /* 0x0000002500257308 */ /* 0x000e220000000800 */
[----:B------:R-:W-:-:S01]  /*ca40*/  FFMA.FTZ R35, R2, R117, -R54 ;  /* 0x0000007502237223 */ /* 0x000fc20000010836 */
[----:B------:R-:W-:Y:S01]  /*ca50*/  FFMA.FTZ R62, R2, R53, -R54 ;  /* 0x00000035023e7223 */ /* 0x000fe20000010836 */
[----:B--2---:R-:W-:-:S05]  /*ca60*/  FADD.FTZ R53, R13, R70 ;  /* 0x000000460d357221 */ /* 0x004fca0000010000 */
[----:B------:R-:W2:Y:S01]  /*ca70*/  MUFU.EX2 R27, R27 ;  /* 0x0000001b001b7308 */ /* 0x000ea20000000800 */
[----:B---3--:R-:W-:-:S01]  /*ca80*/  FADD.FTZ R49, R48, R49 ;  /* 0x0000003130317221 */ /* 0x008fc20000010000 */
[----:B------:R-:W-:Y:S01]  /*ca90*/  FADD.FTZ R70, R14, R53 ;  /* 0x000000350e467221 */ /* 0x000fe20000010000 */
[----:B------:R-:W-:-:S05]  /*caa0*/  FFMA.FTZ R51, R2, R51, -R111 ;  /* 0x0000003302337223 */ /* 0x000fca000001086f */
[----:B------:R-:W3:Y:S01]  /*cab0*/  MUFU.EX2 R144, R144 ;  /* 0x0000009000907308 */ /* 0x000ee20000000800 */
[----:B-1----:R-:W-:-:S01]  /*cac0*/  FADD.FTZ R68, R56, R49 ;  /* 0x0000003138447221 */ /* 0x002fc20000010000 */
[----:B------:R-:W-:Y:S01]  /*cad0*/  FFMA.FTZ R29, R2, R39, -R54 ;  /* 0x00000027021d7223 */ /* 0x000fe20000010836 */
[----:B----4-:R-:W-:-:S05]  /*cae0*/  FADD.FTZ R49, R15, R70 ;  /* 0x000000460f317221 */ /* 0x010fca0000010000 */
[----:B------:R-:W1:Y:S01]  /*caf0*/  MUFU.EX2 R47, R47 ;  /* 0x0000002f002f7308 */ /* 0x000e620000000800 */
[----:B0-----:R-:W-:-:S07]  /*cb00*/  FADD.FTZ R68, R37, R68 ;  /* 0x0000004425447221 */ /* 0x001fce0000010000 */
[----:B------:R-:W0:Y:S01]  /*cb10*/  MUFU.EX2 R35, R35 ;  /* 0x0000002300237308 */ /* 0x000e220000000800 */
[----:B------:R-:W-:-:S01]  /*cb20*/  FFMA.FTZ R55, R2, R55, -R111 ;  /* 0x0000003702377223 */ /* 0x000fc2000001086f */
[----:B------:R-:W-:Y:S01]  /*cb30*/  FADD.FTZ R53, R20, R49 ;  /* 0x0000003114357221 */ /* 0x000fe20000010000 */
[----:B--2---:R-:W-:-:S05]  /*cb40*/  FADD.FTZ R49, R27, R68 ;  /* 0x000000441b317221 */ /* 0x004fca0000010000 */
[----:B------:R-:W2:Y:S01]  /*cb50*/  MUFU.EX2 R60, R60 ;  /* 0x0000003c003c7308 */ /* 0x000ea20000000800 */
[----:B------:R-:W-:-:S01]  /*cb60*/  FFMA.FTZ R39, R2, R119, -R54 ;  /* 0x0000007702277223 */ /* 0x000fc20000010836 */
[----:B------:R-:W-:Y:S01]  /*cb70*/  FADD.FTZ R68, R24, R53 ;  /* 0x0000003518447221 */ /* 0x000fe20000010000 */
[----:B------:R-:W-:-:S05]  /*cb80*/  F2FP.SATFINITE.E4M3.F32.PACK_AB_MERGE_C R149, R31, R8, RZ ;  /* 0x000000081f95723e */ /* 0x000fca00048070ff */
[----:B------:R-:W4:Y:S01]  /*cb90*/  MUFU.EX2 R51, R51 ;  /* 0x0000003300337308 */ /* 0x000f220000000800 */
[----:B---3--:R-:W-:-:S07]  /*cba0*/  FADD.FTZ R8, R144, R49 ;  /* 0x0000003190087221 */ /* 0x008fce0000010000 */
[----:B------:R-:W3:Y:S01]  /*cbb0*/  MUFU.EX2 R29, R29 ;  /* 0x0000001d001d7308 */ /* 0x000ee20000000800 */
[----:B------:R-:W-:Y:S01]  /*cbc0*/  F2FP.SATFINITE.E4M3.F32.PACK_AB_MERGE_C R151, R14, R13, RZ ;  /* 0x0000000d0e97723e */ /* 0x000fe200048070ff */
[----:B-1----:R-:W-:Y:S01]  /*cbd0*/  FADD.FTZ R31, R47, R68 ;  /* 0x000000442f1f7221 */ /* 0x002fe20000010000 */
[----:B------:R-:W-:-:S05]  /*cbe0*/  FFMA.FTZ R59, R2, R59, -R111 ;  /* 0x0000003b023b7223 */ /* 0x000fca000001086f */
[----:B------:R-:W1:Y:S01]  /*cbf0*/  MUFU.EX2 R50, R50 ;  /* 0x0000003200327308 */ /* 0x000e620000000800 */
[----:B0-----:R-:W-:-:S01]  /*cc00*/  FADD.FTZ R13, R35, R8 ;  /* 0x00000008230d7221 */ /* 0x001fc20000010000 */
[----:B------:R-:W-:Y:S01]  /*cc10*/  FFMA.FTZ R33, R2, R43, -R54 ;  /* 0x0000002b02217223 */ /* 0x000fe20000010836 */
[----:B------:R-:W-:-:S05]  /*cc20*/  F2FP.SATFINITE.E4M3.F32.PACK_AB_MERGE_C R145, R47, R24, RZ ;  /* 0x000000182f91723e */ /* 0x000fca00048070ff */
[----:B------:R-:W0:Y:S01]  /*cc30*/  MUFU.EX2 R55, R55 ;  /* 0x0000003700377308 */ /* 0x000e220000000800 */
[----:B------:R-:W-:-:S01]  /*cc40*/  FADD.FTZ R24, R26, R31 ;  /* 0x0000001f1a187221 */ /* 0x000fc20000010000 */
[----:B--2---:R-:W-:-:S06]  /*cc50*/  FADD.FTZ R14, R60, R13 ;  /* 0x0000000d3c0e7221 */ /* 0x004fcc0000010000 */
[----:B------:R-:W2:Y:S01]  /*cc60*/  MUFU.EX2 R39, R39 ;  /* 0x0000002700277308 */ /* 0x000ea20000000800 */
[----:B------:R-:W-:-:S01]  /*cc70*/  FFMA.FTZ R58, R2, R57, -R54 ;  /* 0x00000039023a7223 */ /* 0x000fc20000010836 */
[----:B------:R-:W-:Y:S01]  /*cc80*/  F2FP.SATFINITE.E4M3.F32.PACK_AB_MERGE_C R150, R37, R56, RZ ;  /* 0x000000382596723e */ /* 0x000fe200048070ff */
[----:B------:R-:W-:-:S05]  /*cc90*/  FFMA.FTZ R85, R2, R63, -R111 ;  /* 0x0000003f02557223 */ /* 0x000fca000001086f */
[----:B------:R-:W5:Y:S01]  /*cca0*/  MUFU.EX2 R30, R34 ;  /* 0x00000022001e7308 */ /* 0x000f620000000800 */
[----:B------:R-:W-:Y:S02]  /*ccb0*/  @!P2 VIADD R41, R10, 0x19c40 ;  /* 0x00019c400a29a836 */ /* 0x000fe40000000000 */
[----:B----4-:R-:W-:-:S05]  /*ccc0*/  FADD.FTZ R37, R51, R24 ;  /* 0x0000001833257221 */ /* 0x010fca0000010000 */
[----:B------:R-:W4:Y:S01]  /*ccd0*/  MUFU.EX2 R62, R62 ;  /* 0x0000003e003e7308 */ /* 0x000f220000000800 */
[----:B---3--:R-:W-:-:S01]  /*cce0*/  FADD.FTZ R31, R29, R14 ;  /* 0x0000000e1d1f7221 */ /* 0x008fc20000010000 */
[----:B------:R-:W-:Y:S01]  /*ccf0*/  FFMA.FTZ R89, R2, R89, -R54 ;  /* 0x0000005902597223 */ /* 0x000fe20000010836 */
[----:B------:R-:W-:-:S05]  /*cd00*/  FADD.FTZ R14, R28, R37 ;  /* 0x000000251c0e7221 */ /* 0x000fca0000010000 */
[----:B------:R-:W3:Y:S01]  /*cd10*/  MUFU.EX2 R59, R59 ;  /* 0x0000003b003b7308 */ /* 0x000ee20000000800 */
[----:B------:R-:W-:Y:S01]  /*cd20*/  F2FP.SATFINITE.E4M3.F32.PACK_AB_MERGE_C R149, R4, R5, R149 ;  /* 0x000000050495723e */ /* 0x000fe20004807095 */
[----:B-1----:R-:W-:Y:S01]  /*cd30*/  FADD.FTZ R4, R50, R31 ;  /* 0x0000001f32047221 */ /* 0x002fe20000010000 */
[----:B------:R-:W-:-:S05]  /*cd40*/  @!P2 PRMT R41, RZ, 0x654, R41 ;  /* 0x00000654ff29a816 */ /* 0x000fca0000000029 */
[----:B------:R-:W1:Y:S01]  /*cd50*/  MUFU.EX2 R33, R33 ;  /* 0x0000002100217308 */ /* 0x000e620000000800 */
[----:B------:R-:W-:-:S01]  /*cd60*/  FFMA.FTZ R43, R2, R61, -R54 ;  /* 0x0000003d022b7223 */ /* 0x000fc20000010836 */
[C---:B0-----:R-:W-:Y:S01]  /*cd70*/  F2FP.SATFINITE.E4M3.F32.PACK_AB_MERGE_C R147, R55.reuse, R28, RZ ;  /* 0x0000001c3793723e */ /* 0x041fe200048070ff */
[----:B------:R-:W-:-:S01]  /*cd80*/  FADD.FTZ R55, R55, R14 ;  /* 0x0000000e37377221 */ /* 0x000fc20000010000 */
[----:B------:R0:W-:Y:S04]  /*cd90*/  @!P2 SYNCS.ARRIVE.TRANS64.RED.A1T0 RZ, [R41+URZ], RZ ;  /* 0x000000ff29ffa9a7 */ /* 0x0001e8000810043f */
[----:B------:R-:W1:Y:S01]  /*cda0*/  MUFU.EX2 R34, R40 ;  /* 0x0000002800227308 */ /* 0x000e620000000800 */
[----:B--2---:R-:W-:-:S07]  /*cdb0*/  FADD.FTZ R5, R39, R4 ;  /* 0x0000000427057221 */ /* 0x004fce0000010000 */
[----:B------:R-:W2:Y:S01]  /*cdc0*/  MUFU.EX2 R58, R58 ;  /* 0x0000003a003a7308 */ /* 0x000ea20000000800 */
[----:B0-----:R-:W-:-:S01]  /*cdd0*/  FFMA.FTZ R41, R2, R121, -R54 ;  /* 0x0000007902297223 */ /* 0x001fc20000010836 */
[----:B-----5:R-:W-:-:S06]  /*cde0*/  FADD.FTZ R4, R30, R55 ;  /* 0x000000371e047221 */ /* 0x020fcc0000010000 */
[----:B------:R-:W0:Y:S01]  /*cdf0*/  MUFU.EX2 R85, R85 ;  /* 0x0000005500557308 */ /* 0x000e220000000800 */
[C---:B----4-:R-:W-:Y:S01]  /*ce00*/  F2FP.SATFINITE.E4M3.F32.PACK_AB_MERGE_C R146, R62.reuse, R39, RZ ;  /* 0x000000273e92723e */ /* 0x050fe200048070ff */
[----:B------:R-:W-:-:S06]  /*ce10*/  FADD.FTZ R62, R62, R5 ;  /* 0x000000053e3e7221 */ /* 0x000fcc0000010000 */
[----:B------:R-:W4:Y:S01]  /*ce20*/  MUFU.EX2 R10, R89 ;  /* 0x00000059000a7308 */ /* 0x000f220000000800 */
[----:B------:R-:W-:-:S01]  /*ce30*/  FFMA.FTZ R64, R2, R65, -R54 ;  /* 0x0000004102407223 */ /* 0x000fc20000010836 */
[----:B------:R-:W-:Y:S01]  /*ce40*/  F2FP.SATFINITE.E4M3.F32.PACK_AB_MERGE_C R151, R12, R11, R151 ;  /* 0x0000000b0c97723e */ /* 0x000fe20004807097 */
[----:B---3--:R-:W-:-:S05]  /*ce50*/  FADD.FTZ R11, R59, R4 ;  /* 0x000000043b0b7221 */ /* 0x008fca0000010000 */
[----:B------:R-:W3:Y:S01]  /*ce60*/  MUFU.EX2 R43, R43 ;  /* 0x0000002b002b7308 */ /* 0x000ee20000000800 */
[----:B-1----:R-:W-:-:S01]  /*ce70*/  FADD.FTZ R5, R33, R62 ;  /* 0x0000003e21057221 */ /* 0x002fc20000010000 */
[----:B------:R-:W-:Y:S01]  /*ce80*/  FFMA.FTZ R45, R2, R91, -R54 ;  /* 0x0000005b022d7223 */ /* 0x000fe20000010836 */
[----:B------:R-:W-:-:S05]  /*ce90*/  FADD.FTZ R12, R34, R11 ;  /* 0x0000000b220c7221 */ /* 0x000fca0000010000 */
[----:B------:R-:W1:Y:S01]  /*cea0*/  MUFU.EX2 R41, R41 ;  /* 0x0000002900297308 */ /* 0x000e620000000800 */
[----:B--2---:R-:W-:-:S01]  /*ceb0*/  FADD.FTZ R5, R58, R5 ;  /* 0x000000053a057221 */ /* 0x004fc20000010000 */
[----:B------:R-:W-:Y:S01]  /*cec0*/  FFMA.FTZ R66, R2, R69, -R54 ;  /* 0x0000004502427223 */ /* 0x000fe20000010836 */
[C---:B0-----:R-:W-:Y:S01]  /*ced0*/  F2FP.SATFINITE.E4M3.F32.PACK_AB_MERGE_C R141, R85.reuse, R34, RZ ;  /* 0x00000022558d723e */ /* 0x041fe200048070ff */
[----:B------:R-:W-:-:S04]  /*cee0*/  FADD.FTZ R85, R85, R12 ;  /* 0x0000000c55557221 */ /* 0x000fc80000010000 */
[----:B------:R-:W0:Y:S01]  /*cef0*/  MUFU.EX2 R64, R64 ;  /* 0x0000004000407308 */ /* 0x000e220000000800 */
[----:B----4-:R-:W-:-:S01]  /*cf00*/  FADD.FTZ R12, R10, R5 ;  /* 0x000000050a0c7221 */ /* 0x010fc20000010000 */
[----:B------:R-:W-:Y:S01]  /*cf10*/  FFMA.FTZ R123, R2, R123, -R54 ;  /* 0x0000007b027b7223 */ /* 0x000fe20000010836 */
[----:B------:R-:W-:-:S05]  /*cf20*/  F2FP.SATFINITE.E4M3.F32.PACK_AB_MERGE_C R148, R83, R52, RZ ;  /* 0x000000345394723e */ /* 0x000fca00048070ff */
[----:B------:R-:W2:Y:S01]  /*cf30*/  MUFU.EX2 R45, R45 ;  /* 0x0000002d002d7308 */ /* 0x000ea20000000800 */
[----:B---3--:R-:W-:-:S01]  /*cf40*/  FADD.FTZ R12, R43, R12 ;  /* 0x0000000c2b0c7221 */ /* 0x008fc20000010000 */
[C-C-:B------:R-:W-:Y:S01]  /*cf50*/  FFMA.FTZ R73, R2.reuse, R73, -R54.reuse ;  /* 0x0000004902497223 */ /* 0x140fe20000010836 */
[----:B------:R-:W-:-:S05]  /*cf60*/  FFMA.FTZ R93, R2, R93, -R54 ;  /* 0x0000005d025d7223 */ /* 0x000fca0000010836 */
[----:B------:R-:W3:Y:S01]  /*cf70*/  MUFU.EX2 R66, R66 ;  /* 0x0000004200427308 */ /* 0x000ee20000000800 */
[----:B------:R-:W-:Y:S01]  /*cf80*/  F2FP.SATFINITE.E4M3.F32.PACK_AB_MERGE_C R148, R46, R9, R148 ;  /* 0x000000092e94723e */ /* 0x000fe20004807094 */
[----:B-1----:R-:W-:Y:S01]  /*cf90*/  FADD.FTZ R5, R41, R12 ;  /* 0x0000000c29057221 */ /* 0x002fe20000010000 */
[----:B------:R-:W1:Y:S01]  /*cfa0*/  @P0 LDC R9, c[0x0][0x44c] ;  /* 0x00011300ff090b82 */ /* 0x000e620000000800 */
[----:B------:R-:W-:-:S04]  /*cfb0*/  FFMA.FTZ R77, R2, R77, -R54 ;  /* 0x0000004d024d7223 */ /* 0x000fc80000010836 */
[----:B------:R-:W4:Y:S01]  /*cfc0*/  MUFU.EX2 R8, R123 ;  /* 0x0000007b00087308 */ /* 0x000f220000000800 */
[----:B------:R-:W-:-:S01]  /*cfd0*/  FFMA.FTZ R63, R2, R101, -R111 ;  /* 0x00000065023f7223 */ /* 0x000fc2000001086f */
[----:B------:R-:W-:Y:S01]  /*cfe0*/  FFMA.FTZ R32, R2, R71, -R111 ;  /* 0x0000004702207223 */ /* 0x000fe2000001086f */
[----:B0-----:R-:W-:-:S01]  /*cff0*/  FADD.FTZ R12, R64, R5 ;  /* 0x00000005400c7221 */ /* 0x001fc20000010000 */
[----:B------:R-:W-:Y:S01]  /*d000*/  FFMA.FTZ R71, R2, R79, -R111 ;  /* 0x0000004f02477223 */ /* 0x000fe2000001086f */
[----:B------:R-:W-:-:S03]  /*d010*/  F2FP.SATFINITE.E4M3.F32.PACK_AB_MERGE_C R145, R20, R15, R145 ;  /* 0x0000000f1491723e */ /* 0x000fc60004807091 */
[----:B------:R-:W0:Y:S01]  /*d020*/  MUFU.EX2 R13, R73 ;  /* 0x00000049000d7308 */ /* 0x000e220000000800 */
[----:B------:R-:W-:-:S01]  /*d030*/  FFMA.FTZ R44, R2, R109, -R111 ;  /* 0x0000006d022c7223 */ /* 0x000fc2000001086f */
[C-C-:B------:R-:W-:Y:S01]  /*d040*/  FFMA.FTZ R79, R2.reuse, R87, -R111.reuse ;  /* 0x00000057024f7223 */ /* 0x140fe2000001086f */
[----:B------:R-:W5:Y:S01]  /*d050*/  @P0 LDC R15, c[0x0][0x450] ;  /* 0x00011400ff0f0b82 */ /* 0x000f620000000800 */
[----:B------:R-:W-:-:S01]  /*d060*/  FFMA.FTZ R38, R2, R99, -R111 ;  /* 0x0000006302267223 */ /* 0x000fc2000001086f */
[----:B--2---:R-:W-:-:S03]  /*d070*/  FADD.FTZ R5, R45, R12 ;  /* 0x0000000c2d057221 */ /* 0x004fc60000010000 */
[----:B------:R-:W-:Y:S01]  /*d080*/  MUFU.EX2 R93, R93 ;  /* 0x0000005d005d7308 */ /* 0x000fe20000000800 */
[----:B------:R-:W-:-:S01]  /*d090*/  FFMA.FTZ R42, R2, R107, -R111 ;  /* 0x0000006b022a7223 */ /* 0x000fc2000001086f */
[----:B---3--:R-:W-:-:S06]  /*d0a0*/  FADD.FTZ R5, R66, R5 ;  /* 0x0000000542057221 */ /* 0x008fcc0000010000 */
[----:B------:R-:W2:Y:S01]  /*d0b0*/  MUFU.EX2 R4, R77 ;  /* 0x0000004d00047308 */ /* 0x000ea20000000800 */
[----:B----4-:R-:W-:-:S07]  /*d0c0*/  FADD.FTZ R12, R8, R5 ;  /* 0x00000005080c7221 */ /* 0x010fce0000010000 */
[----:B------:R-:W-:Y:S08]  /*d0d0*/  MUFU.EX2 R63, R63 ;  /* 0x0000003f003f7308 */ /* 0x000ff00000000800 */
[----:B------:R-:W3:Y:S08]  /*d0e0*/  MUFU.EX2 R32, R32 ;  /* 0x0000002000207308 */ /* 0x000ef00000000800 */
[----:B------:R-:W-:Y:S08]  /*d0f0*/  MUFU.EX2 R44, R44 ;  /* 0x0000002c002c7308 */ /* 0x000ff00000000800 */
[----:B------:R-:W4:Y:S01]  /*d100*/  MUFU.EX2 R79, R79 ;  /* 0x0000004f004f7308 */ /* 0x000f220000000800 */
[----:B0-----:R-:W-:-:S07]  /*d110*/  FADD.FTZ R12, R13, R12 ;  /* 0x0000000c0d0c7221 */ /* 0x001fce0000010000 */
[----:B------:R-:W-:Y:S08]  /*d120*/  MUFU.EX2 R38, R38 ;  /* 0x0000002600267308 */ /* 0x000ff00000000800 */
[----:B------:R-:W0:Y:S01]  /*d130*/  MUFU.EX2 R97, R97 ;  /* 0x0000006100617308 */ /* 0x000e220000000800 */
[----:B------:R-:W-:-:S07]  /*d140*/  FFMA.FTZ R40, R2, R105, -R111 ;  /* 0x0000006902287223 */ /* 0x000fce000001086f */
[----:B------:R-:W-:Y:S01]  /*d150*/  MUFU.EX2 R42, R42 ;  /* 0x0000002a002a7308 */ /* 0x000fe20000000800 */
[----:B--2---:R-:W-:-:S07]  /*d160*/  F2FP.SATFINITE.E4M3.F32.PACK_AB_MERGE_C R136, R4, R93, RZ ;  /* 0x0000005d0488723e */ /* 0x004fce00048070ff */
[----:B------:R-:W2:Y:S01]  /*d170*/  MUFU.EX2 R75, R75 ;  /* 0x0000004b004b7308 */ /* 0x000ea20000000800 */
[----:B------:R-:W-:-:S01]  /*d180*/  FFMA.FTZ R36, R2, R103, -R111 ;  /* 0x0000006702247223 */ /* 0x000fc2000001086f */
[----:B------:R-:W-:Y:S01]  /*d190*/  FADD.FTZ R93, R93, R12 ;  /* 0x0000000c5d5d7221 */ /* 0x000fe20000010000 */
[----:B-1----:R-:W-:Y:S01]  /*d1a0*/  @P0 IMAD.HI.U32 R12, R94, R9, RZ ;  /* 0x000000095e0c0227 */ /* 0x002fe200078e00ff */
[----:B---3--:R-:W-:Y:S02]  /*d1b0*/  F2FP.SATFINITE.E4M3.F32.PACK_AB_MERGE_C R143, R32, R63, RZ ;  /* 0x0000003f208f723e */ /* 0x008fe400048070ff */
[----:B----4-:R-:W-:Y:S01]  /*d1c0*/  F2FP.SATFINITE.E4M3.F32.PACK_AB_MERGE_C R9, R79, R44, RZ ;  /* 0x0000002c4f09723e */ /* 0x010fe200048070ff */
[----:B------:R-:W-:Y:S01]  /*d1d0*/  IMAD.MOV.U32 R11, RZ, RZ, R94 ;  /* 0x000000ffff0b7224 */ /* 0x000fe200078e005e */
[----:B------:R-:W-:Y:S01]  /*d1e0*/  MUFU.EX2 R40, R40 ;  /* 0x0000002800287308 */ /* 0x000fe20000000800 */
[----:B0-----:R-:W-:Y:S01]  /*d1f0*/  F2FP.SATFINITE.E4M3.F32.PACK_AB_MERGE_C R143, R97, R38, R143 ;  /* 0x00000026618f723e */ /* 0x001fe2000480708f */
[----:B------:R-:W-:Y:S01]  /*d200*/  FADD.FTZ R38, R38, R85 ;  /* 0x0000005526267221 */ /* 0x000fe20000010000 */
[----:B-----5:R-:W-:-:S05]  /*d210*/  @P0 SHF.R.U32.HI R11, RZ, R15, R12 ;  /* 0x0000000fff0b0219 */ /* 0x020fca000001160c */
[----:B------:R-:W0:Y:S01]  /*d220*/  MUFU.EX2 R71, R71 ;  /* 0x0000004700477308 */ /* 0x000e220000000800 */
[----:B--2---:R-:W-:Y:S01]  /*d230*/  F2FP.SATFINITE.E4M3.F32.PACK_AB_MERGE_C R139, R75, R42, R9 ;  /* 0x0000002a4b8b723e */ /* 0x004fe20004807009 */
[----:B------:R-:W-:Y:S01]  /*d240*/  FADD.FTZ R38, R97, R38 ;  /* 0x0000002661267221 */ /* 0x000fe20000010000 */
[----:B------:R-:W-:-:S05]  /*d250*/  IADD3 R9, R11, R90, -R92 ;  /* 0x0000005a0b097210 */ /* 0x000fca0007ffe85c */
[----:B------:R-:W1:Y:S01]  /*d260*/  MUFU.EX2 R36, R36 ;  /* 0x0000002400247308 */ /* 0x000e620000000800 */
[----:B------:R-:W-:Y:S01]  /*d270*/  SHF.R.S32.HI R12, RZ, 0x1f, R9 ;  /* 0x0000001fff0c7819 */ /* 0x000fe20000011409 */
[----:B------:R-:W-:-:S06]  /*d280*/  FADD.FTZ R63, R63, R38 ;  /* 0x000000263f3f7221 */ /* 0x000fcc0000010000 */
[----:B------:R-:W2:Y:S01]  /*d290*/  MUFU.EX2 R67, R67 ;  /* 0x0000004300437308 */ /* 0x000ea20000000800 */
[----:B------:R-:W-:-:S01]  /*d2a0*/  FFMA.FTZ R125, R2, R125, -R54 ;  /* 0x0000007d027d7223 */ /* 0x000fc20000010836 */
[----:B------:R-:W-:Y:S01]  /*d2b0*/  LEA.HI R12, R12, R9, RZ, 0x7 ;  /* 0x000000090c0c7211 */ /* 0x000fe200078f38ff */
[----:B------:R-:W-:-:S01]  /*d2c0*/  FADD.FTZ R63, R32, R63 ;  /* 0x0000003f203f7221 */ /* 0x000fc20000010000 */
[C-C-:B------:R-:W-:Y:S01]  /*d2d0*/  FFMA.FTZ R81, R2.reuse, R81, -R54.reuse ;  /* 0x0000005102517223 */ /* 0x140fe20000010836 */
[----:B------:R-:W-:-:S01]  /*d2e0*/  FFMA.FTZ R95, R2, R95, -R54 ;  /* 0x0000005f025f7223 */ /* 0x000fc20000010836 */
[----:B0-----:R-:W-:Y:S01]  /*d2f0*/  F2FP.SATFINITE.E4M3.F32.PACK_AB_MERGE_C R137, R71, R40, RZ ;  /* 0x000000284789723e */ /* 0x001fe200048070ff */
[----:B------:R-:W-:-:S01]  /*d300*/  FFMA.FTZ R54, R2, R127, -R54 ;  /* 0x0000007f02367223 */ /* 0x000fc20000010836 */
[----:B------:R-:W0:Y:S01]  /*d310*/  MUFU.EX2 R125, R125 ;  /* 0x0000007d007d7308 */ /* 0x000e220000000800 */
[----:B------:R-:W-:Y:S01]  /*d320*/  SHF.R.S32.HI R12, RZ, 0x7, R12 ;  /* 0x00000007ff0c7819 */ /* 0x000fe2000001140c */
[----:B-1----:R-:W-:Y:S01]  /*d330*/  FADD.FTZ R14, R36, R63 ;  /* 0x0000003f240e7221 */ /* 0x002fe20000010000 */
[----:B------:R-:W-:-:S02]  /*d340*/  F2FP.SATFINITE.E4M3.F32.PACK_AB_MERGE_C R140, R43, R10, RZ ;  /* 0x0000000a2b8c723e */ /* 0x000fc400048070ff */
[----:B------:R-:W-:Y:S02]  /*d350*/  F2FP.SATFINITE.E4M3.F32.PACK_AB_MERGE_C R136, R13, R8, R136 ;  /* 0x000000080d88723e */ /* 0x000fe40004807088 */
[----:B------:R-:W-:Y:S01]  /*d360*/  VIMNMX R13, RZ, R12, !PT ;  /* 0x0000000cff0d7248 */ /* 0x000fe20007fe0100 */
[----:B------:R-:W1:Y:S01]  /*d370*/  MUFU.EX2 R10, R81 ;  /* 0x00000051000a7308 */ /* 0x000e620000000800 */
[C---:B--2---:R-:W-:Y:S01]  /*d380*/  F2FP.SATFINITE.E4M3.F32.PACK_AB_MERGE_C R137, R67.reuse, R36, R137 ;  /* 0x000000244389723e */ /* 0x044fe20004807089 */
[----:B------:R-:W-:Y:S01]  /*d390*/  FADD.FTZ R67, R67, R14 ;  /* 0x0000000e43437221 */ /* 0x000fe20000010000 */
[----:B------:R-:W-:Y:S01]  /*d3a0*/  VIADD R14, R88, 0xfffffffe ;  /* 0xfffffffe580e7836 */ /* 0x000fe20000000000 */
[----:B------:R2:W-:Y:S02]  /*d3b0*/  STL [R1+0x18], R13 ;  /* 0x0000180d01007387 */ /* 0x0005e40000100800 */
[----:B------:R-:W-:-:S02]  /*d3c0*/  FADD.FTZ R40, R40, R67 ;  /* 0x0000004328287221 */ /* 0x000fc40000010000 */
[----:B------:R-:W3:Y:S01]  /*d3d0*/  MUFU.EX2 R95, R95 ;  /* 0x0000005f005f7308 */ /* 0x000ee20000000800 */
[----:B------:R-:W-:-:S01]  /*d3e0*/  FADD.FTZ R4, R4, R93 ;  /* 0x0000005d04047221 */ /* 0x000fc20000010000 */
[----:B------:R-:W-:-:S06]  /*d3f0*/  FADD.FTZ R71, R71, R40 ;  /* 0x0000002847477221 */ /* 0x000fcc0000010000 */
[----:B------:R-:W4:Y:S01]  /*d400*/  MUFU.EX2 R54, R54 ;  /* 0x0000003600367308 */ /* 0x000f220000000800 */
[----:B------:R-:W-:Y:S01]  /*d410*/  ISETP.GE.AND P2, PT, R14, R13, PT ;  /* 0x0000000d0e00720c */ /* 0x000fe20003f46270 */
[----:B------:R-:W-:Y:S01]  /*d420*/  FADD.FTZ R8, R42, R71 ;  /* 0x000000472a087221 */ /* 0x000fe20000010000 */
[----:B0-----:R-:W-:-:S03]  /*d430*/  FADD.FTZ R5, R125, R4 ;  /* 0x000000047d057221 */ /* 0x001fc60000010000 */
[----:B------:R-:W-:Y:S01]  /*d440*/  FADD.FTZ R75, R75, R8 ;  /* 0x000000084b4b7221 */ /* 0x000fe20000010000 */
[----:B-1----:R-:W-:-:S01]  /*d450*/  FADD.FTZ R4, R10, R5 ;  /* 0x000000050a047221 */ /* 0x002fc20000010000 */
[----:B------:R-:W-:Y:S01]  /*d460*/  F2FP.SATFINITE.E4M3.F32.PACK_AB_MERGE_C R35, R60, R35, RZ ;  /* 0x000000233c23723e */ /* 0x000fe200048070ff */
[----:B------:R-:W-:Y:S01]  /*d470*/  BSSY B0, `(.L_x_2026) ;  /* 0x000029c000007945 */ /* 0x000fe20003800000 */
[----:B------:R-:W-:Y:S01]  /*d480*/  F2FP.SATFINITE.E4M3.F32.PACK_AB_MERGE_C R142, R66, R45, RZ ;  /* 0x0000002d428e723e */ /* 0x000fe200048070ff */
[----:B------:R-:W-:Y:S01]  /*d490*/  FADD.FTZ R44, R44, R75 ;  /* 0x0000004b2c2c7221 */ /* 0x000fe20000010000 */
[----:B---3--:R-:W-:-:S01]  /*d4a0*/  FADD.FTZ R5, R95, R4 ;  /* 0x000000045f057221 */ /* 0x008fc20000010000 */
[----:B----4-:R-:W-:Y:S02]  /*d4b0*/  F2FP.SATFINITE.E4M3.F32.PACK_AB_MERGE_C R8, R54, R95, RZ ;  /* 0x0000005f3608723e */ /* 0x010fe400048070ff */
[----:B------:R-:W-:-:S01]  /*d4c0*/  FADD.FTZ R4, R79, R44 ;  /* 0x0000002c4f047221 */ /* 0x000fc20000010000 */
[----:B------:R-:W-:Y:S01]  /*d4d0*/  F2FP.SATFINITE.E4M3.F32.PACK_AB_MERGE_C R147, R51, R26, R147 ;  /* 0x0000001a3393723e */ /* 0x000fe20004807093 */
[----:B------:R-:W-:-:S01]  /*d4e0*/  FADD.FTZ R5, R54, R5 ;  /* 0x0000000536057221 */ /* 0x000fc20000010000 */
[----:B------:R-:W-:-:S02]  /*d4f0*/  F2FP.SATFINITE.E4M3.F32.PACK_AB_MERGE_C R138, R10, R125, R8 ;  /* 0x0000007d0a8a723e */ /* 0x000fc40004807008 */
[----:B------:R-:W-:Y:S02]  /*d500*/  CS2R R134, SRZ ;  /* 0x0000000000867805 */ /* 0x000fe4000001ff00 */
[----:B------:R-:W-:Y:S02]  /*d510*/  F2FP.SATFINITE.E4M3.F32.PACK_AB_MERGE_C R141, R59, R30, R141 ;  /* 0x0000001e3b8d723e */ /* 0x000fe4000480708d */
[----:B------:R-:W-:Y:S02]  /*d520*/  CS2R R132, SRZ ;  /* 0x0000000000847805 */ /* 0x000fe4000001ff00 */
[----:B------:R-:W-:Y:S02]  /*d530*/  F2FP.SATFINITE.E4M3.F32.PACK_AB_MERGE_C R150, R48, R25, R150 ;  /* 0x000000193096723e */ /* 0x000fe40004807096 */
[----:B------:R-:W-:Y:S02]  /*d540*/  CS2R R130, SRZ ;  /* 0x0000000000827805 */ /* 0x000fe4000001ff00 */
        /* <DEDUP_REMOVED lines=25> */
[----:B--2---:R-:W-:Y:S06]  /*d6e0*/  @!P2 BRA `(.L_x_2027) ;  /* 0x0000002400d0a947 */ /* 0x004fec0003800000 */
[----:B------:R-:W-:Y:S01]  /*d6f0*/  BSSY B1, `(.L_x_2027) ;  /* 0x0000273000017945 */ /* 0x000fe20003800000 */
[----:B------:R-:W-:Y:S02]  /*d700*/  IMAD.MOV.U32 R8, RZ, RZ, R0 ;  /* 0x000000ffff087224 */ /* 0x000fe400078e0000 */
[----:B------:R-:W-:Y:S02]  /*d710*/  IMAD.MOV.U32 R9, RZ, RZ, R3 ;  /* 0x000000ffff097224 */ /* 0x000fe400078e0003 */
[----:B------:R-:W-:Y:S02]  /*d720*/  IMAD.MOV.U32 R11, RZ, RZ, R152 ;  /* 0x000000ffff0b7224 */ /* 0x000fe400078e0098 */
[----:B------:R-:W-:Y:S02]  /*d730*/  IMAD.MOV.U32 R10, RZ, RZ, R18 ;  /* 0x000000ffff0a7224 */ /* 0x000fe400078e0012 */
[----:B------:R-:W-:-:S07]  /*d740*/  IMAD.MOV.U32 R135, RZ, RZ, RZ ;  /* 0x000000ffff877224 */ /* 0x000fce00078e00ff */
.L_x_2039:
[----:B------:R-:W-:-:S04]  /*d750*/  ISETP.NE.AND P2, PT, R10, 0x1, PT ;  /* 0x000000010a00780c */ /* 0x000fc80003f45270 */
[----:B------:R-:W-:-:S04]  /*d760*/  SEL R152, RZ, 0x1, P2 ;  /* 0x00000001ff987807 */ /* 0x000fc80001000000 */
[----:B------:R-:W-:Y:S01]  /*d770*/  LOP3.LUT R152, R11, R152, RZ, 0x3c, !PT ;  /* 0x000000980b987212 */ /* 0x000fe200078e3cff */
[----:B------:R-:W-:Y:S06]  /*d780*/  @!P1 BRA `(.L_x_2028) ;  /* 0x0000000000049947 */ /* 0x000fec0003800000 */
[----:B------:R-:W-:Y:S01]  /*d790*/  BPT.TRAP 0x1 ;  /* 0x000000040000795c */ /* 0x000fe20000300000 */
.L_x_2028:
        /* <DEDUP_REMOVED lines=8> */
.L_x_2029:
[----:B------:R-:W-:Y:S01]  /*d820*/  BSSY B2, `(.L_x_2030) ;  /* 0x0000006000027945 */ /* 0x000fe20003800000 */
[----:B------:R-:W-:Y:S02]  /*d830*/  IMAD R24, R18, 0x300, R21 ;  /* 0x0000030012187824 */ /* 0x000fe400078e0215 */
[----:B------:R-:W-:Y:S01]  /*d840*/  IMAD.MOV.U32 R25, RZ, RZ, -0x3ffffff0 ;  /* 0xc0000010ff197424 */ /* 0x000fe200078e00ff */
[----:B-1----:R-:W-:Y:S06]  /*d850*/  @P2 BRA `(.L_x_2031) ;  /* 0x0000000000082947 */ /* 0x002fec0003800000 */
[----:B------:R-:W1:Y:S02]  /*d860*/  SYNCS.PHASECHK.TRANS64.TRYWAIT P2, [R15+URZ+0x19c30], R0 ;  /* 0x019c30000f0075a7 */ /* 0x000e64000804017f */
[----:B-1----:R-:W-:Y:S05]  /*d870*/  @!P2 BRA `(.L_x_2032) ;  /* 0x000000e00074a947 */ /* 0x002fea0003800000 */
.L_x_2031:
[----:B------:R-:W-:Y:S05]  /*d880*/  BSYNC B2 ;  /* 0x0000000000027941 */ /* 0x000fea0003800000 */
.L_x_2030:
[C---:B------:R-:W-:Y:S01]  /*d890*/  VIADD R12, R24.reuse, 0x100 ;  /* 0x00000100180c7836 */ /* 0x040fe20000000000 */
[C---:B------:R-:W-:Y:S01]  /*d8a0*/  R2UR UR6, R24.reuse ;  /* 0x00000000180672ca */ /* 0x040fe200000e0000 */
[----:B------:R-:W-:Y:S01]  /*d8b0*/  IMAD.MOV.U32 R13, RZ, RZ, -0x3ffffff0 ;  /* 0xc0000010ff0d7424 */ /* 0x000fe200078e00ff */
[----:B------:R-:W-:Y:S01]  /*d8c0*/  R2UR UR7, R25 ;  /* 0x00000000190772ca */ /* 0x000fe200000e0000 */
[----:B------:R-:W-:Y:S01]  /*d8d0*/  VIADD R24, R24, 0x200 ;  /* 0x0000020018187836 */ /* 0x000fe20000000000 */
[----:B------:R-:W-:Y:S02]  /*d8e0*/  R2UR UR10, R12 ;  /* 0x000000000c0a72ca */ /* 0x000fe400000e0000 */
[----:B------:R-:W-:Y:S02]  /*d8f0*/  R2UR UR11, R13 ;  /* 0x000000000d0b72ca */ /* 0x000fe400000e0000 */
[----:B------:R-:W2:Y:S01]  /*d900*/  LDL.64 R12, [R1] ;  /* 0x00000000010c7983 */ /* 0x000ea20000100a00 */
[----:B------:R-:W-:Y:S01]  /*d910*/  R2UR UR4, R6 ;  /* 0x00000000060472ca */ /* 0x000fe200000e0000 */
[----:B------:R-:W-:Y:S01]  /*d920*/  IMAD.MOV.U32 R25, RZ, RZ, -0x3ffffff0 ;  /* 0xc0000010ff197424 */ /* 0x000fe200078e00ff */
[----:B------:R-:W-:-:S02]  /*d930*/  R2UR UR5, R7 ;  /* 0x00000000070572ca */ /* 0x000fc400000e0000 */
[----:B------:R-:W-:Y:S02]  /*d940*/  R2UR UR14, R24 ;  /* 0x00000000180e72ca */ /* 0x000fe400000e0000 */
[----:B------:R-:W-:Y:S02]  /*d950*/  R2UR UR15, R25 ;  /* 0x00000000190f72ca */ /* 0x000fe400000e0000 */
[----:B------:R-:W-:-:S07]  /*d960*/  WARPGROUP.ARRIVE ;  /* 0x00000000000079c5 */ /* 0x000fce0000000000 */
[----:B------:R-:W-:Y:S01]  /*d970*/  QGMMA.64x128x32.F32.E4M3.E4M3 R24, gdesc[UR4], RZ, !UPT, gsb0 ;  /* 0x01e00000041879f3 */ /* 0x000fe2000c0008ff */
[----:B------:R-:W-:Y:S02]  /*d980*/  R2UR UR12, R156 ;  /* 0x000000009c0c72ca */ /* 0x000fe400000e0000 */
[----:B------:R-:W-:Y:S01]  /*d990*/  R2UR UR13, R157 ;  /* 0x000000009d0d72ca */ /* 0x000fe200000e0000 */
[----:B------:R-:W-:Y:S02]  /*d9a0*/  WARPGROUP.DEPBAR.LE gsb0, 0x0 ;  /* 0x00008000000079c5 */ /* 0x000fe40000010000 */
[----:B------:R-:W-:Y:S01]  /*d9b0*/  WARPGROUP.ARRIVE ;  /* 0x00000000000079c5 */ /* 0x000fe20000000000 */
[----:B--2---:R-:W-:Y:S02]  /*d9c0*/  R2UR UR8, R12 ;  /* 0x000000000c0872ca */ /* 0x004fe400000e0000 */
[----:B------:R-:W-:-:S13]  /*d9d0*/  R2UR UR9, R13 ;  /* 0x000000000d0972ca */ /* 0x000fda00000e0000 */
[----:B------:R-:W-:Y:S03]  /*d9e0*/  QGMMA.64x128x32.F32.E4M3.E4M3 R24, gdesc[UR8], R24, gsb0 ;  /* 0x01e00000081879f3 */ /* 0x000fe60008000818 */
[----:B------:R-:W-:Y:S02]  /*d9f0*/  WARPGROUP.DEPBAR.LE gsb0, 0x0 ;  /* 0x00008000000079c5 */ /* 0x000fe40000010000 */
[----:B------:R-:W-:-:S07]  /*da00*/  WARPGROUP.ARRIVE ;  /* 0x00000000000079c5 */ /* 0x000fce0000000000 */
[----:B------:R-:W-:Y:S03]  /*da10*/  QGMMA.64x128x32.F32.E4M3.E4M3 R24, gdesc[UR12], R24, gsb0 ;  /* 0x01e000000c1879f3 */ /* 0x000fe60008000818 */
[----:B------:R-:W-:Y:S02]  /*da20*/  WARPGROUP.DEPBAR.LE gsb0, 0x0 ;  /* 0x00008000000079c5 */ /* 0x000fe40000010000 */
[----:B------:R-:W-:Y:S05]  /*da30*/  @!P1 BRA `(.L_x_2033) ;  /* 0x0000000000049947 */ /* 0x000fea0003800000 */
[----:B------:R-:W-:Y:S01]  /*da40*/  BPT.TRAP 0x1 ;  /* 0x000000040000795c */ /* 0x000fe20000300000 */
.L_x_2033:
[----:B01----:R-:W-:Y:S01]  /*da50*/  SHF.L.U32 R0, R11, 0x1f, RZ ;  /* 0x0000001f0b007819 */ /* 0x003fe200000006ff */
[----:B------:R-:W-:-:S04]  /*da60*/  IMAD R20, R10, 0x8, R16 ;  /* 0x000000080a147824 */ /* 0x000fc800078e0210 */
[----:B------:R0:W1:Y:S01]  /*da70*/  SYNCS.PHASECHK.TRANS64.TRYWAIT P2, [R20+URZ+0x19c50], R0 ;  /* 0x019c5000140075a7 */ /* 0x000062000804017f */
[----:B------:R-:W-:Y:S05]  /*da80*/  @!P1 BRA `(.L_x_2034) ;  /* 0x0000000000049947 */ /* 0x000fea0003800000 */
[----:B------:R-:W-:Y:S01]  /*da90*/  BPT.TRAP 0x1 ;  /* 0x000000040000795c */ /* 0x000fe20000300000 */
.L_x_2034:
[----:B------:R-:W-:Y:S04]  /*daa0*/  BSSY B2, `(.L_x_2035) ;  /* 0x0000004000027945 */ /* 0x000fe80003800000 */
[----:B-1----:R-:W-:Y:S05]  /*dab0*/  @P2 BRA `(.L_x_2036) ;  /* 0x0000000000082947 */ /* 0x002fea0003800000 */
[----:B------:R-:W1:Y:S02]  /*dac0*/  SYNCS.PHASECHK.TRANS64.TRYWAIT P2, [R20+URZ+0x19c50], R0 ;  /* 0x019c5000140075a7 */ /* 0x000e64000804017f */
[----:B-1----:R-:W-:Y:S05]  /*dad0*/  @!P2 BRA `(.L_x_2037) ;  /* 0x000000dc00f0a947 */ /* 0x002fea0003800000 */
.L_x_2036:
[----:B------:R-:W-:Y:S05]  /*dae0*/  BSYNC B2 ;  /* 0x0000000000027941 */ /* 0x000fea0003800000 */
.L_x_2035:
[----:B01----:R-:W-:Y:S01]  /*daf0*/  VIADD R0, R16, 0x3000 ;  /* 0x0000300010007836 */ /* 0x003fe20000000000 */
[----:B------:R-:W-:Y:S01]  /*db00*/  WARPGROUP.ARRIVE ;  /* 0x00000000000079c5 */ /* 0x000fe20000000000 */
[----:B------:R-:W-:Y:S01]  /*db10*/  IMAD.MOV.U32 R11, RZ, RZ, 0x40000040 ;  /* 0x40000040ff0b7424 */ /* 0x000fe200078e00ff */
[----:B------:R-:W0:Y:S02]  /*db20*/  @P0 LDC R3, c[0x0][0x450] ;  /* 0x00011400ff030b82 */ /* 0x000e240000000800 */
[----:B------:R-:W-:Y:S02]  /*db30*/  SHF.R.U32.HI R0, RZ, 0x4, R0 ;  /* 0x00000004ff007819 */ /* 0x000fe40000011600 */
[----:B------:R-:W-:Y:S02]  /*db40*/  R2UR UR7, R11 ;  /* 0x000000000b0772ca */ /* 0x000fe400000e0000 */
[----:B------:R-:W-:-:S04]  /*db50*/  LOP3.LUT R0, R0, 0x3fff, RZ, 0xc0, !PT ;  /* 0x00003fff00007812 */ /* 0x000fc800078ec0ff */
[----:B------:R-:W-:-:S05]  /*db60*/  LOP3.LUT R0, R0, 0x10000, RZ, 0xfc, !PT ;  /* 0x0001000000007812 */ /* 0x000fca00078efcff */
[----:B------:R-:W-:Y:S02]  /*db70*/  IMAD R10, R10, 0x300, R0 ;  /* 0x000003000a0a7824 */ /* 0x000fe400078e0200 */
[----:B------:R-:W-:Y:S01]  /*db80*/  IMAD.MOV.U32 R13, RZ, RZ, 0x40000040 ;  /* 0x40000040ff0d7424 */ /* 0x000fe200078e00ff */
[----:B------:R-:W1:Y:S02]  /*db90*/  @P0 LDC R0, c[0x0][0x44c] ;  /* 0x00011300ff000b82 */ /* 0x000e640000000800 */
[----:B------:R-:W-:-:S13]  /*dba0*/  R2UR UR6, R10 ;  /* 0x000000000a0672ca */ /* 0x000fda00000e0000 */
[----:B------:R-:W-:Y:S01]  /*dbb0*/  QGMMA.64x96x32.F32.E4M3.E4M3 R88, R148, gdesc[UR4], R88, gsb0 ;  /* 0x0160000494587df3 */ /* 0x000fe20008000858 */
[----:B------:R-:W-:Y:S01]  /*dbc0*/  VIADD R12, R10, 0x2 ;  /* 0x000000020a0c7836 */ /* 0x000fe20000000000 */
[----:B------:R-:W-:-:S04]  /*dbd0*/  R2UR UR7, R13 ;  /* 0x000000000d0772ca */ /* 0x000fc800000e0000 */
[----:B------:R-:W-:Y:S01]  /*dbe0*/  R2UR UR6, R12 ;  /* 0x000000000c0672ca */ /* 0x000fe200000e0000 */
[----:B------:R-:W-:Y:S02]  /*dbf0*/  WARPGROUP.DEPBAR.LE gsb0, 0x0 ;  /* 0x00008000000079c5 */ /* 0x000fe40000010000 */
[----:B------:R-:W-:Y:S01]  /*dc00*/  WARPGROUP.ARRIVE ;  /* 0x00000000000079c5 */ /* 0x000fe20000000000 */
[----:B------:R-:W2:Y:S04]  /*dc10*/  LDL R148, [R1+0x44] ;  /* 0x0000440001947983 */ /* 0x000ea80000100800 */
[----:B------:R-:W3:Y:S05]  /*dc20*/  LDL R149, [R1+0x40] ;  /* 0x0000400001957983 */ /* 0x000eea0000100800 */
[----:B------:R-:W-:Y:S01]  /*dc30*/  QGMMA.64x96x32.F32.E4M3.E4M3 R88, R144, gdesc[UR4], R88, gsb0 ;  /* 0x0160000490587df3 */ /* 0x000fe20008000858 */
[----:B------:R-:W4:Y:S04]  /*dc40*/  LDL R150, [R1+0x28] ;  /* 0x0000280001967983 */ /* 0x000f280000100800 */
[----:B------:R-:W4:Y:S01]  /*dc50*/  LDL R151, [R1+0x24] ;  /* 0x0000240001977983 */ /* 0x000f220000100800 */
[----:B------:R-:W-:-:S03]  /*dc60*/  WARPGROUP.DEPBAR.LE gsb0, 0x0 ;  /* 0x00008000000079c5 */ /* 0x000fc60000010000 */
[----:B------:R-:W2:Y:S01]  /*dc70*/  LDL R147, [R1+0x20] ;  /* 0x0000200001937983 */ /* 0x000ea20000100800 */
[----:B------:R-:W-:Y:S01]  /*dc80*/  VIADD R12, R10, 0x4 ;  /* 0x000000040a0c7836 */ /* 0x000fe20000000000 */
[----:B------:R-:W-:Y:S01]  /*dc90*/  WARPGROUP.ARRIVE ;  /* 0x00000000000079c5 */ /* 0x000fe20000000000 */
[----:B------:R-:W-:-:S03]  /*dca0*/  IMAD.MOV.U32 R13, RZ, RZ, 0x40000040 ;  /* 0x40000040ff0d7424 */ /* 0x000fc600078e00ff */
[----:B------:R-:W-:Y:S02]  /*dcb0*/  R2UR UR6, R12 ;  /* 0x000000000c0672ca */ /* 0x000fe400000e0000 */
[----:B------:R-:W-:-:S13]  /*dcc0*/  R2UR UR7, R13 ;  /* 0x000000000d0772ca */ /* 0x000fda00000e0000 */
[----:B------:R-:W-:Y:S03]  /*dcd0*/  QGMMA.64x96x32.F32.E4M3.E4M3 R88, R140, gdesc[UR4], R88, gsb0 ;  /* 0x016000048c587df3 */ /* 0x000fe60008000858 */
[----:B------:R-:W-:Y:S02]  /*dce0*/  WARPGROUP.DEPBAR.LE gsb0, 0x0 ;  /* 0x00008000000079c5 */ /* 0x000fe40000010000 */
[----:B------:R-:W-:Y:S01]  /*dcf0*/  WARPGROUP.ARRIVE ;  /* 0x00000000000079c5 */ /* 0x000fe20000000000 */
[----:B--2---:R-:W-:-:S04]  /*dd00*/  IMAD.IADD R11, R148, 0x1, R147 ;  /* 0x00000001940b7824 */ /* 0x004fc800078e0293 */
[----:B-1----:R-:W-:-:S05]  /*dd10*/  @P0 IMAD.HI.U32 R0, R11, R0, RZ ;  /* 0x000000000b000227 */ /* 0x002fca00078e00ff */
[----:B0-----:R-:W-:Y:S01]  /*dd20*/  @P0 SHF.R.U32.HI R11, RZ, R3, R0 ;  /* 0x00000003ff0b0219 */ /* 0x001fe20000011600 */
[----:B------:R-:W-:-:S04]  /*dd30*/  IMAD.MOV.U32 R0, RZ, RZ, -0x80 ;  /* 0xffffff80ff007424 */ /* 0x000fc800078e00ff */
[----:B------:R-:W0:Y:S01]  /*dd40*/  SHFL.IDX PT, R3, R11, RZ, 0x1c1f ;  /* 0x001c1fff0b037589 */ /* 0x000e2200000e0000 */
[----:B------:R-:W-:-:S03]  /*dd50*/  IMAD R0, R14, R0, 0x1 ;  /* 0x000000010e007424 */ /* 0x000fc600078e0200 */
[----:B------:R-:W1:Y:S01]  /*dd60*/  SHFL.IDX PT, R11, R11, 0x1, 0x1c1f ;  /* 0x003c1f000b0b7f89 */ /* 0x000e6200000e0000 */
[----:B---3--:R-:W-:-:S05]  /*dd70*/  IMAD R0, R149, -0x2, R0 ;  /* 0xfffffffe95007824 */ /* 0x008fca00078e0200 */
[----:B----4-:R-:W-:Y:S02]  /*dd80*/  IADD3 R0, -R151, R0, R150 ;  /* 0x0000000097007210 */ /* 0x010fe40007ffe196 */
[----:B------:R-:W2:Y:S03]  /*dd90*/  S2R R151, SR_TID.X ;  /* 0x0000000000977919 */ /* 0x000ea60000002100 */
[C---:B0-----:R-:W-:Y:S02]  /*dda0*/  IMAD.IADD R3, R0.reuse, 0x1, R3 ;  /* 0x0000000100037824 */ /* 0x041fe400078e0203 */
[----:B-1----:R-:W-:-:S03]  /*ddb0*/  IMAD.IADD R0, R0, 0x1, R11 ;  /* 0x0000000100007824 */ /* 0x002fc600078e020b */
[C---:B------:R-:W-:Y:S02]  /*ddc0*/  ISETP.GT.AND P2, PT, R3.reuse, RZ, PT ;  /* 0x000000ff0300720c */ /* 0x040fe40003f44270 */
[C---:B------:R-:W-:Y:S02]  /*ddd0*/  ISETP.GT.AND P3, PT, R3.reuse, 0x1, PT ;  /* 0x000000010300780c */ /* 0x040fe40003f64270 */
        /* <DEDUP_REMOVED lines=92> */
[----:B------:R-:W-:Y:S01]  /*e3a0*/  FMNMX.FTZ R3, R84, R12, !PT ;  /* 0x0000000c54037209 */ /* 0x000fe20007810000 */
[----:B------:R-:W-:Y:S01]  /*e3b0*/  VIADD R12, R10, 0x6 ;  /* 0x000000060a0c7836 */ /* 0x000fe20000000000 */
[----:B------:R-:W-:-:S02]  /*e3c0*/  ISETP.GT.AND P5, PT, R0, RZ, PT ;  /* 0x000000ff0000720c */ /* 0x000fc40003fa4270 */
[----:B------:R-:W-:Y:S02]  /*e3d0*/  FMNMX.FTZ R3, R85, R3, !PT ;  /* 0x0000000355037209 */ /* 0x000fe40007810000 */
[----:B------:R-:W-:Y:S02]  /*e3e0*/  ISETP.GT.AND P6, PT, R0, 0x1, PT ;  /* 0x000000010000780c */ /* 0x000fe40003fc4270 */
[----:B------:R-:W-:Y:S01]  /*e3f0*/  FSEL R26, R26, -INF , P5 ;  /* 0xff8000001a1a7808 */ /* 0x000fe20002800000 */
[----:B------:R-:W0:Y:S01]  /*e400*/  SHFL.BFLY PT, R13, R3, 0x2, 0x1f ;  /* 0x0c401f00030d7f89 */ /* 0x000e2200000e0000 */
[C---:B------:R-:W-:Y:S02]  /*e410*/  ISETP.GT.AND P3, PT, R0.reuse, 0x8, PT ;  /* 0x000000080000780c */ /* 0x040fe40003f64270 */
[----:B------:R-:W-:Y:S02]  /*e420*/  FSEL R27, R27, -INF , P6 ;  /* 0xff8000001b1b7808 */ /* 0x000fe40003000000 */
[----:B------:R-:W-:-:S02]  /*e430*/  ISETP.GT.AND P4, PT, R0, 0x9, PT ;  /* 0x000000090000780c */ /* 0x000fc40003f84270 */
[----:B------:R-:W-:Y:S02]  /*e440*/  FSEL R30, R30, -INF , P3 ;  /* 0xff8000001e1e7808 */ /* 0x000fe40001800000 */
[C---:B------:R-:W-:Y:S02]  /*e450*/  ISETP.GT.AND P5, PT, R0.reuse, 0x10, PT ;  /* 0x000000100000780c */ /* 0x040fe40003fa4270 */
[----:B------:R-:W-:Y:S02]  /*e460*/  FSEL R31, R31, -INF , P4 ;  /* 0xff8000001f1f7808 */ /* 0x000fe40002000000 */
[----:B------:R-:W-:Y:S02]  /*e470*/  ISETP.GT.AND P6, PT, R0, 0x11, PT ;  /* 0x000000110000780c */ /* 0x000fe40003fc4270 */
[----:B------:R-:W-:Y:S02]  /*e480*/  FSEL R34, R34, -INF , P5 ;  /* 0xff80000022227808 */ /* 0x000fe40002800000 */
[----:B------:R-:W-:-:S02]  /*e490*/  ISETP.GT.AND P3, PT, R0, 0x18, PT ;  /* 0x000000180000780c */ /* 0x000fc40003f64270 */
[----:B------:R-:W-:Y:S02]  /*e4a0*/  FSEL R35, R35, -INF , P6 ;  /* 0xff80000023237808 */ /* 0x000fe40003000000 */
[----:B------:R-:W-:Y:S02]  /*e4b0*/  ISETP.GT.AND P4, PT, R0, 0x19, PT ;  /* 0x000000190000780c */ /* 0x000fe40003f84270 */
[----:B------:R-:W-:Y:S02]  /*e4c0*/  FSEL R38, R38, -INF , P3 ;  /* 0xff80000026267808 */ /* 0x000fe40001800000 */
[----:B0-----:R-:W-:Y:S01]  /*e4d0*/  FMNMX.FTZ R3, R3, R13, !PT ;  /* 0x0000000d03037209 */ /* 0x001fe20007810000 */
[----:B------:R-:W-:Y:S01]  /*e4e0*/  IMAD.MOV.U32 R13, RZ, RZ, 0x40000040 ;  /* 0x40000040ff0d7424 */ /* 0x000fe200078e00ff */
[----:B------:R-:W-:Y:S02]  /*e4f0*/  ISETP.GT.AND P5, PT, R0, 0x20, PT ;  /* 0x000000200000780c */ /* 0x000fe40003fa4270 */
[----:B------:R-:W-:Y:S01]  /*e500*/  FSEL R39, R39, -INF , P4 ;  /* 0xff80000027277808 */ /* 0x000fe20002000000 */
[----:B------:R-:W0:Y:S01]  /*e510*/  SHFL.BFLY PT, R10, R3, 0x1, 0x1f ;  /* 0x0c201f00030a7f89 */ /* 0x000e2200000e0000 */
[----:B------:R-:W-:-:S02]  /*e520*/  R2UR UR7, R13 ;  /* 0x000000000d0772ca */ /* 0x000fc400000e0000 */
[----:B------:R-:W-:Y:S02]  /*e530*/  ISETP.GT.AND P6, PT, R0, 0x21, PT ;  /* 0x000000210000780c */ /* 0x000fe40003fc4270 */
[----:B------:R-:W-:Y:S02]  /*e540*/  FSEL R42, R42, -INF , P5 ;  /* 0xff8000002a2a7808 */ /* 0x000fe40002800000 */
[C---:B------:R-:W-:Y:S02]  /*e550*/  ISETP.GT.AND P3, PT, R0.reuse, 0x28, PT ;  /* 0x000000280000780c */ /* 0x040fe40003f64270 */
[----:B------:R-:W-:Y:S02]  /*e560*/  FSEL R43, R43, -INF , P6 ;  /* 0xff8000002b2b7808 */ /* 0x000fe40003000000 */
[----:B------:R-:W-:Y:S02]  /*e570*/  ISETP.GT.AND P4, PT, R0, 0x29, PT ;  /* 0x000000290000780c */ /* 0x000fe40003f84270 */
[----:B------:R-:W-:-:S02]  /*e580*/  FSEL R46, R46, -INF , P3 ;  /* 0xff8000002e2e7808 */ /* 0x000fc40001800000 */
[C---:B------:R-:W-:Y:S02]  /*e590*/  ISETP.GT.AND P5, PT, R0.reuse, 0x30, PT ;  /* 0x000000300000780c */ /* 0x040fe40003fa4270 */
[----:B------:R-:W-:Y:S02]  /*e5a0*/  FSEL R47, R47, -INF , P4 ;  /* 0xff8000002f2f7808 */ /* 0x000fe40002000000 */
[----:B------:R-:W-:Y:S02]  /*e5b0*/  ISETP.GT.AND P6, PT, R0, 0x31, PT ;  /* 0x000000310000780c */ /* 0x000fe40003fc4270 */
[----:B------:R-:W-:Y:S02]  /*e5c0*/  FSEL R50, R50, -INF , P5 ;  /* 0xff80000032327808 */ /* 0x000fe40002800000 */
[----:B------:R-:W-:Y:S02]  /*e5d0*/  ISETP.GT.AND P3, PT, R0, 0x38, PT ;  /* 0x000000380000780c */ /* 0x000fe40003f64270 */
[----:B0-----:R-:W-:-:S02]  /*e5e0*/  FMNMX.FTZ R3, R3, R10, !PT ;  /* 0x0000000a03037209 */ /* 0x001fc40007810000 */
[----:B------:R-:W-:Y:S02]  /*e5f0*/  FSEL R51, R51, -INF , P6 ;  /* 0xff80000033337808 */ /* 0x000fe40003000000 */
[----:B------:R-:W-:Y:S01]  /*e600*/  FSETP.NEU.FTZ.AND P2, PT, R3, -INF , PT ;  /* 0xff8000000300780b */ /* 0x000fe20003f5d000 */
[----:B------:R-:W-:-:S01]  /*e610*/  FFMA.FTZ R13, R2, R3, -8 ;  /* 0xc1000000020d7423 */ /* 0x000fc20000010003 */
[----:B------:R-:W-:Y:S02]  /*e620*/  ISETP.GT.AND P4, PT, R0, 0x39, PT ;  /* 0x000000390000780c */ /* 0x000fe40003f84270 */
[----:B------:R-:W-:Y:S02]  /*e630*/  FSEL R54, R54, -INF , P3 ;  /* 0xff80000036367808 */ /* 0x000fe40001800000 */
[----:B------:R-:W-:Y:S02]  /*e640*/  FSEL R13, R13, RZ, P2 ;  /* 0x000000ff0d0d7208 */ /* 0x000fe40001000000 */
[----:B------:R-:W-:-:S02]  /*e650*/  ISETP.GT.AND P5, PT, R0, 0x40, PT ;  /* 0x000000400000780c */ /* 0x000fc40003fa4270 */
[----:B------:R-:W-:Y:S01]  /*e660*/  FSEL R55, R55, -INF , P4 ;  /* 0xff80000037377808 */ /* 0x000fe20002000000 */
[----:B------:R-:W-:-:S01]  /*e670*/  FFMA.FTZ R11, R2, R25, -R13 ;  /* 0x00000019020b7223 */ /* 0x000fc2000001080d */
[----:B------:R-:W-:Y:S01]  /*e680*/  FMNMX.FTZ R25, R26, R8, !PT ;  /* 0x000000081a197209 */ /* 0x000fe20007810000 */
[----:B------:R-:W-:-:S01]  /*e690*/  FFMA.FTZ R10, R2, R24, -R13 ;  /* 0x00000018020a7223 */ /* 0x000fc2000001080d */
[----:B------:R-:W-:Y:S01]  /*e6a0*/  ISETP.GT.AND P6, PT, R0, 0x41, PT ;  /* 0x000000410000780c */ /* 0x000fe20003fc4270 */
[----:B------:R-:W-:-:S01]  /*e6b0*/  FFMA.FTZ R24, R2, R29, -R13 ;  /* 0x0000001d02187223 */ /* 0x000fc2000001080d */
[----:B------:R-:W-:Y:S01]  /*e6c0*/  FMNMX.FTZ R25, R27, R25, !PT ;  /* 0x000000191b197209 */ /* 0x000fe20007810000 */
[----:B------:R-:W-:-:S01]  /*e6d0*/  FFMA.FTZ R29, R2, R60, -R13 ;  /* 0x0000003c021d7223 */ /* 0x000fc2000001080d */
[----:B------:R-:W-:Y:S01]  /*e6e0*/  FSEL R58, R58, -INF , P5 ;  /* 0xff8000003a3a7808 */ /* 0x000fe20002800000 */
[----:B------:R-:W-:-:S01]  /*e6f0*/  FFMA.FTZ R56, R2, R56, -R13 ;  /* 0x0000003802387223 */ /* 0x000fc2000001080d */
[----:B------:R-:W-:Y:S01]  /*e700*/  FMNMX.FTZ R25, R30, R25, !PT ;  /* 0x000000191e197209 */ /* 0x000fe20007810000 */
[----:B------:R-:W-:Y:S01]  /*e710*/  MUFU.EX2 R10, R10 ;  /* 0x0000000a000a7308 */ /* 0x000fe20000000800 */
[----:B------:R-:W-:Y:S01]  /*e720*/  ISETP.GT.AND P3, PT, R0, 0x48, PT ;  /* 0x000000480000780c */ /* 0x000fe20003f64270 */
[C-C-:B------:R-:W-:Y:S01]  /*e730*/  FFMA.FTZ R32, R2.reuse, R32, -R13.reuse ;  /* 0x0000002002207223 */ /* 0x140fe2000001080d */
[----:B------:R-:W-:Y:S01]  /*e740*/  FMNMX.FTZ R25, R31, R25, !PT ;  /* 0x000000191f197209 */ /* 0x000fe20007810000 */
[C-C-:B------:R-:W-:Y:S01]  /*e750*/  FFMA.FTZ R33, R2.reuse, R33, -R13.reuse ;  /* 0x0000002102217223 */ /* 0x140fe2000001080d */
[----:B------:R-:W-:Y:S01]  /*e760*/  FSEL R59, R59, -INF , P6 ;  /* 0xff8000003b3b7808 */ /* 0x000fe20003000000 */
[--C-:B------:R-:W-:Y:S01]  /*e770*/  FFMA.FTZ R36, R2, R36, -R13.reuse ;  /* 0x0000002402247223 */ /* 0x100fe2000001080d */
[----:B------:R-:W-:Y:S01]  /*e780*/  FMNMX.FTZ R25, R34, R25, !PT ;  /* 0x0000001922197209 */ /* 0x000fe20007810000 */
[----:B------:R-:W-:Y:S01]  /*e790*/  MUFU.EX2 R11, R11 ;  /* 0x0000000b000b7308 */ /* 0x000fe20000000800 */
[----:B------:R-:W-:Y:S01]  /*e7a0*/  ISETP.GT.AND P4, PT, R0, 0x49, PT ;  /* 0x000000490000780c */ /* 0x000fe20003f84270 */
[C-C-:B------:R-:W-:Y:S01]  /*e7b0*/  FFMA.FTZ R37, R2.reuse, R37, -R13.reuse ;  /* 0x0000002502257223 */ /* 0x140fe2000001080d */
[----:B------:R-:W-:Y:S01]  /*e7c0*/  FMNMX.FTZ R25, R35, R25, !PT ;  /* 0x0000001923197209 */ /* 0x000fe20007810000 */
[--C-:B------:R-:W-:Y:S01]  /*e7d0*/  FFMA.FTZ R40, R2, R40, -R13.reuse ;  /* 0x0000002802287223 */ /* 0x100fe2000001080d */
[----:B------:R-:W-:Y:S01]  /*e7e0*/  FSEL R62, R62, -INF , P3 ;  /* 0xff8000003e3e7808 */ /* 0x000fe20001800000 */
[--C-:B------:R-:W-:Y:S01]  /*e7f0*/  FFMA.FTZ R41, R2, R41, -R13.reuse ;  /* 0x0000002902297223 */ /* 0x100fe2000001080d */
        /* <DEDUP_REMOVED lines=19> */
[----:B------:R-:W-:Y:S01]  /*e930*/  FFMA.FTZ R81, R2, R81, -R13 ;  /* 0x0000005102517223 */ /* 0x000fe2000001080d */
[----:B------:R-:W-:-:S02]  /*e940*/  FMNMX.FTZ R25, R47, R25, !PT ;  /* 0x000000192f197209 */ /* 0x000fc40007810000 */
[----:B------:R-:W-:Y:S02]  /*e950*/  FSEL R67, R67, -INF , P6 ;  /* 0xff80000043437808 */ /* 0x000fe40003000000 */
[----:B------:R-:W-:Y:S01]  /*e960*/  FMNMX.FTZ R25, R50, R25, !PT ;  /* 0x0000001932197209 */ /* 0x000fe20007810000 */
[----:B------:R-:W-:Y:S01]  /*e970*/  MUFU.EX2 R36, R36 ;  /* 0x0000002400247308 */ /* 0x000fe20000000800 */
[----:B------:R-:W-:Y:S02]  /*e980*/  ISETP.GT.AND P4, PT, R0, 0x59, PT ;  /* 0x000000590000780c */ /* 0x000fe40003f84270 */
[----:B------:R-:W-:Y:S02]  /*e990*/  FMNMX.FTZ R25, R51, R25, !PT ;  /* 0x0000001933197209 */ /* 0x000fe40007810000 */
[----:B------:R-:W-:Y:S02]  /*e9a0*/  FSEL R70, R70, -INF , P3 ;  /* 0xff80000046467808 */ /* 0x000fe40001800000 */
[----:B------:R-:W-:Y:S01]  /*e9b0*/  FMNMX.FTZ R25, R54, R25, !PT ;  /* 0x0000001936197209 */ /* 0x000fe20007810000 */
[----:B------:R-:W-:Y:S01]  /*e9c0*/  MUFU.EX2 R37, R37 ;  /* 0x0000002500257308 */ /* 0x000fe20000000800 */
[----:B------:R-:W-:-:S02]  /*e9d0*/  ISETP.GT.AND P5, PT, R0, 0x60, PT ;  /* 0x000000600000780c */ /* 0x000fc40003fa4270 */
[----:B------:R-:W-:Y:S02]  /*e9e0*/  FMNMX.FTZ R25, R55, R25, !PT ;  /* 0x0000001937197209 */ /* 0x000fe40007810000 */
[----:B------:R-:W-:Y:S02]  /*e9f0*/  FSEL R71, R71, -INF , P4 ;  /* 0xff80000047477808 */ /* 0x000fe40002000000 */
[----:B------:R-:W-:Y:S01]  /*ea00*/  FMNMX.FTZ R25, R58, R25, !PT ;  /* 0x000000193a197209 */ /* 0x000fe20007810000 */
[----:B------:R-:W-:Y:S01]  /*ea10*/  MUFU.EX2 R40, R40 ;  /* 0x0000002800287308 */ /* 0x000fe20000000800 */
[----:B------:R-:W-:Y:S02]  /*ea20*/  ISETP.GT.AND P6, PT, R0, 0x61, PT ;  /* 0x000000610000780c */ /* 0x000fe40003fc4270 */
[----:B------:R-:W-:Y:S02]  /*ea30*/  FMNMX.FTZ R25, R59, R25, !PT ;  /* 0x000000193b197209 */ /* 0x000fe40007810000 */
[----:B------:R-:W-:-:S02]  /*ea40*/  FSEL R74, R74, -INF , P5 ;  /* 0xff8000004a4a7808 */ /* 0x000fc40002800000 */
        /* <DEDUP_REMOVED lines=12> */
[----:B------:R-:W-:Y:S02]  /*eb10*/  FSEL R79, R79, -INF , P4 ;  /* 0xff8000004f4f7808 */ /* 0x000fe40002000000 */
[----:B------:R-:W-:Y:S02]  /*eb20*/  FMNMX.FTZ R25, R71, R25, !PT ;  /* 0x0000001947197209 */ /* 0x000fe40007810000 */
[----:B------:R-:W-:-:S02]  /*eb30*/  ISETP.GT.AND P5, PT, R0, 0x70, PT ;  /* 0x000000700000780c */ /* 0x000fc40003fa4270 */
[----:B------:R-:W-:Y:S01]  /*eb40*/  FMNMX.FTZ R25, R74, R25, !PT ;  /* 0x000000194a197209 */ /* 0x000fe20007810000 */
[----:B------:R-:W-:Y:S01]  /*eb50*/  MUFU.EX2 R48, R48 ;  /* 0x0000003000307308 */ /* 0x000fe20000000800 */
[C---:B------:R-:W-:Y:S02]  /*eb60*/  ISETP.GT.AND P6, PT, R0.reuse, 0x71, PT ;  /* 0x000000710000780c */ /* 0x040fe40003fc4270 */
[----:B------:R-:W-:Y:S02]  /*eb70*/  FMNMX.FTZ R25, R75, R25, !PT ;  /* 0x000000194b197209 */ /* 0x000fe40007810000 */
[C---:B------:R-:W-:Y:S02]  /*eb80*/  ISETP.GT.AND P3, PT, R0.reuse, 0x78, PT ;  /* 0x000000780000780c */ /* 0x040fe40003f64270 */
[----:B------:R-:W-:Y:S01]  /*eb90*/  ISETP.GT.AND P4, PT, R0, 0x79, PT ;  /* 0x000000790000780c */ /* 0x000fe20003f84270 */
[----:B------:R-:W-:Y:S01]  /*eba0*/  MUFU.EX2 R49, R49 ;  /* 0x0000003100317308 */ /* 0x000fe20000000800 */
[----:B------:R-:W-:-:S02]  /*ebb0*/  FMNMX.FTZ R0, R78, R25, !PT ;  /* 0x000000194e007209 */ /* 0x000fc40007810000 */
[----:B------:R-:W-:Y:S02]  /*ebc0*/  FSEL R82, R82, -INF , P5 ;  /* 0xff80000052527808 */ /* 0x000fe40002800000 */
[----:B------:R-:W-:Y:S02]  /*ebd0*/  FMNMX.FTZ R0, R79, R0, !PT ;  /* 0x000000004f007209 */ /* 0x000fe40007810000 */
[----:B------:R-:W-:Y:S01]  /*ebe0*/  FSEL R83, R83, -INF , P6 ;  /* 0xff80000053537808 */ /* 0x000fe20003000000 */
[----:B------:R0:W-:Y:S01]  /*ebf0*/  MUFU.EX2 R25, R56 ;  /* 0x0000003800197308 */ /* 0x0001e20000000800 */
[----:B------:R-:W-:Y:S02]  /*ec00*/  FMNMX.FTZ R0, R82, R0, !PT ;  /* 0x0000000052007209 */ /* 0x000fe40007810000 */
[----:B------:R-:W-:Y:S02]  /*ec10*/  FSEL R86, R86, -INF , P3 ;  /* 0xff80000056567808 */ /* 0x000fe40001800000 */
[----:B------:R-:W-:-:S02]  /*ec20*/  FMNMX.FTZ R0, R83, R0, !PT ;  /* 0x0000000053007209 */ /* 0x000fc40007810000 */
[----:B------:R-:W-:Y:S01]  /*ec30*/  FSEL R87, R87, -INF , P4 ;  /* 0xff80000057577808 */ /* 0x000fe20002000000 */
[----:B------:R-:W-:Y:S01]  /*ec40*/  MUFU.EX2 R52, R52 ;  /* 0x0000003400347308 */ /* 0x000fe20000000800 */
[----:B------:R-:W-:Y:S01]  /*ec50*/  FMNMX.FTZ R0, R86, R0, !PT ;  /* 0x0000000056007209 */ /* 0x000fe20007810000 */
[C-C-:B0-----:R-:W-:Y:S01]  /*ec60*/  FFMA.FTZ R56, R2.reuse, R61, -R13.reuse ;  /* 0x0000003d02387223 */ /* 0x141fe2000001080d */
[----:B------:R-:W-:-:S01]  /*ec70*/  FFMA.FTZ R61, R2, R65, -R13 ;  /* 0x00000041023d7223 */ /* 0x000fc2000001080d */
[--C-:B------:R-:W-:Y:S01]  /*ec80*/  FFMA.FTZ R65, R2, R69, -R13.reuse ;  /* 0x0000004502417223 */ /* 0x100fe2000001080d */
[----:B------:R-:W-:Y:S02]  /*ec90*/  FMNMX.FTZ R0, R87, R0, !PT ;  /* 0x0000000057007209 */ /* 0x000fe40007810000 */
[----:B------:R-:W-:Y:S01]  /*eca0*/  R2UR UR6, R12 ;  /* 0x000000000c0672ca */ /* 0x000fe200000e0000 */
[----:B------:R-:W-:-:S01]  /*ecb0*/  FFMA.FTZ R12, R2, R28, -R13 ;  /* 0x0000001c020c7223 */ /* 0x000fc2000001080d */
[C-C-:B------:R-:W-:Y:S01]  /*ecc0*/  FFMA.FTZ R28, R2.reuse, R57, -R13.reuse ;  /* 0x00000039021c7223 */ /* 0x140fe2000001080d */
[----:B------:R-:W0:Y:S01]  /*ecd0*/  SHFL.BFLY PT, R60, R0, 0x2, 0x1f ;  /* 0x0c401f00003c7f89 */ /* 0x000e2200000e0000 */
[----:B------:R-:W-:-:S01]  /*ece0*/  FFMA.FTZ R57, R2, R64, -R13 ;  /* 0x0000004002397223 */ /* 0x000fc2000001080d */
[C-C-:B------:R-:W-:Y:S01]  /*ecf0*/  FFMA.FTZ R64, R2.reuse, R68, -R13.reuse ;  /* 0x0000004402407223 */ /* 0x140fe2000001080d */
[----:B------:R-:W-:-:S01]  /*ed00*/  FFMA.FTZ R68, R2, R73, -R13 ;  /* 0x0000004902447223 */ /* 0x000fc2000001080d */
[----:B------:R-:W-:Y:S01]  /*ed10*/  FFMA.FTZ R73, R2, R77, -R13 ;  /* 0x0000004d02497223 */ /* 0x000fe2000001080d */
[----:B------:R-:W-:Y:S01]  /*ed20*/  MUFU.EX2 R12, R12 ;  /* 0x0000000c000c7308 */ /* 0x000fe20000000800 */
[----:B--2---:R-:W-:-:S04]  /*ed30*/  LOP3.LUT R140, R151, 0x7f, RZ, 0xc0, !PT ;  /* 0x0000007f978c7812 */ /* 0x004fc800078ec0ff */
[----:B------:R-:W-:Y:S03]  /*ed40*/  QGMMA.64x96x32.F32.E4M3.E4M3 R88, R136, gdesc[UR4], R88, gsb0 ;  /* 0x0160000488587df3 */ /* 0x000fe60008000858 */
[----:B------:R-:W-:Y:S08]  /*ed50*/  MUFU.EX2 R53, R53 ;  /* 0x0000003500357308 */ /* 0x000ff00000000800 */
[----:B------:R-:W-:Y:S01]  /*ed60*/  MUFU.EX2 R28, R28 ;  /* 0x0000001c001c7308 */ /* 0x000fe20000000800 */
[----:B0-----:R-:W-:Y:S01]  /*ed70*/  FMNMX.FTZ R0, R0, R60, !PT ;  /* 0x0000003c00007209 */ /* 0x001fe20007810000 */
[C-C-:B------:R-:W-:Y:S01]  /*ed80*/  FFMA.FTZ R60, R2.reuse, R72, -R13.reuse ;  /* 0x00000048023c7223 */ /* 0x140fe2000001080d */
[----:B------:R-:W-:-:S01]  /*ed90*/  FFMA.FTZ R72, R2, R76, -R13 ;  /* 0x0000004c02487223 */ /* 0x000fc2000001080d */
[----:B------:R-:W-:Y:S01]  /*eda0*/  FFMA.FTZ R76, R2, R80, -R13 ;  /* 0x00000050024c7223 */ /* 0x000fe2000001080d */
[----:B------:R-:W-:Y:S01]  /*edb0*/  FSEL R80, R3, RZ, P2 ;  /* 0x000000ff03507208 */ /* 0x000fe20001000000 */
[----:B------:R-:W0:Y:S02]  /*edc0*/  SHFL.BFLY PT, R69, R0, 0x1, 0x1f ;  /* 0x0c201f0000457f89 */ /* 0x000e2400000e0000 */
[----:B------:R-:W-:Y:S01]  /*edd0*/  MUFU.EX2 R29, R29 ;  /* 0x0000001d001d7308 */ /* 0x000fe20000000800 */
[----:B------:R-:W-:Y:S01]  /*ede0*/  ISETP.NE.AND P2, PT, R140, RZ, PT ;  /* 0x000000ff8c00720c */ /* 0x000fe20003f45270 */
[----:B------:R-:W-:-:S04]  /*edf0*/  FADD.FTZ R80, -R80, R9 ;  /* 0x0000000950507221 */ /* 0x000fc80000010100 */
[----:B------:R-:W-:Y:S02]  /*ee00*/  FMUL.FTZ R80, R2, R80 ;  /* 0x0000005002507220 */ /* 0x000fe40000410000 */
[----:B------:R-:W-:Y:S06]  /*ee10*/  MUFU.EX2 R56, R56 ;  /* 0x0000003800387308 */ /* 0x000fec0000000800 */
[----:B------:R-:W-:Y:S02]  /*ee20*/  @!P2 VIADD R15, R15, 0x19c40 ;  /* 0x00019c400f0fa836 */ /* 0x000fe40000000000 */
[----:B------:R-:W-:Y:S03]  /*ee30*/  MUFU.EX2 R57, R57 ;  /* 0x0000003900397308 */ /* 0x000fe60000000800 */
[----:B------:R-:W-:-:S02]  /*ee40*/  @!P2 PRMT R15, RZ, 0x654, R15 ;  /* 0x00000654ff0fa816 */ /* 0x000fc4000000000f */
[----:B0-----:R-:W-:-:S03]  /*ee50*/  FMNMX.FTZ R0, R0, R69, !PT ;  /* 0x0000004500007209 */ /* 0x001fc60007810000 */
[----:B------:R-:W-:Y:S01]  /*ee60*/  MUFU.EX2 R61, R61 ;  /* 0x0000003d003d7308 */ /* 0x000fe20000000800 */
[----:B------:R-:W-:-:S01]  /*ee70*/  FFMA.FTZ R69, R2, R84, -R13 ;  /* 0x0000005402457223 */ /* 0x000fc2000001080d */
[----:B------:R-:W-:Y:S01]  /*ee80*/  FFMA.FTZ R13, R2, R85, -R13 ;  /* 0x00000055020d7223 */ /* 0x000fe2000001080d */
[----:B------:R-:W-:Y:S01]  /*ee90*/  FSETP.NEU.FTZ.AND P3, PT, R0, -INF , PT ;  /* 0xff8000000000780b */ /* 0x000fe20003f7d000 */
[----:B------:R-:W-:-:S04]  /*eea0*/  FFMA.FTZ R77, R2, R0, -8 ;  /* 0xc1000000024d7423 */ /* 0x000fc80000010000 */
[----:B------:R-:W-:Y:S01]  /*eeb0*/  MUFU.EX2 R64, R64 ;  /* 0x0000004000407308 */ /* 0x000fe20000000800 */
[----:B------:R-:W-:-:S05]  /*eec0*/  FSEL R77, R77, RZ, P3 ;  /* 0x000000ff4d4d7208 */ /* 0x000fca0001800000 */
[C-C-:B------:R-:W-:Y:S01]  /*eed0*/  FFMA.FTZ R54, R2.reuse, R54, -R77.reuse ;  /* 0x0000003602367223 */ /* 0x140fe2000001084d */
[----:B------:R-:W-:-:S01]  /*eee0*/  FFMA.FTZ R26, R2, R26, -R77 ;  /* 0x0000001a021a7223 */ /* 0x000fc2000001084d */
[C-C-:B------:R-:W-:Y:S01]  /*eef0*/  FFMA.FTZ R27, R2.reuse, R27, -R77.reuse ;  /* 0x0000001b021b7223 */ /* 0x140fe2000001084d */
[----:B------:R-:W-:-:S01]  /*ef00*/  FFMA.FTZ R30, R2, R30, -R77 ;  /* 0x0000001e021e7223 */ /* 0x000fc2000001084d */
[----:B------:R0:W-:Y:S01]  /*ef10*/  MUFU.EX2 R9, R54 ;  /* 0x0000003600097308 */ /* 0x0001e20000000800 */
        /* <DEDUP_REMOVED lines=8> */
[----:B0-----:R-:W-:Y:S01]  /*efa0*/  FSEL R54, R0, RZ, P3 ;  /* 0x000000ff00367208 */ /* 0x001fe20001800000 */
[C-C-:B------:R-:W-:Y:S01]  /*efb0*/  FFMA.FTZ R46, R2.reuse, R46, -R77.reuse ;  /* 0x0000002e022e7223 */ /* 0x140fe2000001084d */
[----:B------:R-:W-:-:S01]  /*efc0*/  FFMA.FTZ R47, R2, R47, -R77 ;  /* 0x0000002f022f7223 */ /* 0x000fc2000001084d */
[C-C-:B------:R-:W-:Y:S01]  /*efd0*/  FFMA.FTZ R50, R2.reuse, R50, -R77.reuse ;  /* 0x0000003202327223 */ /* 0x140fe2000001084d */
[----:B------:R-:W-:-:S01]  /*efe0*/  FFMA.FTZ R51, R2, R51, -R77 ;  /* 0x0000003302337223 */ /* 0x000fc2000001084d */
[----:B------:R-:W-:Y:S01]  /*eff0*/  FADD.FTZ R8, -R54, R8 ;  /* 0x0000000836087221 */ /* 0x000fe20000010100 */
[----:B------:R-:W-:-:S01]  /*f000*/  FFMA.FTZ R55, R2, R55, -R77 ;  /* 0x0000003702377223 */ /* 0x000fc2000001084d */
[----:B------:R0:W1:Y:S01]  /*f010*/  MUFU.EX2 R54, R80 ;  /* 0x0000005000367308 */ /* 0x0000620000000800 */
[----:B------:R-:W-:-:S01]  /*f020*/  FFMA.FTZ R58, R2, R58, -R77 ;  /* 0x0000003a023a7223 */ /* 0x000fc2000001084d */
[C---:B------:R-:W-:Y:S01]  /*f030*/  FMUL.FTZ R8, R2.reuse, R8 ;  /* 0x0000000802087220 */ /* 0x040fe20000410000 */
        /* <DEDUP_REMOVED lines=11> */
[C-C-:B------:R-:W-:Y:S01]  /*f0f0*/  FFMA.FTZ R79, R2.reuse, R79, -R77.reuse ;  /* 0x0000004f024f7223 */ /* 0x140fe2000001084d */
[----:B0-----:R-:W-:-:S01]  /*f100*/  FFMA.FTZ R80, R2, R82, -R77 ;  /* 0x0000005202507223 */ /* 0x001fc2000001084d */
[----:B------:R-:W0:Y:S01]  /*f110*/  MUFU.EX2 R27, R27 ;  /* 0x0000001b001b7308 */ /* 0x000e220000000800 */
[----:B-1----:R-:W-:-:S01]  /*f120*/  FFMA.FTZ R5, R54, R5, R10 ;  /* 0x0000000536057223 */ /* 0x002fc2000001000a */
[C-C-:B------:R-:W-:Y:S01]  /*f130*/  FFMA.FTZ R82, R2.reuse, R83, -R77.reuse ;  /* 0x0000005302527223 */ /* 0x140fe2000001084d */
[----:B------:R-:W-:-:S01]  /*f140*/  FFMA.FTZ R86, R2, R86, -R77 ;  /* 0x0000005602567223 */ /* 0x000fc2000001084d */
[----:B------:R-:W-:Y:S01]  /*f150*/  FFMA.FTZ R77, R2, R87, -R77 ;  /* 0x00000057024d7223 */ /* 0x000fe2000001084d */
[----:B------:R-:W-:-:S03]  /*f160*/  FADD.FTZ R5, R11, R5 ;  /* 0x000000050b057221 */ /* 0x000fc60000010000 */
[----:B------:R-:W1:Y:S01]  /*f170*/  MUFU.EX2 R30, R30 ;  /* 0x0000001e001e7308 */ /* 0x000e620000000800 */
[----:B--2---:R-:W-:-:S01]  /*f180*/  FFMA.FTZ R4, R8, R4, R26 ;  /* 0x0000000408047223 */ /* 0x004fc2000001001a */
[----:B------:R-:W-:-:S04]  /*f190*/  FADD.FTZ R5, R12, R5 ;  /* 0x000000050c057221 */ /* 0x000fc80000010000 */
[----:B------:R-:W-:Y:S02]  /*f1a0*/  FADD.FTZ R5, R24, R5 ;  /* 0x0000000518057221 */ /* 0x000fe40000010000 */
[----:B------:R-:W2:Y:S01]  /*f1b0*/  MUFU.EX2 R31, R31 ;  /* 0x0000001f001f7308 */ /* 0x000ea20000000800 */
[----:B0-----:R-:W-:-:S01]  /*f1c0*/  FADD.FTZ R4, R27, R4 ;  /* 0x000000041b047221 */ /* 0x001fc20000010000 */
[----:B------:R-:W-:Y:S01]  /*f1d0*/  FADD.FTZ R5, R32, R5 ;  /* 0x0000000520057221 */ /* 0x000fe20000010000 */
[----:B------:R-:W-:Y:S02]  /*f1e0*/  WARPGROUP.DEPBAR.LE gsb0, 0x0 ;  /* 0x00008000000079c5 */ /* 0x000fe40000010000 */
[----:B------:R0:W-:Y:S01]  /*f1f0*/  @!P2 SYNCS.ARRIVE.TRANS64.RED.A1T0 RZ, [R15+URZ], RZ ;  /* 0x000000ff0fffa9a7 */ /* 0x0001e2000810043f */
[----:B------:R-:W-:-:S02]  /*f200*/  FADD.FTZ R5, R33, R5 ;  /* 0x0000000521057221 */ /* 0x000fc40000010000 */
[----:B------:R-:W3:Y:S01]  /*f210*/  MUFU.EX2 R34, R34 ;  /* 0x0000002200227308 */ /* 0x000ee20000000800 */
        /* <DEDUP_REMOVED lines=8> */
[----:B---3--:R-:W-:-:S01]  /*f2a0*/  FADD.FTZ R4, R34, R4 ;  /* 0x0000000422047221 */ /* 0x008fc20000010000 */
[----:B------:R-:W-:-:S04]  /*f2b0*/  FADD.FTZ R5, R44, R5 ;  /* 0x000000052c057221 */ /* 0x000fc80000010000 */
[----:B------:R-:W-:Y:S02]  /*f2c0*/  FADD.FTZ R5, R45, R5 ;  /* 0x000000052d057221 */ /* 0x000fe40000010000 */
        /* <DEDUP_REMOVED lines=22> */
[----:B------:R-:W-:-:S06]  /*f430*/  FADD.FTZ R5, R64, R5 ;  /* 0x0000000540057221 */ /* 0x000fcc0000010000 */
[----:B------:R-:W3:Y:S01]  /*f440*/  MUFU.EX2 R51, R51 ;  /* 0x0000003300337308 */ /* 0x000ee20000000800 */
[----:B-1----:R-:W-:-:S07]  /*f450*/  FADD.FTZ R4, R47, R4 ;  /* 0x000000042f047221 */ /* 0x002fce0000010000 */
[----:B------:R-:W1:Y:S01]  /*f460*/  MUFU.EX2 R55, R55 ;  /* 0x0000003700377308 */ /* 0x000e620000000800 */
[----:B--2---:R-:W-:-:S07]  /*f470*/  FADD.FTZ R4, R50, R4 ;  /* 0x0000000432047221 */ /* 0x004fce0000010000 */
[----:B------:R-:W2:Y:S01]  /*f480*/  MUFU.EX2 R58, R58 ;  /* 0x0000003a003a7308 */ /* 0x000ea20000000800 */
[----:B---3--:R-:W-:-:S04]  /*f490*/  FADD.FTZ R4, R51, R4 ;  /* 0x0000000433047221 */ /* 0x008fc80000010000 */
[----:B------:R-:W-:-:S03]  /*f4a0*/  FADD.FTZ R4, R9, R4 ;  /* 0x0000000409047221 */ /* 0x000fc60000010000 */
[----:B------:R-:W3:Y:S01]  /*f4b0*/  MUFU.EX2 R59, R59 ;  /* 0x0000003b003b7308 */ /* 0x000ee20000000800 */
[----:B-1----:R-:W-:-:S07]  /*f4c0*/  FADD.FTZ R4, R55, R4 ;  /* 0x0000000437047221 */ /* 0x002fce0000010000 */
[----:B------:R-:W1:Y:S01]  /*f4d0*/  MUFU.EX2 R62, R62 ;  /* 0x0000003e003e7308 */ /* 0x000e620000000800 */
[----:B--2---:R-:W-:-:S07]  /*f4e0*/  FADD.FTZ R4, R58, R4 ;  /* 0x000000043a047221 */ /* 0x004fce0000010000 */
[----:B------:R-:W2:Y:S01]  /*f4f0*/  MUFU.EX2 R63, R63 ;  /* 0x0000003f003f7308 */ /* 0x000ea20000000800 */
[----:B---3--:R-:W-:-:S07]  /*f500*/  FADD.FTZ R4, R59, R4 ;  /* 0x000000043b047221 */ /* 0x008fce0000010000 */
        /* <DEDUP_REMOVED lines=41> */
[----:B---3--:R-:W-:-:S01]  /*f7a0*/  FADD.FTZ R4, R86, R4 ;  /* 0x0000000456047221 */ /* 0x008fc20000010000 */
[----:B-1----:R-:W-:-:S03]  /*f7b0*/  FADD.FTZ R5, R13, R5 ;  /* 0x000000050d057221 */ /* 0x002fc60000010000 */
[----:B--2---:R-:W-:Y:S01]  /*f7c0*/  FADD.FTZ R4, R77, R4 ;  /* 0x000000044d047221 */ /* 0x004fe20000010000 */
[----:B0-----:R-:W-:Y:S06]  /*f7d0*/  @!P1 BRA `(.L_x_2038) ;  /* 0x0000000000049947 */ /* 0x001fec0003800000 */
[----:B------:R-:W-:Y:S01]  /*f7e0*/  BPT.TRAP 0x1 ;  /* 0x000000040000795c */ /* 0x000fe20000300000 */
.L_x_2038:
        /* <DEDUP_REMOVED lines=50> */
[----:B------:R-:W-:Y:S01]  /*fb10*/  F2FP.SATFINITE.E4M3.F32.PACK_AB_MERGE_C R147, R51, R50, R9 ;  /* 0x000000323393723e */ /* 0x000fe20004807009 */
        /* <DEDUP_REMOVED lines=43> */
[----:B------:R-:W-:Y:S02]  /*fdd0*/  IMAD.MOV.U32 R145, RZ, RZ, R46 ;  /* 0x000000ffff917224 */ /* 0x000fe400078e002e */
[----:B------:R-:W-:Y:S01]  /*fde0*/  IMAD.MOV.U32 R146, RZ, RZ, R52 ;  /* 0x000000ffff927224 */ /* 0x000fe200078e0034 */
[C---:B--2---:R-:W-:Y:S01]  /*fdf0*/  ISETP.GT.AND P2, PT, R14.reuse, R15, PT ;  /* 0x0000000f0e00720c */ /* 0x044fe20003f44270 */
[----:B------:R-:W-:-:S12]  /*fe00*/  VIADD R14, R14, 0xffffffff ;  /* 0xffffffff0e0e7836 */ /* 0x000fd80000000000 */
[----:B0-----:R-:W-:Y:S05]  /*fe10*/  @P2 BRA `(.L_x_2039) ;  /* 0xffffffd8004c2947 */ /* 0x001fea000383ffff */
[----:B------:R-:W-:Y:S05]  /*fe20*/  BSYNC B1 ;  /* 0x0000000000017941 */ /* 0x000fea0003800000 */
.L_x_2027:
[----:B------:R-:W-:Y:S05]  /*fe30*/  BSYNC B0 ;  /* 0x0000000000007941 */ /* 0x000fea0003800000 */
.L_x_2026:
[----:B------:R-:W-:Y:S01]  /*fe40*/  ISETP.GE.AND P0, PT, R14, RZ, PT ;  /* 0x000000ff0e00720c */ /* 0x000fe20003f06270 */
[----:B------:R-:W-:-:S12]  /*fe50*/  BSSY B0, `(.L_x_2040) ;  /* 0x00001d7000007945 */ /* 0x000fd80003800000 */
[----:B------:R-:W-:Y:S05]  /*fe60*/  @!P0 BRA `(.L_x_2041) ;  /* 0x0000001c00548947 */ /* 0x000fea0003800000 */
[----:B------:R-:W-:Y:S02]  /*fe70*/  IMAD.MOV.U32 R13, RZ, RZ, R0 ;  /* 0x000000ffff0d7224 */ /* 0x000fe400078e0000 */
[----:B------:R-:W-:Y:S02]  /*fe80*/  IMAD.MOV.U32 R12, RZ, RZ, R3 ;  /* 0x000000ffff0c7224 */ /* 0x000fe400078e0003 */
[----:B------:R-:W-:Y:S02]  /*fe90*/  IMAD.MOV.U32 R9, RZ, RZ, R152 ;  /* 0x000000ffff097224 */ /* 0x000fe400078e0098 */
[----:B------:R-:W-:-:S07]  /*fea0*/  IMAD.MOV.U32 R8, RZ, RZ, R18 ;  /* 0x000000ffff087224 */ /* 0x000fce00078e0012 */
.L_x_2053:
[----:B------:R-:W-:-:S05]  /*feb0*/  VIADD R18, R8, 0x1 ;  /* 0x0000000108127836 */ /* 0x000fca0000000000 */
[----:B------:R-:W-:-:S04]  /*fec0*/  ISETP.NE.AND P0, PT, R18, 0x2, PT ;  /* 0x000000021200780c */ /* 0x000fc80003f05270 */
[----:B------:R-:W-:Y:S02]  /*fed0*/  SEL R152, RZ, 0x1, P0 ;  /* 0x00000001ff987807 */ /* 0x000fe40000000000 */
[----:B------:R-:W-:Y:S02]  /*fee0*/  SEL R18, R18, RZ, P0 ;  /* 0x000000ff12127207 */ /* 0x000fe40000000000 */
[----:B------:R-:W-:Y:S01]  /*fef0*/  LOP3.LUT R152, R9, R152, RZ, 0x3c, !PT ;  /* 0x0000009809987212 */ /* 0x000fe200078e3cff */
[----:B0-----:R-:W-:Y:S06]  /*ff00*/  @!P1 BRA `(.L_x_2042) ;  /* 0x0000000000049947 */ /* 0x001fec0003800000 */
[----:B------:R-:W-:Y:S01]  /*ff10*/  BPT.TRAP 0x1 ;  /* 0x000000040000795c */ /* 0x000fe20000300000 */
.L_x_2042:
[----:B------:R-:W-:Y:S01]  /*ff20*/  IMAD R0, R18, 0x8, R16 ;  /* 0x0000000812007824 */ /* 0x000fe200078e0210 */
[----:B------:R-:W-:-:S04]  /*ff30*/  SHF.L.U32 R3, R152, 0x1f, RZ ;  /* 0x0000001f98037819 */ /* 0x000fc800000006ff */
[----:B------:R0:W1:Y:S01]  /*ff40*/  SYNCS.PHASECHK.TRANS64.TRYWAIT P0, [R0+URZ+0x19c30], R3 ;  /* 0x019c3003000075a7 */ /* 0x000062000800017f */
[----:B------:R-:W-:Y:S05]  /*ff50*/  @!P1 BRA `(.L_x_2043) ;  /* 0x0000000000049947 */ /* 0x000fea0003800000 */
[----:B------:R-:W-:Y:S01]  /*ff60*/  BPT.TRAP 0x1 ;  /* 0x000000040000795c */ /* 0x000fe20000300000 */
.L_x_2043:
[----:B------:R-:W-:Y:S01]  /*ff70*/  BSSY B1, `(.L_x_2044) ;  /* 0x0000006000017945 */ /* 0x000fe20003800000 */
[----:B------:R-:W-:Y:S02]  /*ff80*/  IMAD R24, R18, 0x300, R21 ;  /* 0x0000030012187824 */ /* 0x000fe400078e0215 */
[----:B------:R-:W-:Y:S01]  /*ff90*/  IMAD.MOV.U32 R25, RZ, RZ, -0x3ffffff0 ;  /* 0xc0000010ff197424 */ /* 0x000fe200078e00ff */
[----:B-1----:R-:W-:Y:S06]  /*ffa0*/  @P0 BRA `(.L_x_2045) ;  /* 0x0000000000080947 */ /* 0x002fec0003800000 */
[----:B------:R-:W1:Y:S02]  /*ffb0*/  SYNCS.PHASECHK.TRANS64.TRYWAIT P0, [R0+URZ+0x19c30], R3 ;  /* 0x019c3003000075a7 */ /* 0x000e64000800017f */
[----:B-1----:R-:W-:Y:S05]  /*ffc0*/  @!P0 BRA `(.L_x_2046) ;  /* 0x000000b800c88947 */ /* 0x002fea0003800000 */
.L_x_2045:
[----:B------:R-:W-:Y:S05]  /*ffd0*/  BSYNC B1 ;  /* 0x0000000000017941 */ /* 0x000fea0003800000 */
.L_x_2044:
        /* <DEDUP_REMOVED lines=28> */
.L_x_2047:
[----:B01----:R-:W-:Y:S01]  /*101a0*/  SHF.L.U32 R0, R9, 0x1f, RZ ;  /* 0x0000001f09007819 */ /* 0x003fe200000006ff */
[----:B------:R-:W-:-:S04]  /*101b0*/  IMAD R15, R8, 0x8, R16 ;  /* 0x00000008080f7824 */ /* 0x000fc800078e0210 */
[----:B------:R0:W1:Y:S01]  /*101c0*/  SYNCS.PHASECHK.TRANS64.TRYWAIT P0, [R15+URZ+0x19c50], R0 ;  /* 0x019c50000f0075a7 */ /* 0x000062000800017f */
[----:B------:R-:W-:Y:S05]  /*101d0*/  @!P1 BRA `(.L_x_2048) ;  /* 0x0000000000049947 */ /* 0x000fea0003800000 */
[----:B------:R-:W-:Y:S01]  /*101e0*/  BPT.TRAP 0x1 ;  /* 0x000000040000795c */ /* 0x000fe20000300000 */
.L_x_2048:
[----:B------:R-:W-:Y:S04]  /*101f0*/  BSSY B1, `(.L_x_2049) ;  /* 0x0000004000017945 */ /* 0x000fe80003800000 */
[----:B-1----:R-:W-:Y:S05]  /*10200*/  @P0 BRA `(.L_x_2050) ;  /* 0x0000000000080947 */ /* 0x002fea0003800000 */
[----:B------:R-:W1:Y:S02]  /*10210*/  SYNCS.PHASECHK.TRANS64.TRYWAIT P0, [R15+URZ+0x19c50], R0 ;  /* 0x019c50000f0075a7 */ /* 0x000e64000800017f */
[----:B-1----:R-:W-:Y:S05]  /*10220*/  @!P0 BRA `(.L_x_2051) ;  /* 0x000000b800448947 */ /* 0x002fea0003800000 */
.L_x_2050:
[----:B------:R-:W-:Y:S05]  /*10230*/  BSYNC B1 ;  /* 0x0000000000017941 */ /* 0x000fea0003800000 */
.L_x_2049:
[----:B01----:R-:W-:Y:S01]  /*10240*/  VIADD R0, R16, 0x3000 ;  /* 0x0000300010007836 */ /* 0x003fe20000000000 */
[----:B------:R-:W-:Y:S01]  /*10250*/  WARPGROUP.ARRIVE ;  /* 0x00000000000079c5 */ /* 0x000fe20000000000 */
[----:B------:R-:W-:Y:S01]  /*10260*/  IMAD.MOV.U32 R9, RZ, RZ, 0x40000040 ;  /* 0x40000040ff097424 */ /* 0x000fe200078e00ff */
[----:B------:R-:W-:Y:S01]  /*10270*/  FMNMX.FTZ R3, R26, R13, !PT ;  /* 0x0000000d1a037209 */ /* 0x000fe20007810000 */
[----:B------:R-:W-:Y:S01]  /*10280*/  IMAD.MOV.U32 R11, RZ, RZ, 0x40000040 ;  /* 0x40000040ff0b7424 */ /* 0x000fe200078e00ff */
[----:B------:R-:W-:Y:S02]  /*10290*/  SHF.R.U32.HI R0, RZ, 0x4, R0 ;  /* 0x00000004ff007819 */ /* 0x000fe40000011600 */
[----:B------:R-:W-:Y:S02]  /*102a0*/  R2UR UR7, R9 ;  /* 0x00000000090772ca */ /* 0x000fe400000e0000 */
[----:B------:R-:W-:Y:S02]  /*102b0*/  LOP3.LUT R0, R0, 0x3fff, RZ, 0xc0, !PT ;  /* 0x00003fff00007812 */ /* 0x000fe400078ec0ff */
[----:B------:R-:W-:-:S02]  /*102c0*/  FMNMX.FTZ R3, R27, R3, !PT ;  /* 0x000000031b037209 */ /* 0x000fc40007810000 */
[----:B------:R-:W-:Y:S02]  /*102d0*/  LOP3.LUT R0, R0, 0x10000, RZ, 0xfc, !PT ;  /* 0x0001000000007812 */ /* 0x000fe400078efcff */
[----:B------:R-:W-:-:S03]  /*102e0*/  FMNMX.FTZ R3, R30, R3, !PT ;  /* 0x000000031e037209 */ /* 0x000fc60007810000 */
[----:B------:R-:W-:Y:S01]  /*102f0*/  IMAD R8, R8, 0x300, R0 ;  /* 0x0000030008087824 */ /* 0x000fe200078e0200 */
[----:B------:R-:W-:Y:S02]  /*10300*/  FMNMX.FTZ R0, R24, R12, !PT ;  /* 0x0000000c18007209 */ /* 0x000fe40007810000 */
[----:B------:R-:W-:Y:S01]  /*10310*/  FMNMX.FTZ R3, R31, R3, !PT ;  /* 0x000000031f037209 */ /* 0x000fe20007810000 */
[C---:B------:R-:W-:Y:S01]  /*10320*/  VIADD R10, R8.reuse, 0x2 ;  /* 0x00000002080a7836 */ /* 0x040fe20000000000 */
[----:B------:R-:W-:Y:S02]  /*10330*/  R2UR UR6, R8 ;  /* 0x00000000080672ca */ /* 0x000fe400000e0000 */
[----:B------:R-:W-:Y:S02]  /*10340*/  FMNMX.FTZ R0, R25, R0, !PT ;  /* 0x0000000019007209 */ /* 0x000fe40007810000 */
[----:B------:R-:W-:Y:S02]  /*10350*/  FMNMX.FTZ R3, R34, R3, !PT ;  /* 0x0000000322037209 */ /* 0x000fe40007810000 */
[----:B------:R-:W-:-:S02]  /*10360*/  FMNMX.FTZ R0, R28, R0, !PT ;  /* 0x000000001c007209 */ /* 0x000fc40007810000 */
[----:B------:R-:W-:Y:S02]  /*10370*/  FMNMX.FTZ R3, R35, R3, !PT ;  /* 0x0000000323037209 */ /* 0x000fe40007810000 */
[----:B------:R-:W-:Y:S02]  /*10380*/  FMNMX.FTZ R0, R29, R0, !PT ;  /* 0x000000001d007209 */ /* 0x000fe40007810000 */
[----:B------:R-:W-:Y:S01]  /*10390*/  FMNMX.FTZ R3, R38, R3, !PT ;  /* 0x0000000326037209 */ /* 0x000fe20007810000 */
[----:B------:R-:W-:Y:S01]  /*103a0*/  QGMMA.64x96x32.F32.E4M3.E4M3 R88, R148, gdesc[UR4], R88, gsb0 ;  /* 0x0160000494587df3 */ /* 0x000fe20008000858 */
        /* <DEDUP_REMOVED lines=19> */
[----:B------:R-:W-:Y:S01]  /*104e0*/  R2UR UR6, R10 ;  /* 0x000000000a0672ca */ /* 0x000fe200000e0000 */
[----:B------:R-:W-:Y:S01]  /*104f0*/  VIADD R10, R8, 0x4 ;  /* 0x00000004080a7836 */ /* 0x000fe20000000000 */
[----:B------:R-:W-:Y:S01]  /*10500*/  FMNMX.FTZ R0, R52, R0, !PT ;  /* 0x0000000034007209 */ /* 0x000fe20007810000 */
[----:B------:R-:W-:Y:S01]  /*10510*/  VIADD R8, R8, 0x6 ;  /* 0x0000000608087836 */ /* 0x000fe20000000000 */
[----:B------:R-:W-:Y:S01]  /*10520*/  R2UR UR7, R11 ;  /* 0x000000000b0772ca */ /* 0x000fe200000e0000 */
[----:B------:R-:W-:Y:S01]  /*10530*/  IMAD.MOV.U32 R11, RZ, RZ, 0x40000040 ;  /* 0x40000040ff0b7424 */ /* 0x000fe200078e00ff */
        /* <DEDUP_REMOVED lines=32> */
[----:B------:R-:W-:Y:S01]  /*10740*/  FMNMX.FTZ R0, R85, R0, !PT ;  /* 0x0000000055007209 */ /* 0x000fe20007810000 */
[----:B------:R-:W-:Y:S02]  /*10750*/  WARPGROUP.DEPBAR.LE gsb0, 0x0 ;  /* 0x00008000000079c5 */ /* 0x000fe40000010000 */
[----:B------:R-:W-:-:S06]  /*10760*/  WARPGROUP.ARRIVE ;  /* 0x00000000000079c5 */ /* 0x000fcc0000000000 */
[----:B------:R-:W0:Y:S01]  /*10770*/  S2R R151, SR_TID.X ;  /* 0x0000000000977919 */ /* 0x000e220000002100 */
[----:B------:R-:W1:Y:S01]  /*10780*/  SHFL.BFLY PT, R9, R0, 0x2, 0x1f ;  /* 0x0c401f0000097f89 */ /* 0x000e6200000e0000 */
[----:B------:R-:W-:Y:S01]  /*10790*/  QGMMA.64x96x32.F32.E4M3.E4M3 R88, R144, gdesc[UR4], R88, gsb0 ;  /* 0x0160000490587df3 */ /* 0x000fe20008000858 */
[----:B------:R-:W-:Y:S02]  /*107a0*/  R2UR UR6, R10 ;  /* 0x000000000a0672ca */ /* 0x000fe400000e0000 */
[----:B------:R-:W2:Y:S01]  /*107b0*/  SHFL.BFLY PT, R10, R3, 0x2, 0x1f ;  /* 0x0c401f00030a7f89 */ /* 0x000ea200000e0000 */
[----:B------:R-:W-:Y:S02]  /*107c0*/  R2UR UR7, R11 ;  /* 0x000000000b0772ca */ /* 0x000fe400000e0000 */
[----:B-1----:R-:W-:Y:S01]  /*107d0*/  FMNMX.FTZ R0, R0, R9, !PT ;  /* 0x0000000900007209 */ /* 0x002fe20007810000 */
[----:B------:R-:W-:Y:S01]  /*107e0*/  IMAD.MOV.U32 R9, RZ, RZ, 0x40000040 ;  /* 0x40000040ff097424 */ /* 0x000fe200078e00ff */
[----:B--2---:R-:W-:-:S03]  /*107f0*/  FMNMX.FTZ R10, R3, R10, !PT ;  /* 0x0000000a030a7209 */ /* 0x004fc60007810000 */
[----:B------:R-:W1:Y:S01]  /*10800*/  SHFL.BFLY PT, R3, R0, 0x1, 0x1f ;  /* 0x0c201f0000037f89 */ /* 0x000e6200000e0000 */
[----:B0-----:R-:W-:-:S04]  /*10810*/  LOP3.LUT R151, R151, 0x7f, RZ, 0xc0, !PT ;  /* 0x0000007f97977812 */ /* 0x001fc800078ec0ff */
[----:B------:R-:W-:Y:S02]  /*10820*/  ISETP.NE.AND P0, PT, R151, RZ, PT ;  /* 0x000000ff9700720c */ /* 0x000fe40003f05270 */
[----:B-1----:R-:W-:-:S05]  /*10830*/  FMNMX.FTZ R3, R0, R3, !PT ;  /* 0x0000000300037209 */ /* 0x002fca0007810000 */
[----:B------:R-:W-:-:S04]  /*10840*/  FFMA.FTZ R11, R2, R3, -8 ;  /* 0xc1000000020b7423 */ /* 0x000fc80000010003 */
[C-C-:B------:R-:W-:Y:S01]  /*10850*/  FFMA.FTZ R20, R2.reuse, R29, -R11.reuse ;  /* 0x0000001d02147223 */ /* 0x140fe2000001080b */
[----:B------:R-:W-:-:S01]  /*10860*/  FFMA.FTZ R29, R2, R37, -R11 ;  /* 0x00000025021d7223 */ /* 0x000fc2000001080b */
[C-C-:B------:R-:W-:Y:S01]  /*10870*/  FFMA.FTZ R37, R2.reuse, R45, -R11.reuse ;  /* 0x0000002d02257223 */ /* 0x140fe2000001080b */
[----:B------:R-:W-:-:S01]  /*10880*/  FFMA.FTZ R45, R2, R53, -R11 ;  /* 0x00000035022d7223 */ /* 0x000fc2000001080b */
[C-C-:B------:R-:W-:Y:S01]  /*10890*/  FFMA.FTZ R53, R2.reuse, R61, -R11.reuse ;  /* 0x0000003d02357223 */ /* 0x140fe2000001080b */
[----:B------:R-:W-:-:S01]  /*108a0*/  FFMA.FTZ R61, R2, R69, -R11 ;  /* 0x00000045023d7223 */ /* 0x000fc2000001080b */
[----:B------:R-:W-:Y:S01]  /*108b0*/  FFMA.FTZ R69, R2, R77, -R11 ;  /* 0x0000004d02457223 */ /* 0x000fe2000001080b */
[----:B------:R-:W-:Y:S08]  /*108c0*/  MUFU.EX2 R20, R20 ;  /* 0x0000001400147308 */ /* 0x000ff00000000800 */
[----:B------:R-:W-:Y:S08]  /*108d0*/  MUFU.EX2 R29, R29 ;  /* 0x0000001d001d7308 */ /* 0x000ff00000000800 */
[----:B------:R-:W-:Y:S08]  /*108e0*/  MUFU.EX2 R37, R37 ;  /* 0x0000002500257308 */ /* 0x000ff00000000800 */
[----:B------:R-:W-:Y:S08]  /*108f0*/  MUFU.EX2 R45, R45 ;  /* 0x0000002d002d7308 */ /* 0x000ff00000000800 */
[----:B------:R-:W-:Y:S08]  /*10900*/  MUFU.EX2 R53, R53 ;  /* 0x0000003500357308 */ /* 0x000ff00000000800 */
[----:B------:R-:W-:Y:S01]  /*10910*/  MUFU.EX2 R61, R61 ;  /* 0x0000003d003d7308 */ /* 0x000fe20000000800 */
[----:B------:R-:W-:-:S02]  /*10920*/  WARPGROUP.DEPBAR.LE gsb0, 0x0 ;  /* 0x00008000000079c5 */ /* 0x000fc40000010000 */
[----:B------:R-:W-:-:S05]  /*10930*/  WARPGROUP.ARRIVE ;  /* 0x00000000000079c5 */ /* 0x000fca0000000000 */
[----:B------:R-:W-:Y:S01]  /*10940*/  MUFU.EX2 R69, R69 ;  /* 0x0000004500457308 */ /* 0x000fe20000000800 */
[----:B------:R-:W-:Y:S01]  /*10950*/  QGMMA.64x96x32.F32.E4M3.E4M3 R88, R140, gdesc[UR4], R88, gsb0 ;  /* 0x016000048c587df3 */ /* 0x000fe20008000858 */
[----:B------:R-:W-:Y:S02]  /*10960*/  R2UR UR6, R8 ;  /* 0x00000000080672ca */ /* 0x000fe400000e0000 */
[----:B------:R-:W0:Y:S01]  /*10970*/  SHFL.BFLY PT, R8, R10, 0x1, 0x1f ;  /* 0x0c201f000a087f89 */ /* 0x000e2200000e0000 */
[----:B------:R-:W-:Y:S01]  /*10980*/  R2UR UR7, R9 ;  /* 0x00000000090772ca */ /* 0x000fe200000e0000 */
[----:B------:R-:W-:Y:S01]  /*10990*/  FADD.FTZ R9, -R3, R12 ;  /* 0x0000000c03097221 */ /* 0x000fe20000010100 */
[----:B------:R-:W-:-:S01]  /*109a0*/  FFMA.FTZ R12, R2, R25, -R11 ;  /* 0x00000019020c7223 */ /* 0x000fc2000001080b */
[C-C-:B------:R-:W-:Y:S01]  /*109b0*/  FFMA.FTZ R25, R2.reuse, R33, -R11.reuse ;  /* 0x0000002102197223 */ /* 0x140fe2000001080b */
[----:B------:R-:W-:-:S01]  /*109c0*/  FFMA.FTZ R33, R2, R41, -R11 ;  /* 0x0000002902217223 */ /* 0x000fc2000001080b */
[C---:B------:R-:W-:Y:S01]  /*109d0*/  FMUL.FTZ R9, R2.reuse, R9 ;  /* 0x0000000902097220 */ /* 0x040fe20000410000 */
[----:B------:R-:W-:-:S01]  /*109e0*/  FFMA.FTZ R41, R2, R49, -R11 ;  /* 0x0000003102297223 */ /* 0x000fc2000001080b */
[C-C-:B------:R-:W-:Y:S01]  /*109f0*/  FFMA.FTZ R49, R2.reuse, R57, -R11.reuse ;  /* 0x0000003902317223 */ /* 0x140fe2000001080b */
[----:B------:R-:W-:Y:S01]  /*10a00*/  MUFU.EX2 R12, R12 ;  /* 0x0000000c000c7308 */ /* 0x000fe20000000800 */
[----:B------:R-:W-:-:S01]  /*10a10*/  FFMA.FTZ R57, R2, R65, -R11 ;  /* 0x0000004102397223 */ /* 0x000fc2000001080b */
[C-C-:B------:R-:W-:Y:S01]  /*10a20*/  FFMA.FTZ R65, R2.reuse, R73, -R11.reuse ;  /* 0x0000004902417223 */ /* 0x140fe2000001080b */
[----:B------:R-:W-:-:S05]  /*10a30*/  FFMA.FTZ R73, R2, R81, -R11 ;  /* 0x0000005102497223 */ /* 0x000fca000001080b */
[----:B------:R-:W-:Y:S01]  /*10a40*/  MUFU.EX2 R9, R9 ;  /* 0x0000000900097308 */ /* 0x000fe20000000800 */
[----:B0-----:R-:W-:Y:S01]  /*10a50*/  FMNMX.FTZ R0, R10, R8, !PT ;  /* 0x000000080a007209 */ /* 0x001fe20007810000 */
[C-C-:B------:R-:W-:Y:S01]  /*10a60*/  FFMA.FTZ R10, R2.reuse, R24, -R11.reuse ;  /* 0x00000018020a7223 */ /* 0x140fe2000001080b */
[----:B------:R-:W-:-:S05]  /*10a70*/  FFMA.FTZ R24, R2, R32, -R11 ;  /* 0x0000002002187223 */ /* 0x000fca000001080b */
[----:B------:R-:W-:Y:S01]  /*10a80*/  MUFU.EX2 R25, R25 ;  /* 0x0000001900197308 */ /* 0x000fe20000000800 */
[----:B------:R-:W-:-:S01]  /*10a90*/  FFMA.FTZ R32, R2, R40, -R11 ;  /* 0x0000002802207223 */ /* 0x000fc2000001080b */
[----:B------:R-:W-:Y:S01]  /*10aa0*/  FADD.FTZ R8, -R0, R13 ;  /* 0x0000000d00087221 */ /* 0x000fe20000010100 */
[----:B------:R-:W-:-:S01]  /*10ab0*/  FFMA.FTZ R77, R2, R0, -8 ;  /* 0xc1000000024d7423 */ /* 0x000fc20000010000 */
[C-C-:B------:R-:W-:Y:S01]  /*10ac0*/  FFMA.FTZ R13, R2.reuse, R28, -R11.reuse ;  /* 0x0000001c020d7223 */ /* 0x140fe2000001080b */
[----:B------:R-:W-:-:S01]  /*10ad0*/  FFMA.FTZ R28, R2, R36, -R11 ;  /* 0x00000024021c7223 */ /* 0x000fc2000001080b */
[C---:B------:R-:W-:Y:S01]  /*10ae0*/  FMUL.FTZ R8, R2.reuse, R8 ;  /* 0x0000000802087220 */ /* 0x040fe20000410000 */
[----:B------:R-:W-:-:S01]  /*10af0*/  FFMA.FTZ R26, R2, R26, -R77 ;  /* 0x0000001a021a7223 */ /* 0x000fc2000001084d */
[C-C-:B------:R-:W-:Y:S01]  /*10b00*/  FFMA.FTZ R27, R2.reuse, R27, -R77.reuse ;  /* 0x0000001b021b7223 */ /* 0x140fe2000001084d */
        /* <DEDUP_REMOVED lines=10> */
[C---:B------:R-:W-:Y:S01]  /*10bb0*/  FFMA.FTZ R36, R2.reuse, R44, -R11 ;  /* 0x0000002c02247223 */ /* 0x040fe2000001080b */
        /* <DEDUP_REMOVED lines=10> */
[----:B------:R-:W-:-:S01]  /*10c60*/  FADD.FTZ R5, R12, R5 ;  /* 0x000000050c057221 */ /* 0x000fc20000010000 */
        /* <DEDUP_REMOVED lines=8> */
[C-C-:B------:R-:W-:Y:S01]  /*10cf0*/  FFMA.FTZ R66, R2.reuse, R66, -R77.reuse ;  /* 0x0000004202427223 */ /* 0x140fe2000001084d */
[----:B------:R-:W-:-:S01]  /*10d00*/  FFMA.FTZ R67, R2, R67, -R77 ;  /* 0x0000004302437223 */ /* 0x000fc2000001084d */
        /* <DEDUP_REMOVED lines=20> */
[----:B------:R-:W-:Y:S01]  /*10e50*/  FFMA.FTZ R11, R2, R85, -R11 ;  /* 0x00000055020b7223 */ /* 0x000fe2000001080b */
[----:B------:R-:W-:-:S01]  /*10e60*/  FADD.FTZ R5, R20, R5 ;  /* 0x0000000514057221 */ /* 0x000fc20000010000 */
[----:B------:R-:W-:Y:S01]  /*10e70*/  FFMA.FTZ R77, R2, R87, -R77 ;  /* 0x00000057024d7223 */ /* 0x000fe2000001084d */
[----:B------:R-:W-:Y:S01]  /*10e80*/  @!P0 IMAD R82, R18, 0x8, R16 ;  /* 0x0000000812528824 */ /* 0x000fe200078e0210 */
[----:B------:R-:W2:Y:S01]  /*10e90*/  MUFU.EX2 R24, R24 ;  /* 0x0000001800187308 */ /* 0x000ea20000000800 */
[----:B-1----:R-:W-:-:S02]  /*10ea0*/  FADD.FTZ R4, R30, R4 ;  /* 0x000000041e047221 */ /* 0x002fc40000010000 */
[----:B------:R-:W-:-:S05]  /*10eb0*/  @!P0 VIADD R82, R82, 0x19c40 ;  /* 0x00019c4052528836 */ /* 0x000fca0000000000 */
[----:B------:R-:W1:Y:S01]  /*10ec0*/  MUFU.EX2 R34, R34 ;  /* 0x0000002200227308 */ /* 0x000e620000000800 */
[----:B0-----:R-:W-:-:S01]  /*10ed0*/  FADD.FTZ R4, R31, R4 ;  /* 0x000000041f047221 */ /* 0x001fc20000010000 */
[----:B------:R-:W-:Y:S01]  /*10ee0*/  @!P0 PRMT R82, RZ, 0x654, R82 ;  /* 0x00000654ff528816 */ /* 0x000fe20000000052 */
[----:B------:R-:W-:-:S05]  /*10ef0*/  WARPGROUP.DEPBAR.LE gsb0, 0x0 ;  /* 0x00008000000079c5 */ /* 0x000fca0000010000 */
[----:B------:R-:W0:Y:S01]  /*10f00*/  MUFU.EX2 R35, R35 ;  /* 0x0000002300237308 */ /* 0x000e220000000800 */
[----:B--2---:R-:W-:-:S01]  /*10f10*/  FADD.FTZ R5, R24, R5 ;  /* 0x0000000518057221 */ /* 0x004fc20000010000 */
[----:B------:R-:W-:-:S03]  /*10f20*/  WARPGROUP.ARRIVE ;  /* 0x00000000000079c5 */ /* 0x000fc60000000000 */
[----:B------:R-:W-:-:S03]  /*10f30*/  FADD.FTZ R5, R25, R5 ;  /* 0x0000000519057221 */ /* 0x000fc60000010000 */
[----:B------:R-:W2:Y:S01]  /*10f40*/  MUFU.EX2 R28, R28 ;  /* 0x0000001c001c7308 */ /* 0x000ea20000000800 */
[----:B-1----:R-:W-:-:S01]  /*10f50*/  FADD.FTZ R4, R34, R4 ;  /* 0x0000000422047221 */ /* 0x002fc20000010000 */
[----:B------:R-:W-:Y:S06]  /*10f60*/  QGMMA.64x96x32.F32.E4M3.E4M3 R88, R136, gdesc[UR4], R88, gsb0 ;  /* 0x0160000488587df3 */ /* 0x000fec0008000858 */
[----:B------:R-:W1:Y:S01]  /*10f70*/  MUFU.EX2 R38, R38 ;  /* 0x0000002600267308 */ /* 0x000e620000000800 */
[----:B0-----:R-:W-:-:S07]  /*10f80*/  FADD.FTZ R4, R35, R4 ;  /* 0x0000000423047221 */ /* 0x001fce0000010000 */
[----:B------:R-:W0:Y:S01]  /*10f90*/  MUFU.EX2 R39, R39 ;  /* 0x0000002700277308 */ /* 0x000e220000000800 */
[----:B--2---:R-:W-:-:S04]  /*10fa0*/  FADD.FTZ R5, R28, R5 ;  /* 0x000000051c057221 */ /* 0x004fc80000010000 */
[----:B------:R-:W-:-:S03]  /*10fb0*/  FADD.FTZ R5, R29, R5 ;  /* 0x000000051d057221 */ /* 0x000fc60000010000 */
        /* <DEDUP_REMOVED lines=13> */
[----:B-1----:R-:W-:-:S04]  /*11090*/  FADD.FTZ R5, R36, R5 ;  /* 0x0000000524057221 */ /* 0x002fc80000010000 */
[----:B------:R-:W-:-:S03]  /*110a0*/  FADD.FTZ R5, R37, R5 ;  /* 0x0000000525057221 */ /* 0x000fc60000010000 */
        /* <DEDUP_REMOVED lines=10> */
[----:B------:R-:W-:Y:S02]  /*11150*/  WARPGROUP.DEPBAR.LE gsb0, 0x0 ;  /* 0x00008000000079c5 */ /* 0x000fe40000010000 */
[----:B------:R2:W-:Y:S04]  /*11160*/  @!P0 SYNCS.ARRIVE.TRANS64.RED.A1T0 RZ, [R82+URZ], RZ ;  /* 0x000000ff52ff89a7 */ /* 0x0005e8000810043f */
[----:B------:R-:W3:Y:S01]  /*11170*/  MUFU.EX2 R54, R54 ;  /* 0x0000003600367308 */ /* 0x000ee20000000800 */
[----:B-1----:R-:W-:-:S07]  /*11180*/  FADD.FTZ R4, R51, R4 ;  /* 0x0000000433047221 */ /* 0x002fce0000010000 */
[----:B------:R-:W1:Y:S01]  /*11190*/  MUFU.EX2 R55, R55 ;  /* 0x0000003700377308 */ /* 0x000e620000000800 */
[----:B0-----:R-:W-:-:S04]  /*111a0*/  FADD.FTZ R5, R44, R5 ;  /* 0x000000052c057221 */ /* 0x001fc80000010000 */
[----:B------:R-:W-:-:S03]  /*111b0*/  FADD.FTZ R5, R45, R5 ;  /* 0x000000052d057221 */ /* 0x000fc60000010000 */
[----:B------:R-:W0:Y:S01]  /*111c0*/  MUFU.EX2 R48, R48 ;  /* 0x0000003000307308 */ /* 0x000e220000000800 */
[----:B---3--:R-:W-:-:S07]  /*111d0*/  FADD.FTZ R4, R54, R4 ;  /* 0x0000000436047221 */ /* 0x008fce0000010000 */
        /* <DEDUP_REMOVED lines=10> */
[----:B------:R-:W0:Y:S01]  /*11280*/  MUFU.EX2 R63, R63 ;  /* 0x0000003f003f7308 */ /* 0x000e220000000800 */
[----:B---3--:R-:W-:-:S04]  /*11290*/  FADD.FTZ R5, R52, R5 ;  /* 0x0000000534057221 */ /* 0x008fc80000010000 */
[----:B------:R-:W-:-:S03]  /*112a0*/  FADD.FTZ R5, R53, R5 ;  /* 0x0000000535057221 */ /* 0x000fc60000010000 */
        /* <DEDUP_REMOVED lines=13> */
[----:B-1----:R-:W-:-:S04]  /*11380*/  FADD.FTZ R5, R60, R5 ;  /* 0x000000053c057221 */ /* 0x002fc80000010000 */
[----:B------:R-:W-:-:S03]  /*11390*/  FADD.FTZ R5, R61, R5 ;  /* 0x000000053d057221 */ /* 0x000fc60000010000 */
        /* <DEDUP_REMOVED lines=30> */
[----:B-1----:R-:W-:-:S01]  /*11580*/  FADD.FTZ R4, R86, R4 ;  /* 0x0000000456047221 */ /* 0x002fc20000010000 */
[----:B0-----:R-:W-:-:S03]  /*11590*/  FADD.FTZ R5, R11, R5 ;  /* 0x000000050b057221 */ /* 0x001fc60000010000 */
[----:B---3--:R-:W-:Y:S01]  /*115a0*/  FADD.FTZ R4, R77, R4 ;  /* 0x000000044d047221 */ /* 0x008fe20000010000 */
[----:B--2---:R-:W-:Y:S06]  /*115b0*/  @!P1 BRA `(.L_x_2052) ;  /* 0x0000000000049947 */ /* 0x004fec0003800000 */
[----:B------:R-:W-:Y:S01]  /*115c0*/  BPT.TRAP 0x1 ;  /* 0x000000040000795c */ /* 0x000fe20000300000 */
.L_x_2052:
[----:B------:R-:W2:Y:S01]  /*115d0*/  LDL R82, [R1+0x1c] ;  /* 0x00001c0001527983 */ /* 0x000ea20000100800 */
[----:B------:R-:W-:Y:S01]  /*115e0*/  ISETP.GT.AND P0, PT, R14, RZ, PT ;  /* 0x000000ff0e00720c */ /* 0x000fe20003f04270 */
        /* <DEDUP_REMOVED lines=89> */
[----:B------:R-:W-:Y:S02]  /*11b80*/  F2FP.SATFINITE.E4M3.F32.PACK_AB_MERGE_C R139, R81, R80, R77 ;  /* 0x00000050518b723e */ /* 0x000fe4000480704d */
[----:B--2---:R-:W-:-:S04]  /*11b90*/  PRMT R15, R82, 0x654, R15 ;  /* 0x00000654520f7816 */ /* 0x004fc8000000000f */
[----:B------:R0:W-:Y:S01]  /*11ba0*/  SYNCS.ARRIVE.TRANS64.RED.A1T0 RZ, [R15+URZ], RZ ;  /* 0x000000ff0fff79a7 */ /* 0x0001e2000810043f */
[----:B------:R-:W-:Y:S05]  /*11bb0*/  @P0 BRA `(.L_x_2053) ;  /* 0xffffffe000bc0947 */ /* 0x000fea000383ffff */
.L_x_2041:
[----:B------:R-:W-:Y:S05]  /*11bc0*/  BSYNC B0 ;  /* 0x0000000000007941 */ /* 0x000fea0003800000 */
.L_x_2040:
[----:B------:R-:W-:Y:S06]  /*11bd0*/  BAR.ARV 0x8, 0x200 ;  /* 0x0208000000007b1d */ /* 0x000fec0000002000 */
[----:B------:R-:W-:Y:S05]  /*11be0*/  @!P1 BRA `(.L_x_2054) ;  /* 0x0000000000049947 */ /* 0x000fea0003800000 */
[----:B------:R-:W-:Y:S01]  /*11bf0*/  BPT.TRAP 0x1 ;  /* 0x000000040000795c */ /* 0x000fe20000300000 */
.L_x_2054:
[----:B------:R-:W-:Y:S01]  /*11c00*/  IMAD R12, R18, 0x8, R16 ;  /* 0x00000008120c7824 */ /* 0x000fe200078e0210 */
[----:B------:R-:W-:-:S04]  /*11c10*/  SHF.L.U32 R7, R152, 0x1f, RZ ;  /* 0x0000001f98077819 */ /* 0x000fc800000006ff */
[----:B------:R1:W2:Y:S01]  /*11c20*/  SYNCS.PHASECHK.TRANS64.TRYWAIT P0, [R12+URZ+0x19c50], R7 ;  /* 0x019c50070c0075a7 */ /* 0x0002a2000800017f */
[----:B------:R-:W-:Y:S05]  /*11c30*/  @!P1 BRA `(.L_x_2055) ;  /* 0x0000000000049947 */ /* 0x000fea0003800000 */
[----:B------:R-:W-:Y:S01]  /*11c40*/  BPT.TRAP 0x1 ;  /* 0x000000040000795c */ /* 0x000fe20000300000 */
.L_x_2055:
[----:B------:R-:W-:Y:S04]  /*11c50*/  BSSY B0, `(.L_x_2056) ;  /* 0x0000004000007945 */ /* 0x000fe80003800000 */
[----:B--2---:R-:W-:Y:S05]  /*11c60*/  @P0 BRA `(.L_x_2057) ;  /* 0x0000000000080947 */ /* 0x004fea0003800000 */
[----:B------:R-:W2:Y:S02]  /*11c70*/  SYNCS.PHASECHK.TRANS64.TRYWAIT P0, [R12+URZ+0x19c50], R7 ;  /* 0x019c50070c0075a7 */ /* 0x000ea4000800017f */
[----:B--2---:R-:W-:Y:S05]  /*11c80*/  @!P0 BRA `(.L_x_2058) ;  /* 0x0000009c00c08947 */ /* 0x004fea0003800000 */
.L_x_2057:
[----:B------:R-:W-:Y:S05]  /*11c90*/  BSYNC B0 ;  /* 0x0000000000007941 */ /* 0x000fea0003800000 */
.L_x_2056:
        /* <DEDUP_REMOVED lines=10> */
[----:B-12---:R-:W-:-:S05]  /*11d40*/  LOP3.LUT R7, R16, 0x10000, RZ, 0xfc, !PT ;  /* 0x0001000010077812 */ /* 0x006fca00078efcff */
[----:B------:R-:W-:Y:S02]  /*11d50*/  IMAD R6, R18, 0x300, R7 ;  /* 0x0000030012067824 */ /* 0x000fe400078e0207 */
        /* <DEDUP_REMOVED lines=29> */
[----:B------:R-:W-:Y:S02]  /*11f30*/  IMAD.MOV.U32 R20, RZ, RZ, -0x800000 ;  /* 0xff800000ff147424 */ /* 0x000fe400078e00ff */
[----:B------:R-:W-:-:S06]  /*11f40*/  IMAD.MOV.U32 R21, RZ, RZ, -0x800000 ;  /* 0xff800000ff157424 */ /* 0x000fcc00078e00ff */
        /* <DEDUP_REMOVED lines=16> */
[----:B-1----:R-:W-:-:S03]  /*12050*/  FADD.FTZ R10, R8, R7 ;  /* 0x00000007080a7221 */ /* 0x002fc60000010000 */
        /* <DEDUP_REMOVED lines=25> */
.L_x_2059:
[----:B------:R-:W2:Y:S01]  /*121f0*/  LDL.LU R2, [R1+0x1c] ;  /* 0x00001c0001027983 */ /* 0x000ea20000300800 */
[----:B------:R-:W-:Y:S02]  /*12200*/  VIADD R12, R12, 0x19c60 ;  /* 0x00019c600c0c7836 */ /* 0x000fe40000000000 */
[-C--:B------:R-:W-:Y:S01]  /*12210*/  FMUL.FTZ R0, R88, R14.reuse ;  /* 0x0000000e58007220 */ /* 0x080fe20000410000 */
[----:B------:R-:W-:Y:S01]  /*12220*/  FMUL.FTZ R89, R89, R14 ;  /* 0x0000000e59597220 */ /* 0x000fe20000410000 */
[----:B------:R-:W3:Y:S01]  /*12230*/  LDL.LU R24, [R1+0x5c] ;  /* 0x00005c0001187983 */ /* 0x000ee20000300800 */
[----:B------:R-:W-:-:S05]  /*12240*/  VIADD R18, R18, 0x1 ;  /* 0x0000000112127836 */ /* 0x000fca0000000000 */
[----:B------:R-:W-:Y:S01]  /*12250*/  ISETP.NE.AND P1, PT, R18, 0x2, PT ;  /* 0x000000021200780c */ /* 0x000fe20003f25270 */
[----:B------:R-:W-:-:S03]  /*12260*/  FMUL.FTZ R5, R92, R14 ;  /* 0x0000000e5c057220 */ /* 0x000fc60000410000 */
[----:B------:R-:W-:Y:S01]  /*12270*/  SEL R3, RZ, 0x1, P1 ;  /* 0x00000001ff037807 */ /* 0x000fe20000800000 */
        /* <DEDUP_REMOVED lines=44> */
[----:B------:R-:W-:-:S02]  /*12540*/  LOP3.LUT R152, R152, R3, RZ, 0x3c, !PT ;  /* 0x0000000398987212 */ /* 0x000fc400078e3cff */
[----:B------:R-:W-:Y:S02]  /*12550*/  SEL R18, R18, RZ, P1 ;  /* 0x000000ff12127207 */ /* 0x000fe40000800000 */
[----:B--2---:R-:W-:Y:S01]  /*12560*/  PRMT R2, R2, 0x654, R12 ;  /* 0x0000065402027816 */ /* 0x004fe2000000000c */
[----:B---3--:R-:W-:-:S03]  /*12570*/  VIADD R24, R24, 0x1 ;  /* 0x0000000118187836 */ /* 0x008fc60000000000 */
[----:B------:R0:W-:Y:S02]  /*12580*/  SYNCS.ARRIVE.TRANS64.RED.A1T0 RZ, [R2+URZ], RZ ;  /* 0x000000ff02ff79a7 */ /* 0x0001e4000810043f */
[----:B------:R0:W-:Y:S01]  /*12590*/  STL [R1+0x5c], R24 ;  /* 0x00005c1801007387 */ /* 0x0001e20000100800 */
[-C--:B------:R-:W-:Y:S01]  /*125a0*/  FMUL.FTZ R12, R125, R14.reuse ;  /* 0x0000000e7d0c7220 */ /* 0x080fe20000410000 */
[----:B------:R-:W-:-:S07]  /*125b0*/  FMUL.FTZ R14, R133, R14 ;  /* 0x0000000e850e7220 */ /* 0x000fce0000410000 */
.L_x_1993:
[----:B------:R-:W0:Y:S08]  /*125c0*/  S2UR UR4, SR_CgaCtaId ;  /* 0x00000000000479c3 */ /* 0x000e300000008800 */
[----:B------:R-:W-:Y:S01]  /*125d0*/  BAR.SYNC.DEFER_BLOCKING 0x5, 0x200 ;  /* 0x0148000000007b1d */ /* 0x000fe20000010000 */
[----:B------:R-:W-:-:S05]  /*125e0*/  MOV R16, 0x400 ;  /* 0x0000040000107802 */ /* 0x000fca0000000f00 */
        /* <DEDUP_REMOVED lines=11> */
[----:B0-----:R-:W2:Y:S04]  /*126a0*/  LDL R40, [R1+0x84] ;  /* 0x0000840001287983 */ /* 0x001ea80000100800 */
[----:B------:R-:W3:Y:S04]  /*126b0*/  LDL.LU R62, [R1+0x54] ;  /* 0x00005400013e7983 */ /* 0x000ee80000300800 */
[----:B------:R-:W4:Y:S01]  /*126c0*/  LDL.LU R60, [R1+0x58] ;  /* 0x00005800013c7983 */ /* 0x000f220000300800 */
        /* <DEDUP_REMOVED lines=10> */
[----:B------:R-:W-:Y:S01]  /*12770*/  F2FP.BF16.F32.PACK_AB R89, R4, R89 ;  /* 0x000000590459723e */ /* 0x000fe200000010ff */
[----:B------:R-:W-:-:S03]  /*12780*/  ULDC.64 UR4, c[0x0][0xc00] ;  /* 0x0003000000047ab9 */ /* 0x000fc60000000a00 */
[----:B------:R0:W3:Y:S01]  /*12790*/  LDG.E.CONSTANT R26, desc[UR42][R2.64] ;  /* 0x0000002a021a7981 */ /* 0x0000e2000c1e9900 */
[----:B------:R-:W-:Y:S02]  /*127a0*/  F2FP.BF16.F32.PACK_AB R11, R11, R112 ;  /* 0x000000700b0b723e */ /* 0x000fe400000010ff */
[----:B------:R-:W-:Y:S02]  /*127b0*/  F2FP.BF16.F32.PACK_AB R10, R10, R113 ;  /* 0x000000710a0a723e */ /* 0x000fe400000010ff */
[----:B------:R-:W-:Y:S02]  /*127c0*/  F2FP.BF16.F32.PACK_AB R15, R15, R128 ;  /* 0x000000800f0f723e */ /* 0x000fe400000010ff */
[----:B------:R-:W-:Y:S02]  /*127d0*/  F2FP.BF16.F32.PACK_AB R14, R14, R129 ;  /* 0x000000810e0e723e */ /* 0x000fe400000010ff */
[----:B------:R-:W-:Y:S01]  /*127e0*/  F2FP.BF16.F32.PACK_AB R13, R13, R120 ;  /* 0x000000780d0d723e */ /* 0x000fe200000010ff */
[----:B0-----:R-:W0:Y:S01]  /*127f0*/  S2R R3, SR_SWINHI ;  /* 0x0000000000037919 */ /* 0x001e220000002f00 */
[----:B------:R-:W-:-:S02]  /*12800*/  LOP3.LUT P0, R2, R24, 0x3, RZ, 0xc0, !PT ;  /* 0x0000000318027812 */ /* 0x000fc4000780c0ff */
[----:B------:R-:W-:Y:S02]  /*12810*/  F2FP.BF16.F32.PACK_AB R12, R12, R121 ;  /* 0x000000790c0c723e */ /* 0x000fe400000010ff */
[----:B------:R-:W-:Y:S02]  /*12820*/  ISETP.EQ.OR P0, PT, R2, 0x3, !P0 ;  /* 0x000000030200780c */ /* 0x000fe40004702670 */
        /* <DEDUP_REMOVED lines=8> */
[----:B------:R-:W-:Y:S02]  /*128b0*/  F2FP.BF16.F32.PACK_AB R38, R95, R38 ;  /* 0x000000265f26723e */ /* 0x000fe400000010ff */
[----:B------:R-:W-:-:S02]  /*128c0*/  SEL R15, R14, R15, P0 ;  /* 0x0000000f0e0f7207 */ /* 0x000fc40000000000 */
[----:B------:R-:W-:Y:S02]  /*128d0*/  F2FP.BF16.F32.PACK_AB R33, R102, R33 ;  /* 0x000000216621723e */ /* 0x000fe400000010ff */
[----:B------:R-:W-:Y:S02]  /*128e0*/  F2FP.BF16.F32.PACK_AB R36, R103, R36 ;  /* 0x000000246724723e */ /* 0x000fe400000010ff */
[----:B------:R-:W-:Y:S02]  /*128f0*/  F2FP.BF16.F32.PACK_AB R9, R9, R104 ;  /* 0x000000680909723e */ /* 0x000fe400000010ff */
[----:B------:R-:W-:Y:S02]  /*12900*/  MOV R24, R16 ;  /* 0x0000001000187202 */ /* 0x000fe40000000f00 */
[----:B0-----:R-:W-:Y:S02]  /*12910*/  MOV R25, R3 ;  /* 0x0000000300197202 */ /* 0x001fe40000000f00 */
[----:B------:R-:W-:-:S02]  /*12920*/  F2FP.BF16.F32.PACK_AB R8, R8, R105 ;  /* 0x000000690808723e */ /* 0x000fc400000010ff */
[----:B------:R-:W-:Y:S02]  /*12930*/  F2FP.BF16.F32.PACK_AB R31, R110, R31 ;  /* 0x0000001f6e1f723e */ /* 0x000fe400000010ff */
[----:B------:R-:W-:Y:S02]  /*12940*/  F2FP.BF16.F32.PACK_AB R34, R111, R34 ;  /* 0x000000226f22723e */ /* 0x000fe400000010ff */
[----:B------:R-:W-:Y:S02]  /*12950*/  SEL R51, R13, R12, P0 ;  /* 0x0000000c0d337207 */ /* 0x000fe40000000000 */
[----:B------:R-:W-:Y:S02]  /*12960*/  SEL R53, R12, R13, P0 ;  /* 0x0000000d0c357207 */ /* 0x000fe40000000000 */
[----:B------:R-:W-:Y:S02]  /*12970*/  SEL R57, R35, R38, P0 ;  /* 0x0000002623397207 */ /* 0x000fe40000000000 */
[----:B------:R-:W-:-:S02]  /*12980*/  SEL R43, R9, R8, P0 ;  /* 0x00000008092b7207 */ /* 0x000fc40000000000 */
[----:B------:R-:W-:Y:S02]  /*12990*/  SEL R35, R38, R35, P0 ;  /* 0x0000002326237207 */ /* 0x000fe40000000000 */
[----:B------:R-:W-:Y:S02]  /*129a0*/  SEL R59, R33, R36, P0 ;  /* 0x00000024213b7207 */ /* 0x000fe40000000000 */
[----:B------:R-:W-:Y:S02]  /*129b0*/  F2FP.BF16.F32.PACK_AB R29, R118, R29 ;  /* 0x0000001d761d723e */ /* 0x000fe400000010ff */
        /* <DEDUP_REMOVED lines=8> */
[----:B------:R-:W-:-:S02]  /*12a40*/  SEL R63, R29, R32, P0 ;  /* 0x000000201d3f7207 */ /* 0x000fc40000000000 */
        /* <DEDUP_REMOVED lines=10> */
[----:B------:R-:W-:Y:S02]  /*12af0*/  LOP3.LUT R3, R6, 0x180, RZ, 0xc0, !PT ;  /* 0x0000018006037812 */ /* 0x000fe400078ec0ff */
[----:B------:R-:W-:Y:S02]  /*12b00*/  LOP3.LUT R10, R0, R69, RZ, 0x3c, !PT ;  /* 0x00000045000a7212 */ /* 0x000fe400078e3cff */
[----:B------:R-:W-:-:S02]  /*12b10*/  LOP3.LUT R0, R71, 0x180, RZ, 0xc0, !PT ;  /* 0x0000018047007812 */ /* 0x000fc400078ec0ff */
[C---:B------:R-:W-:Y:S02]  /*12b20*/  IADD3 R73, P3, R6.reuse, 0x3020, RZ ;  /* 0x0000302006497810 */ /* 0x040fe40007f7e0ff */
[----:B------:R-:W-:Y:S02]  /*12b30*/  IADD3 R77, P1, R6, 0x6020, RZ ;  /* 0x00006020064d7810 */ /* 0x000fe40007f3e0ff */
[----:B------:R-:W-:Y:S02]  /*12b40*/  SHF.R.U64 R3, R3, 0x3, RZ ;  /* 0x0000000303037819 */ /* 0x000fe400000012ff */
[----:B------:R-:W-:Y:S02]  /*12b50*/  SHF.R.U64 R0, R0, 0x3, RZ ;  /* 0x0000000300007819 */ /* 0x000fe400000012ff */
[----:B------:R-:W-:Y:S02]  /*12b60*/  LOP3.LUT R2, R73, 0x180, RZ, 0xc0, !PT ;  /* 0x0000018049027812 */ /* 0x000fe400078ec0ff */
[----:B------:R-:W-:-:S02]  /*12b70*/  LOP3.LUT R14, R77, 0x180, RZ, 0xc0, !PT ;  /* 0x000001804d0e7812 */ /* 0x000fc400078ec0ff */
[----:B------:R-:W-:Y:S01]  /*12b80*/  IADD3 R75, P2, R6, 0x6000, RZ ;  /* 0x00006000064b7810 */ /* 0x000fe20007f5e0ff */
[----:B------:R-:W-:Y:S01]  /*12b90*/  IMAD.X R11, RZ, RZ, R7, P5 ;  /* 0x000000ffff0b7224 */ /* 0x000fe200028e0607 */
[----:B------:R-:W-:Y:S02]  /*12ba0*/  LOP3.LUT R6, R3, R6, RZ, 0x3c, !PT ;  /* 0x0000000603067212 */ /* 0x000fe400078e3cff */
[----:B------:R-:W-:Y:S02]  /*12bb0*/  LOP3.LUT R12, R0, R71, RZ, 0x3c, !PT ;  /* 0x00000047000c7212 */ /* 0x000fe400078e3cff */
[----:B------:R-:W-:Y:S02]  /*12bc0*/  SHF.R.U64 R2, R2, 0x3, RZ ;  /* 0x0000000302027819 */ /* 0x000fe400000012ff */
[----:B------:R-:W-:Y:S02]  /*12bd0*/  SHF.R.U64 R14, R14, 0x3, RZ ;  /* 0x000000030e0e7819 */ /* 0x000fe400000012ff */
[----:B------:R-:W-:-:S02]  /*12be0*/  MOV R54, R6 ;  /* 0x0000000600367202 */ /* 0x000fc40000000f00 */
[----:B---3--:R-:W-:Y:S01]  /*12bf0*/  LOP3.LUT R0, R26, 0x2, RZ, 0x3c, !PT ;  /* 0x000000021a007812 */ /* 0x008fe200078e3cff */
[----:B------:R-:W-:Y:S01]  /*12c00*/  SHFL.IDX PT, R37, R37, R26, 0x1c1f ;  /* 0x001c1f1a25257589 */ /* 0x000fe200000e0000 */
[----:B------:R-:W-:Y:S02]  /*12c10*/  LOP3.LUT R8, R2, R73, RZ, 0x3c, !PT ;  /* 0x0000004902087212 */ /* 0x000fe400078e3cff */
[----:B------:R-:W-:Y:S01]  /*12c20*/  MOV R52, R10 ;  /* 0x0000000a00347202 */ /* 0x000fe20000000f00 */
[----:B------:R-:W0:Y:S01]  /*12c30*/  SHFL.IDX PT, R6, R89, R0, 0x1c1f ;  /* 0x001c1f0059067589 */ /* 0x000e2200000e0000 */
[----:B------:R-:W-:-:S03]  /*12c40*/  LOP3.LUT R2, R14, R77, RZ, 0x3c, !PT ;  /* 0x0000004d0e027212 */ /* 0x000fc600078e3cff */
        /* <DEDUP_REMOVED lines=9> */
[----:B------:R-:W4:Y:S04]  /*12ce0*/  SHFL.IDX PT, R38, R31, R0, 0x1c1f ;  /* 0x001c1f001f267589 */ /* 0x000f2800000e0000 */
        /* <DEDUP_REMOVED lines=8> */
[----:B------:R-:W4:Y:S04]  /*12d70*/  SHFL.IDX PT, R42, R27, R0, 0x1c1f ;  /* 0x001c1f001b2a7589 */ /* 0x000f2800000e0000 */
[----:B------:R-:W-:Y:S04]  /*12d80*/  SHFL.IDX PT, R55, R55, R26, 0x1c1f ;  /* 0x001c1f1a37377589 */ /* 0x000fe800000e0000 */
[----:B------:R-:W-:Y:S04]  /*12d90*/  SHFL.IDX PT, R67, R67, R26, 0x1c1f ;  /* 0x001c1f1a43437589 */ /* 0x000fe800000e0000 */
[----:B------:R-:W4:Y:S04]  /*12da0*/  SHFL.IDX PT, R32, R15, R0, 0x1c1f ;  /* 0x001c1f000f207589 */ /* 0x000f2800000e0000 */
[----:B------:R0:W4:Y:S01]  /*12db0*/  SHFL.IDX PT, R44, R135, R0, 0x1c1f ;  /* 0x001c1f00872c7589 */ /* 0x00012200000e0000 */
[----:B------:R-:W-:Y:S01]  /*12dc0*/  SHF.R.U64 R4, R4, 0x3, RZ ;  /* 0x0000000304047819 */ /* 0x000fe200000012ff */
[----:B------:R-:W-:-:S02]  /*12dd0*/  IMAD.X R5, RZ, RZ, R7, P2 ;  /* 0x000000ffff057224 */ /* 0x000fc400010e0607 */
[--C-:B------:R-:W-:Y:S01]  /*12de0*/  IMAD.X R9, RZ, RZ, R7.reuse, P3 ;  /* 0x000000ffff097224 */ /* 0x100fe200018e0607 */
[----:B------:R-:W-:Y:S01]  /*12df0*/  LOP3.LUT R4, R4, R75, RZ, 0x3c, !PT ;  /* 0x0000004b04047212 */ /* 0x000fe200078e3cff */
[--C-:B------:R-:W-:Y:S02]  /*12e00*/  IMAD.X R13, RZ, RZ, R7.reuse, P4 ;  /* 0x000000ffff0d7224 */ /* 0x100fe400020e0607 */
[----:B------:R-:W-:Y:S01]  /*12e10*/  IMAD.X R3, RZ, RZ, R7, P1 ;  /* 0x000000ffff037224 */ /* 0x000fe200008e0607 */
[----:B------:R-:W-:Y:S01]  /*12e20*/  MOV R46, R4 ;  /* 0x00000004002e7202 */ /* 0x000fe20000000f00 */
[----:B0-----:R-:W0:Y:S01]  /*12e30*/  LDC R0, c[0x0][0xbe8] ;  /* 0x0002fa00ff007b82 */ /* 0x001e220000000800 */
[----:B------:R-:W-:Y:S02]  /*12e40*/  MOV R48, R8 ;  /* 0x0000000800307202 */ /* 0x000fe40000000f00 */
[----:B------:R-:W-:Y:S02]  /*12e50*/  SEL R4, R37, R6, P0 ;  /* 0x0000000625047207 */ /* 0x000fe40000000000 */
[----:B------:R-:W-:-:S02]  /*12e60*/  MOV R50, R12 ;  /* 0x0000000c00327202 */ /* 0x000fc40000000f00 */
[----:B------:R-:W-:Y:S02]  /*12e70*/  SEL R6, R6, R37, P0 ;  /* 0x0000002506067207 */ /* 0x000fe40000000000 */
[----:B-1----:R-:W-:Y:S02]  /*12e80*/  SEL R8, R39, R10, P0 ;  /* 0x0000000a27087207 */ /* 0x002fe40000000000 */
[----:B--2---:R-:W-:Y:S02]  /*12e90*/  SEL R5, R57, R34, P0 ;  /* 0x0000002239057207 */ /* 0x004fe40000000000 */
[----:B------:R-:W-:Y:S01]  /*12ea0*/  SEL R7, R34, R57, P0 ;  /* 0x0000003922077207 */ /* 0x000fe20000000000 */
[----:B------:R-:W-:Y:S01]  /*12eb0*/  BAR.SYNC.DEFER_BLOCKING 0x1, 0x180 ;  /* 0x0046000000007b1d */ /* 0x000fe20000010000 */
[----:B------:R-:W-:Y:S02]  /*12ec0*/  SEL R10, R10, R39, P0 ;  /* 0x000000270a0a7207 */ /* 0x000fe40000000000 */
[----:B---3--:R-:W-:-:S02]  /*12ed0*/  SEL R12, R43, R14, P0 ;  /* 0x0000000e2b0c7207 */ /* 0x008fc40000000000 */
[----:B----4-:R-:W-:Y:S02]  /*12ee0*/  SEL R9, R59, R36, P0 ;  /* 0x000000243b097207 */ /* 0x010fe40000000000 */
[----:B------:R-:W-:Y:S02]  /*12ef0*/  SEL R11, R36, R59, P0 ;  /* 0x0000003b240b7207 */ /* 0x000fe40000000000 */
[----:B------:R-:W-:Y:S02]  /*12f00*/  SEL R14, R14, R43, P0 ;  /* 0x0000002b0e0e7207 */ /* 0x000fe40000000000 */
[----:B------:R-:W-:Y:S02]  /*12f10*/  SEL R13, R61, R38, P0 ;  /* 0x000000263d0d7207 */ /* 0x000fe40000000000 */
[----:B------:R-:W-:Y:S02]  /*12f20*/  SEL R15, R38, R61, P0 ;  /* 0x0000003d260f7207 */ /* 0x000fe40000000000 */
[----:B------:R-:W-:-:S02]  /*12f30*/  ISETP.NE.U32.AND P2, PT, RZ, UR4, PT ;  /* 0x00000004ff007c0c */ /* 0x000fc4000bf45070 */
[----:B------:R-:W-:Y:S02]  /*12f40*/  IADD3 R26, P1, R62, UR4, RZ ;  /* 0x000000043e1a7c10 */ /* 0x000fe4000ff3e0ff */
[----:B------:R-:W-:Y:S01]  /*12f50*/  MOV R3, R2 ;  /* 0x0000000200037202 */ /* 0x000fe20000000f00 */
        /* <DEDUP_REMOVED lines=34> */
[----:B--2---:R-:W-:Y:S01]  /*13180*/  IMAD.IADD R15, R58, 0x1, R56 ;  /* 0x000000013a0f7824 */ /* 0x004fe200078e0238 */
[----:B-1----:R-:W-:Y:S06]  /*13190*/  @P0 BRA `(.L_x_2062) ;  /* 0x0000000000100947 */ /* 0x002fec0003800000 */
[----:B------:R-:W-:Y:S05]  /*131a0*/  @!P2 BRA `(.L_x_2062) ;  /* 0x00000000000ca947 */ /* 0x000fea0003800000 */
[----:B------:R-:W2:Y:S04]  /*131b0*/  LDG.E R4, desc[UR42][R26.64] ;  /* 0x0000002a1a047981 */ /* 0x000ea8000c1e1900 */
[----:B-----5:R-:W2:Y:S02]  /*131c0*/  LDG.E R7, desc[UR42][R26.64+0x4] ;  /* 0x0000042a1a077981 */ /* 0x020ea4000c1e1900 */
[----:B--2---:R-:W-:-:S07]  /*131d0*/  IMAD.IADD R7, R7, 0x1, -R4 ;  /* 0x0000000107077824 */ /* 0x004fce00078e0a04 */
.L_x_2062:
[----:B------:R-:W2:Y:S01]  /*131e0*/  LDL.LU R4, [R1+0x48] ;  /* 0x0000480001047983 */ /* 0x000ea20000300800 */
[----:B------:R-:W-:Y:S01]  /*131f0*/  ULDC.64 UR4, c[0x0][0xb90] ;  /* 0x0002e40000047ab9 */ /* 0x000fe20000000a00 */
[----:B------:R-:W1:Y:S01]  /*13200*/  S2R R3, SR_TID.X ;  /* 0x0000000000037919 */ /* 0x000e620000002100 */
[----:B------:R-:W4:Y:S01]  /*13210*/  S2R R14, SR_TID.X ;  /* 0x00000000000e7919 */ /* 0x000f220000002100 */
[----:B------:R-:W-:Y:S01]  /*13220*/  IMAD.MOV.U32 R9, RZ, RZ, R15 ;  /* 0x000000ffff097224 */ /* 0x000fe200078e000f */
[----:B------:R-:W3:Y:S01]  /*13230*/  @P1 LDC R45, c[0x0][0xbec] ;  /* 0x0002fb00ff2d1b82 */ /* 0x000ee20000000800 */
[----:B------:R-:W3:Y:S04]  /*13240*/  LDL.LU R10, [R1+0x60] ;  /* 0x00006000010a7983 */ /* 0x000ee80000300800 */
[----:B------:R-:W3:Y:S04]  /*13250*/  LDL.LU R44, [R1+0x50] ;  /* 0x00005000012c7983 */ /* 0x000ee80000300800 */
[----:B------:R-:W3:Y:S04]  /*13260*/  LDL R49, [R1+0x4c] ;  /* 0x00004c0001317983 */ /* 0x000ee80000100800 */
[----:B------:R-:W3:Y:S01]  /*13270*/  LDL R30, [R1+0x80] ;  /* 0x00008000011e7983 */ /* 0x000ee20000100800 */
[----:B-----5:R-:W-:-:S03]  /*13280*/  IMAD R38, R7, R0, RZ ;  /* 0x0000000007267224 */ /* 0x020fc600078e02ff */
[----:B------:R0:W5:Y:S01]  /*13290*/  LDL R48, [R1+0x8c] ;  /* 0x00008c0001307983 */ /* 0x0001620000100800 */
[----:B-1----:R-:W-:-:S05]  /*132a0*/  VIADD R47, R3, 0xffffff80 ;  /* 0xffffff80032f7836 */ /* 0x002fca0000000000 */
[----:B------:R-:W-:-:S04]  /*132b0*/  SHF.R.S32.HI R50, RZ, 0x1f, R47 ;  /* 0x0000001fff327819 */ /* 0x000fc8000001142f */
[----:B------:R-:W-:Y:S02]  /*132c0*/  LEA.HI R50, R50, R47, RZ, 0x2 ;  /* 0x0000002f32327211 */ /* 0x000fe400078f10ff */
[----:B------:R-:W-:Y:S02]  /*132d0*/  SHF.R.S32.HI R3, RZ, 0x1f, R2 ;  /* 0x0000001fff037819 */ /* 0x000fe40000011402 */
[----:B------:R-:W-:Y:S01]  /*132e0*/  SHF.R.S32.HI R50, RZ, 0x2, R50 ;  /* 0x00000002ff327819 */ /* 0x000fe20000011432 */
        /* <DEDUP_REMOVED lines=10> */
[----:B--2---:R-:W-:Y:S02]  /*13390*/  IMAD.MOV.U32 R8, RZ, RZ, R4 ;  /* 0x000000ffff087224 */ /* 0x004fe400078e0004 */
[----:B0-----:R-:W-:-:S05]  /*133a0*/  @P1 IMAD.HI.U32 R4, R15, R6, RZ ;  /* 0x000000060f041227 */ /* 0x001fca00078e00ff */
[----:B---3--:R-:W-:Y:S02]  /*133b0*/  @P1 SHF.R.U32.HI R9, RZ, R29, R4 ;  /* 0x0000001dff091219 */ /* 0x008fe40000011604 */
        /* <DEDUP_REMOVED lines=31> */
[----:B------:R-:W0:Y:S01]  /*135b0*/  SHFL.IDX PT, R41, R4, RZ, 0x1c1f ;  /* 0x001c1fff04297589 */ /* 0x000e2200000e0000 */
[----:B------:R-:W-:-:S02]  /*135c0*/  SHF.R.U64 R12, R12, 0x3, RZ ;  /* 0x000000030c0c7819 */ /* 0x000fc400000012ff */
[----:B------:R-:W-:Y:S02]  /*135d0*/  IADD3 R15, P2, R24, 0x1800, RZ ;  /* 0x00001800180f7810 */ /* 0x000fe40007f5e0ff */
[----:B------:R-:W-:Y:S01]  /*135e0*/  LOP3.LUT R12, R12, R13, RZ, 0x3c, !PT ;  /* 0x0000000d0c0c7212 */ /* 0x000fe200078e3cff */
[----:B------:R-:W-:Y:S01]  /*135f0*/  IMAD.IADD R13, R30, 0x1, R56 ;  /* 0x000000011e0d7824 */ /* 0x000fe200078e0238 */
[----:B------:R-:W-:Y:S01]  /*13600*/  LOP3.LUT P0, RZ, R14, 0x3, RZ, 0xc0, !PT ;  /* 0x000000030eff7812 */ /* 0x000fe2000780c0ff */
[----:B------:R-:W-:-:S03]  /*13610*/  IMAD.X R9, RZ, RZ, R25, P2 ;  /* 0x000000ffff097224 */ /* 0x000fc600010e0619 */
[----:B------:R-:W-:Y:S01]  /*13620*/  ISETP.GE.OR P2, PT, R13, R38, P0 ;  /* 0x000000260d00720c */ /* 0x000fe20000746670 */
[----:B------:R-:W-:-:S12]  /*13630*/  IMAD R3, R3, UR4, RZ ;  /* 0x0000000403037c24 */ /* 0x000fd8000f8e02ff */
[----:B0-----:R0:W-:Y:S02]  /*13640*/  @!P2 ST.E desc[UR42][R40.64], R20 ;  /* 0x000000142800a985 */ /* 0x0011e4000c10192a */
[C---:B0-----:R-:W-:Y:S02]  /*13650*/  IMAD R41, R2.reuse, UR5, R3 ;  /* 0x0000000502297c24 */ /* 0x041fe4000f8e0203 */
        /* <DEDUP_REMOVED lines=12> */
[----:B------:R-:W0:Y:S01]  /*13720*/  SHFL.IDX PT, R43, R4, 0x1, 0x1c1f ;  /* 0x003c1f00042b7f89 */ /* 0x000e2200000e0000 */
[----:B------:R-:W-:-:S05]  /*13730*/  VIADD R5, R13, 0x8 ;  /* 0x000000080d057836 */ /* 0x000fca0000000000 */
[----:B------:R-:W-:Y:S01]  /*13740*/  ISETP.GE.OR P0, PT, R5, R38, P0 ;  /* 0x000000260500720c */ /* 0x000fe20000706670 */
[----:B------:R-:W-:-:S12]  /*13750*/  IMAD.IADD R40, R56, 0x1, R20 ;  /* 0x0000000138287824 */ /* 0x000fd800078e0214 */
[----:B0-----:R0:W-:Y:S02]  /*13760*/  @!P0 ST.E desc[UR42][R42.64], R21 ;  /* 0x000000152a008985 */ /* 0x0011e4000c10192a */
[----:B0-----:R-:W0:Y:S01]  /*13770*/  @P1 LDC R43, c[0x0][0xbf0] ;  /* 0x0002fc00ff2b1b82 */ /* 0x001e220000000800 */
[----:B------:R-:W-:Y:S01]  /*13780*/  IADD3 R29, P4, R24, 0x6000, RZ ;  /* 0x00006000181d7810 */ /* 0x000fe20007f9e0ff */
[----:B------:R-:W-:Y:S01]  /*13790*/  @P1 IMAD.HI.U32 R20, R40, R45, RZ ;  /* 0x0000002d28141227 */ /* 0x000fe200078e00ff */
[C---:B------:R-:W-:Y:S02]  /*137a0*/  IADD3 R7, P3, R24.reuse, 0x7800, RZ ;  /* 0x0000780018077810 */ /* 0x040fe40007f7e0ff */
[----:B------:R-:W-:Y:S02]  /*137b0*/  LOP3.LUT R26, R27, 0x180, RZ, 0xc0, !PT ;  /* 0x000001801b1a7812 */ /* 0x000fe400078ec0ff */
[----:B------:R-:W-:Y:S01]  /*137c0*/  LOP3.LUT R28, R29, 0x180, RZ, 0xc0, !PT ;  /* 0x000001801d1c7812 */ /* 0x000fe200078ec0ff */
[----:B------:R-:W-:Y:S01]  /*137d0*/  IMAD.MOV.U32 R21, RZ, RZ, R40 ;  /* 0x000000ffff157224 */ /* 0x000fe200078e0028 */
[----:B------:R-:W-:Y:S01]  /*137e0*/  LOP3.LUT R8, R15, 0x180, RZ, 0xc0, !PT ;  /* 0x000001800f087812 */ /* 0x000fe200078ec0ff */
[----:B------:R-:W-:Y:S01]  /*137f0*/  IMAD R37, R37, UR4, RZ ;  /* 0x0000000425257c24 */ /* 0x000fe2000f8e02ff */
[----:B------:R-:W-:-:S02]  /*13800*/  LOP3.LUT R11, R24, 0x180, RZ, 0xc0, !PT ;  /* 0x00000180180b7812 */ /* 0x000fc400078ec0ff */
[----:B------:R-:W-:Y:S01]  /*13810*/  LOP3.LUT R6, R7, 0x180, RZ, 0xc0, !PT ;  /* 0x0000018007067812 */ /* 0x000fe200078ec0ff */
[----:B------:R-:W-:Y:S01]  /*13820*/  IMAD.IADD R3, R3, 0x1, R39 ;  /* 0x0000000103037824 */ /* 0x000fe200078e0227 */
[----:B------:R-:W-:Y:S02]  /*13830*/  SHF.R.U64 R26, R26, 0x3, RZ ;  /* 0x000000031a1a7819 */ /* 0x000fe400000012ff */
[----:B------:R-:W-:Y:S01]  /*13840*/  SHF.R.U64 R28, R28, 0x3, RZ ;  /* 0x000000031c1c7819 */ /* 0x000fe200000012ff */
[----:B------:R-:W-:Y:S01]  /*13850*/  IMAD R39, R36, UR5, R37 ;  /* 0x0000000524277c24 */ /* 0x000fe2000f8e0225 */
[----:B------:R-:W-:Y:S02]  /*13860*/  SHF.R.U64 R8, R8, 0x3, RZ ;  /* 0x0000000308087819 */ /* 0x000fe400000012ff */
[----:B------:R-:W-:Y:S02]  /*13870*/  SHF.R.U64 R11, R11, 0x3, RZ ;  /* 0x000000030b0b7819 */ /* 0x000fe400000012ff */
[----:B0-----:R-:W-:-:S02]  /*13880*/  @P1 SHF.R.U32.HI R21, RZ, R43, R20 ;  /* 0x0000002bff151219 */ /* 0x001fc40000011614 */
[----:B------:R-:W-:Y:S01]  /*13890*/  SHF.R.U64 R6, R6, 0x3, RZ ;  /* 0x0000000306067819 */ /* 0x000fe200000012ff */
[----:B------:R-:W-:Y:S01]  /*138a0*/  IMAD.WIDE.U32 R36, R36, UR4, R2 ;  /* 0x0000000424247c25 */ /* 0x000fe2000f8e0002 */
[----:B------:R-:W-:Y:S01]  /*138b0*/  LOP3.LUT R26, R26, R27, RZ, 0x3c, !PT ;  /* 0x0000001b1a1a7212 */ /* 0x000fe200078e3cff */
[----:B------:R-:W-:Y:S01]  /*138c0*/  ULDC.64 UR4, c[0x0][0xae0] ;  /* 0x0002b80000047ab9 */ /* 0x000fe20000000a00 */
[----:B------:R-:W-:Y:S01]  /*138d0*/  LOP3.LUT R28, R28, R29, RZ, 0x3c, !PT ;  /* 0x0000001d1c1c7212 */ /* 0x000fe200078e3cff */
[--C-:B------:R-:W-:Y:S01]  /*138e0*/  IMAD.MOV R3, RZ, RZ, -R21.reuse ;  /* 0x000000ffff037224 */ /* 0x100fe200078e0a15 */
[----:B------:R-:W-:Y:S01]  /*138f0*/  SHF.R.S32.HI R2, RZ, 0x1f, R21 ;  /* 0x0000001fff027819 */ /* 0x000fe20000011415 */
[--C-:B------:R-:W-:Y:S01]  /*13900*/  IMAD.X R13, RZ, RZ, R25.reuse, P6 ;  /* 0x000000ffff0d7224 */ /* 0x100fe200030e0619 */
[----:B------:R-:W-:Y:S01]  /*13910*/  LOP3.LUT R8, R8, R15, RZ, 0x3c, !PT ;  /* 0x0000000f08087212 */ /* 0x000fe200078e3cff */
[--C-:B------:R-:W-:Y:S01]  /*13920*/  IMAD.X R27, RZ, RZ, R25.reuse, P5 ;  /* 0x000000ffff1b7224 */ /* 0x100fe200028e0619 */
[----:B------:R-:W-:Y:S01]  /*13930*/  LOP3.LUT R4, R11, R24, RZ, 0x3c, !PT ;  /* 0x000000180b047212 */ /* 0x000fe200078e3cff */
[--C-:B------:R-:W-:Y:S01]  /*13940*/  IMAD.X R29, RZ, RZ, R25.reuse, P4 ;  /* 0x000000ffff1d7224 */ /* 0x100fe200020e0619 */
[----:B------:R-:W-:Y:S01]  /*13950*/  LOP3.LUT R32, R6, R7, RZ, 0x3c, !PT ;  /* 0x0000000706207212 */ /* 0x000fe200078e3cff */
[--C-:B------:R-:W-:Y:S01]  /*13960*/  IMAD.X R33, RZ, RZ, R25.reuse, P3 ;  /* 0x000000ffff217224 */ /* 0x100fe200018e0619 */
[----:B------:R-:W5:Y:S01]  /*13970*/  LD.E.128 R8, desc[UR42][R8.64] ;  /* 0x0000002a08087980 */ /* 0x000f62000c101d00 */
[----:B------:R-:W-:-:S02]  /*13980*/  IMAD.MOV.U32 R5, RZ, RZ, R25 ;  /* 0x000000ffff057224 */ /* 0x000fc400078e0019 */
[----:B------:R-:W-:Y:S01]  /*13990*/  IMAD.IADD R37, R37, 0x1, R39 ;  /* 0x0000000125257824 */ /* 0x000fe200078e0227 */
[----:B------:R-:W5:Y:S01]  /*139a0*/  LD.E.128 R12, desc[UR42][R12.64] ;  /* 0x0000002a0c0c7980 */ /* 0x000f62000c101d00 */
[----:B------:R-:W-:Y:S02]  /*139b0*/  IMAD R39, R0, R3, R40 ;  /* 0x0000000300277224 */ /* 0x000fe400078e0228 */
[----:B------:R-:W-:Y:S01]  /*139c0*/  IMAD R2, R2, UR4, RZ ;  /* 0x0000000402027c24 */ /* 0x000fe2000f8e02ff */
[----:B------:R-:W5:Y:S02]  /*139d0*/  LD.E.128 R4, desc[UR42][R4.64] ;  /* 0x0000002a04047980 */ /* 0x000f64000c101d00 */
[----:B------:R-:W-:Y:S02]  /*139e0*/  SHF.R.S32.HI R0, RZ, 0x1f, R39 ;  /* 0x0000001fff007819 */ /* 0x000fe40000011427 */
[----:B------:R-:W5:Y:S01]  /*139f0*/  LD.E.128 R24, desc[UR42][R26.64] ;  /* 0x0000002a1a187980 */ /* 0x000f62000c101d00 */
[----:B------:R-:W-:-:S03]  /*13a00*/  IMAD R41, R21, UR5, R2 ;  /* 0x0000000515297c24 */ /* 0x000fc6000f8e0202 */
[----:B------:R-:W5:Y:S01]  /*13a10*/  LD.E.128 R28, desc[UR42][R28.64] ;  /* 0x0000002a1c1c7980 */ /* 0x000f62000c101d00 */
[----:B------:R-:W-:Y:S01]  /*13a20*/  IMAD.WIDE.U32 R2, R21, UR4, R36 ;  /* 0x0000000415027c25 */ /* 0x000fe2000f8e0024 */
[----:B------:R-:W-:Y:S02]  /*13a30*/  ULDC.64 UR4, c[0x0][0xad8] ;  /* 0x0002b60000047ab9 */ /* 0x000fe40000000a00 */
[----:B------:R-:W5:Y:S01]  /*13a40*/  LD.E.128 R32, desc[UR42][R32.64] ;  /* 0x0000002a20207980 */ /* 0x000f62000c101d00 */
[----:B------:R-:W-:Y:S01]  /*13a50*/  @!PT LDS RZ, [RZ] ;  /* 0x00000000fffff984 */ /* 0x000fe20000000800 */
[----:B------:R-:W-:Y:S01]  /*13a60*/  @!PT LDS RZ, [RZ] ;  /* 0x00000000fffff984 */ /* 0x000fe20000000800 */
[----:B------:R-:W-:Y:S01]  /*13a70*/  @!PT LDS RZ, [RZ] ;  /* 0x00000000fffff984 */ /* 0x000fe20000000800 */
[----:B------:R-:W-:Y:S01]  /*13a80*/  @!PT LDS RZ, [RZ] ;  /* 0x00000000fffff984 */ /* 0x000fe20000000800 */
[----:B------:R0:W-:Y:S06]  /*13a90*/  MEMBAR.ALL.CTA ;  /* 0x0000000000007992 */ /* 0x0001ec0000008000 */
[----:B0-----:R-:W0:Y:S01]  /*13aa0*/  FENCE.VIEW.ASYNC.S ;  /* 0x00000000000073c6 */ /* 0x001e220000000000 */
        /* <DEDUP_REMOVED lines=12> */
[----:B0-----:R1:W0:Y:S01]  /*13b70*/  SHFL.IDX PT, R20, R39, RZ, 0x1c1f ;  /* 0x001c1fff27147589 */ /* 0x00122200000e0000 */
        /* <DEDUP_REMOVED lines=8> */
[-C--:B0-----:R-:W-:Y:S02]  /*13c00*/  @!P1 LEA R36, P3, R47, R20.reuse, 0x1 ;  /* 0x000000142f249211 */ /* 0x081fe400078608ff */
[C---:B------:R-:W-:Y:S02]  /*13c10*/  @!P2 LEA R40, P4, R44.reuse, R20, 0x1 ;  /* 0x000000142c28a211 */ /* 0x040fe400078808ff */
[----:B--2---:R-:W-:Y:S01]  /*13c20*/  @!P0 IMAD.WIDE R2, R49, 0x2, R20 ;  /* 0x0000000231028825 */ /* 0x004fe200078e0214 */
[-C--:B------:R-:W-:Y:S02]  /*13c30*/  @!P1 LEA.HI.X R37, R47, R21.reuse, R48, 0x1, P3 ;  /* 0x000000152f259211 */ /* 0x080fe400018f0c30 */
[----:B------:R-:W-:Y:S02]  /*13c40*/  @!P2 LEA.HI.X R41, R44, R21, R46, 0x1, P4 ;  /* 0x000000152c29a211 */ /* 0x000fe400020f0c2e */
[----:B------:R3:W-:Y:S04]  /*13c50*/  @!P0 ST.E.128 desc[UR42][R2.64], R4 ;  /* 0x0000000402008985 */ /* 0x0007e8000c101d2a */
[----:B------:R3:W-:Y:S04]  /*13c60*/  @!P1 ST.E.128 desc[UR42][R36.64], R12 ;  /* 0x0000000c24009985 */ /* 0x0007e8000c101d2a */
[----:B------:R3:W-:Y:S02]  /*13c70*/  @!P2 ST.E.128 desc[UR42][R40.64], R28 ;  /* 0x0000001c2800a985 */ /* 0x0007e4000c101d2a */
.L_x_2064:
[----:B------:R-:W-:Y:S05]  /*13c80*/  BSYNC B1 ;  /* 0x0000000000017941 */ /* 0x000fea0003800000 */
.L_x_2063:
        /* <DEDUP_REMOVED lines=19> */
.L_x_2061:
        /* <DEDUP_REMOVED lines=28> */
.L_x_2066:
        /* <DEDUP_REMOVED lines=11> */
[----:B------:R-:W-:Y:S01]  /*14030*/  IADD3 R8, R28, -0x80, R7 ;  /* 0xffffff801c087810 */ /* 0x000fe20007ffe007 */
        /* <DEDUP_REMOVED lines=36> */
.L_x_2068:
[----:B------:R-:W-:Y:S05]  /*14280*/  BSYNC B1 ;  /* 0x0000000000017941 */ /* 0x000fea0003800000 */
.L_x_2067:
        /* <DEDUP_REMOVED lines=69> */
.L_x_2070:
[----:B------:R-:W-:Y:S05]  /*146e0*/  BSYNC B1 ;  /* 0x0000000000017941 */ /* 0x000fea0003800000 */
.L_x_2069:
        /* <DEDUP_REMOVED lines=17> */
.L_x_2065:
[----:B------:R-:W-:Y:S05]  /*14800*/  BSYNC B0 ;  /* 0x0000000000007941 */ /* 0x000fea0003800000 */
.L_x_2060:
[----:B-1----:R-:W2:Y:S01]  /*14810*/  LDL R0, [R1+0x3c] ;  /* 0x00003c0001007983 */ /* 0x002ea20000100800 */
[----:B------:R-:W-:Y:S02]  /*14820*/  ULDC UR4, c[0x0][0xc3c] ;  /* 0x00030f0000047ab9 */ /* 0x000fe40000000800 */
[----:B--2---:R-:W-:-:S13]  /*14830*/  ISETP.GE.AND P0, PT, R0, UR4, PT ;  /* 0x0000000400007c0c */ /* 0x004fda000bf06270 */
[----:B------:R-:W-:Y:S05]  /*14840*/  @!P0 BRA `(.L_x_2071) ;  /* 0xfffffec8005c8947 */ /* 0x000fea000383ffff */
[----:B------:R-:W-:Y:S05]  /*14850*/  BRA `(.L_x_1942) ;  /* 0x0000006c000c7947 */ /* 0x000fea0003800000 */
.L_x_1940:
        /* <DEDUP_REMOVED lines=16> */
.L_x_2072:
        /* <DEDUP_REMOVED lines=42> */
.L_x_2078:
        /* <DEDUP_REMOVED lines=12> */
.L_x_2077:
[----:B------:R-:W-:Y:S05]  /*14cc0*/  BSYNC B0 ;  /* 0x0000000000007941 */ /* 0x000fea0003800000 */
.L_x_2076:
        /* <DEDUP_REMOVED lines=21> */
.L_x_2074:
        /* <DEDUP_REMOVED lines=21> */
.L_x_2079:
        /* <DEDUP_REMOVED lines=55> */
.L_x_2075:
[----:B------:R-:W-:Y:S02]  /*152e0*/  IMAD.MOV.U32 R17, RZ, RZ, RZ ;  /* 0x000000ffff117224 */ /* 0x000fe400078e00ff */
[----:B------:R-:W-:Y:S02]  /*152f0*/  IMAD.U32 R16, RZ, RZ, UR6 ;  /* 0x00000006ff107e24 */ /* 0x000fe4000f8e00ff */
[----:B------:R-:W-:-:S07]  /*15300*/  IMAD.MOV.U32 R18, RZ, RZ, RZ ;  /* 0x000000ffff127224 */ /* 0x000fce00078e00ff */
.L_x_2080:
[----:B------:R-:W-:-:S13]  /*15310*/  ISETP.NE.AND P0, PT, R5, RZ, PT ;  /* 0x000000ff0500720c */ /* 0x000fda0003f05270 */
[----:B------:R-:W0:Y:S01]  /*15320*/  @!P0 S2R R3, SR_CgaCtaId ;  /* 0x0000000000038919 */ /* 0x000e220000008800 */
[----:B------:R-:W-:-:S04]  /*15330*/  @!P0 MOV R2, 0x400 ;  /* 0x0000040000028802 */ /* 0x000fc80000000f00 */
[----:B0-----:R-:W-:-:S05]  /*15340*/  @!P0 LEA R2, R3, R2, 0x18 ;  /* 0x0000000203028211 */ /* 0x001fca00078ec0ff */
[----:B------:R1:W-:Y:S01]  /*15350*/  @!P0 STS.128 [R2+0x19cd0], R16 ;  /* 0x019cd01002008388 */ /* 0x0003e20000000c00 */
[----:B------:R-:W-:Y:S06]  /*15360*/  BAR.ARV 0x5, 0x200 ;  /* 0x0148000000007b1d */ /* 0x000fec0000002000 */
.L_x_2073:
        /* <DEDUP_REMOVED lines=50> */
[----:B------:R1:W-:Y:S04]  /*15690*/  STL [R1+0x8], R0 ;  /* 0x0000080001007387 */ /* 0x0003e80000100800 */
[----:B------:R-:W-:Y:S01]  /*156a0*/  STL [R1+0x38], RZ ;  /* 0x000038ff01007387 */ /* 0x000fe20000100800 */
[----:B0-----:R-:W-:-:S02]  /*156b0*/  IMAD.MOV.U32 R3, RZ, RZ, 0x40 ;  /* 0x00000040ff037424 */ /* 0x001fc400078e00ff */
[----:B-1----:R-:W-:-:S03]  /*156c0*/  IMAD.SHL.U32 R0, R12, 0x40, RZ ;  /* 0x000000400c007824 */ /* 0x002fc600078e00ff */
[----:B------:R-:W-:Y:S02]  /*156d0*/  SEL R5, R3, 0xffffffc0, !P0 ;  /* 0xffffffc003057807 */ /* 0x000fe40004000000 */
[----:B------:R-:W-:Y:S01]  /*156e0*/  LOP3.LUT R3, R4, 0x40, R0, 0xf8, !PT ;  /* 0x0000004004037812 */ /* 0x000fe200078ef800 */
[----:B------:R-:W-:Y:S01]  /*156f0*/  IMAD.IADD R0, R22, 0x1, R9 ;  /* 0x0000000116007824 */ /* 0x000fe200078e0209 */
[----:B------:R-:W-:-:S04]  /*15700*/  LOP3.LUT R3, R2, 0x20, RZ, 0xfc, !PT ;  /* 0x0000002002037812 */ /* 0x000fc800078efcff */
[----:B------:R0:W-:Y:S02]  /*15710*/  STL [R1+0x18], R0 ;  /* 0x0000180001007387 */ /* 0x0001e40000100800 */
[----:B0-----:R-:W-:-:S07]  /*15720*/  LOP3.LUT R0, R2, 0x40, RZ, 0xfc, !PT ;  /* 0x0000004002007812 */ /* 0x001fce00078efcff */
.L_x_2197:
[----:B0-----:R-:W0:Y:S02]  /*15730*/  LDC.64 R2, c[0x0][0xc88] ;  /* 0x00032200ff027b82 */ /* 0x001e240000000a00 */
[----:B0-----:R-:W-:-:S05]  /*15740*/  IMAD.WIDE R2, R19, 0x4, R2 ;  /* 0x0000000413027825 */ /* 0x001fca00078e0202 */
[----:B--2---:R-:W2:Y:S01]  /*15750*/  LDG.E R15, desc[UR42][R2.64] ;  /* 0x0000002a020f7981 */ /* 0x004ea2000c1e1900 */
        /* <DEDUP_REMOVED lines=24> */
[C---:B------:R-:W-:Y:S01]  /*158e0*/  IADD3 R6, P4, R23.reuse, UR4, RZ ;  /* 0x0000000417067c10 */ /* 0x040fe2000ff9e0ff */
[----:B------:R-:W-:Y:S03]  /*158f0*/  STL [R1], R14 ;  /* 0x0000000e01007387 */ /* 0x000fe60000100800 */
[C---:B------:R-:W-:Y:S02]  /*15900*/  IADD3.X R7, R14.reuse, UR5, RZ, P4, !PT ;  /* 0x000000050e077c10 */ /* 0x040fe4000a7fe4ff */
        /* <DEDUP_REMOVED lines=25> */
[----:B--2---:R0:W-:Y:S01]  /*15aa0*/  STL [R1+0x24], R9 ;  /* 0x0000240901007387 */ /* 0x0041e20000100800 */
[----:B------:R-:W-:Y:S02]  /*15ab0*/  IMAD.MOV.U32 R13, RZ, RZ, R9 ;  /* 0x000000ffff0d7224 */ /* 0x000fe400078e0009 */
[----:B0-----:R-:W-:Y:S01]  /*15ac0*/  IMAD.U32 R9, RZ, RZ, UR5 ;  /* 0x00000005ff097e24 */ /* 0x001fe2000f8e00ff */
[----:B----4-:R-:W-:Y:S06]  /*15ad0*/  @P3 BRA `(.L_x_2082) ;  /* 0x0000000000143947 */ /* 0x010fec0003800000 */
[----:B------:R-:W-:Y:S05]  /*15ae0*/  @!P0 BRA `(.L_x_2082) ;  /* 0x0000000000108947 */ /* 0x000fea0003800000 */
[----:B------:R-:W2:Y:S04]  /*15af0*/  LDG.E R11, desc[UR42][R2.64] ;  /* 0x0000002a020b7981 */ /* 0x000ea8000c1e1900 */
[----:B------:R-:W2:Y:S02]  /*15b00*/  LDG.E R2, desc[UR42][R2.64+0x4] ;  /* 0x0000042a02027981 */ /* 0x000ea4000c1e1900 */
[----:B--2---:R-:W-:-:S05]  /*15b10*/  IMAD.IADD R13, R2, 0x1, -R11 ;  /* 0x00000001020d7824 */ /* 0x004fca00078e0a0b */
[----:B------:R0:W-:Y:S02]  /*15b20*/  STL [R1+0x24], R13 ;  /* 0x0000240d01007387 */ /* 0x0001e40000100800 */
.L_x_2082:
[----:B-----5:R-:W-:Y:S01]  /*15b30*/  IMAD.IADD R2, R12, 0x1, R8 ;  /* 0x000000010c027824 */ /* 0x020fe200078e0208 */
[----:B------:R-:W-:Y:S01]  /*15b40*/  ULDC.64 UR4, c[0x0][0xa20] ;  /* 0x0002880000047ab9 */ /* 0x000fe20000000a00 */
[----:B------:R-:W-:Y:S01]  /*15b50*/  IMAD.MOV.U32 R28, RZ, RZ, R15 ;  /* 0x000000ffff1c7224 */ /* 0x000fe200078e000f */
[----:B------:R-:W-:Y:S02]  /*15b60*/  ISETP.NE.U32.AND P0, PT, RZ, UR4, PT ;  /* 0x00000004ff007c0c */ /* 0x000fe4000bf05070 */
[----:B------:R1:W-:Y:S02]  /*15b70*/  STL [R1+0x4], R2 ;  /* 0x0000040201007387 */ /* 0x0003e40000100800 */
[----:B------:R-:W-:-:S13]  /*15b80*/  ISETP.NE.AND.EX P0, PT, RZ, UR5, PT, P0 ;  /* 0x00000005ff007c0c */ /* 0x000fda000bf05300 */
[----:B-1----:R-:W-:Y:S05]  /*15b90*/  @!P0 BRA `(.L_x_2083) ;  /* 0x0000000000108947 */ /* 0x002fea0003800000 */
[----:B------:R-:W-:-:S04]  /*15ba0*/  IADD3 R10, P0, R23, UR4, RZ ;  /* 0x00000004170a7c10 */ /* 0x000fc8000ff1e0ff */
[----:B------:R-:W-:-:S05]  /*15bb0*/  IADD3.X R11, R14, UR5, RZ, P0, !PT ;  /* 0x000000050e0b7c10 */ /* 0x000fca00087fe4ff */
[----:B------:R1:W5:Y:S01]  /*15bc0*/  LDG.E R10, desc[UR42][R10.64] ;  /* 0x0000002a0a0a7981 */ /* 0x000362000c1e1900 */
[----:B------:R-:W-:Y:S05]  /*15bd0*/  BRA `(.L_x_2084) ;  /* 0x0000000000107947 */ /* 0x000fea0003800000 */
.L_x_2083:
[----:B------:R-:W-:Y:S05]  /*15be0*/  @!P1 BRA `(.L_x_2084) ;  /* 0x00000000000c9947 */ /* 0x000fea0003800000 */
[----:B------:R-:W2:Y:S04]  /*15bf0*/  LDG.E R10, desc[UR42][R6.64] ;  /* 0x0000002a060a7981 */ /* 0x000ea8000c1e1900 */
[----:B------:R-:W2:Y:S02]  /*15c00*/  LDG.E R6, desc[UR42][R6.64+0x4] ;  /* 0x0000042a06067981 */ /* 0x000ea4000c1e1900 */
[----:B--2---:R-:W-:-:S07]  /*15c10*/  IMAD.IADD R10, R6, 0x1, -R10 ;  /* 0x00000001060a7824 */ /* 0x004fce00078e0a0a */
.L_x_2084:
[----:B------:R-:W2:Y:S01]  /*15c20*/  @P2 LDG.E R2, desc[UR42][R4.64] ;  /* 0x0000002a04022981 */ /* 0x000ea2000c1e1900 */
[----:B------:R-:W3:Y:S01]  /*15c30*/  LDC R3, c[0x0][0x448] ;  /* 0x00011200ff037b82 */ /* 0x000ee20000000800 */
[----:B-----5:R-:W-:Y:S02]  /*15c40*/  IMAD.IADD R10, R10, 0x1, -R8 ;  /* 0x000000010a0a7824 */ /* 0x020fe400078e0a08 */
[----:B------:R-:W2:Y:S01]  /*15c50*/  @P2 LDG.E R4, desc[UR42][R4.64+0x4] ;  /* 0x0000042a04042981 */ /* 0x000ea2000c1e1900 */
[----:B---3--:R-:W-:-:S13]  /*15c60*/  ISETP.NE.AND P0, PT, R3, 0x1, PT ;  /* 0x000000010300780c */ /* 0x008fda0003f05270 */
[----:B------:R-:W3:Y:S01]  /*15c70*/  @P0 LDC R3, c[0x0][0x44c] ;  /* 0x00011300ff030b82 */ /* 0x000ee20000000800 */
[----:B------:R-:W-:Y:S01]  /*15c80*/  BSSY B0, `(.L_x_2085) ;  /* 0x0000160000007945 */ /* 0x000fe20003800000 */
[----:B--2---:R-:W-:-:S06]  /*15c90*/  @P2 IMAD.IADD R9, R4, 0x1, -R2 ;  /* 0x0000000104092824 */ /* 0x004fcc00078e0a02 */
[----:B------:R-:W2:Y:S01]  /*15ca0*/  @P0 LDC R4, c[0x0][0x450] ;  /* 0x00011400ff040b82 */ /* 0x000ea20000000800 */
[----:B------:R-:W-:-:S04]  /*15cb0*/  IMAD R2, R17, 0xc0, RZ ;  /* 0x000000c011027824 */ /* 0x000fc800078e02ff */
[----:B------:R-:W-:-:S04]  /*15cc0*/  VIADD R2, R2, 0xbf ;  /* 0x000000bf02027836 */ /* 0x000fc80000000000 */
[----:B---3--:R-:W-:-:S05]  /*15cd0*/  @P0 IMAD.HI.U32 R3, R2, R3, RZ ;  /* 0x0000000302030227 */ /* 0x008fca00078e00ff */
[----:B--2---:R-:W-:Y:S01]  /*15ce0*/  @P0 SHF.R.U32.HI R2, RZ, R4, R3 ;  /* 0x00000004ff020219 */ /* 0x004fe20000011603 */
[----:B------:R-:W-:-:S05]  /*15cf0*/  IMAD.IADD R3, R10, 0x1, R9 ;  /* 0x000000010a037824 */ /* 0x000fca00078e0209 */
[C---:B------:R-:W-:Y:S01]  /*15d00*/  IADD3 R20, R3.reuse, 0x80, -R13 ;  /* 0x0000008003147810 */ /* 0x040fe20007ffe80d */
[----:B------:R-:W-:-:S04]  /*15d10*/  VIADD R3, R3, 0x7f ;  /* 0x0000007f03037836 */ /* 0x000fc80000000000 */
[----:B------:R-:W-:Y:S01]  /*15d20*/  IMAD.IADD R2, R20, 0x1, R2 ;  /* 0x0000000114027824 */ /* 0x000fe200078e0202 */
[----:B------:R-:W-:-:S04]  /*15d30*/  SHF.R.S32.HI R4, RZ, 0x1f, R3 ;  /* 0x0000001fff047819 */ /* 0x000fc80000011403 */
[----:B------:R-:W-:Y:S02]  /*15d40*/  LEA.HI R4, R4, R3, RZ, 0x7 ;  /* 0x0000000304047211 */ /* 0x000fe400078f38ff */
[----:B------:R-:W-:-:S04]  /*15d50*/  SHF.R.S32.HI R3, RZ, 0x1f, R2 ;  /* 0x0000001fff037819 */ /* 0x000fc80000011402 */
[----:B------:R-:W-:Y:S02]  /*15d60*/  LEA.HI R3, R3, R2, RZ, 0x7 ;  /* 0x0000000203037211 */ /* 0x000fe400078f38ff */
[----:B------:R-:W-:Y:S02]  /*15d70*/  SHF.R.S32.HI R21, RZ, 0x7, R4 ;  /* 0x00000007ff157819 */ /* 0x000fe40000011404 */
[----:B------:R-:W-:-:S04]  /*15d80*/  SHF.R.S32.HI R3, RZ, 0x7, R3 ;  /* 0x00000007ff037819 */ /* 0x000fc80000011403 */
[----:B------:R-:W-:-:S05]  /*15d90*/  VIMNMX R3, R21, R3, PT ;  /* 0x0000000315037248 */ /* 0x000fca0003fe0100 */
[--C-:B------:R-:W-:Y:S02]  /*15da0*/  IMAD R3, R3, 0x80, -R10.reuse ;  /* 0x0000008003037824 */ /* 0x100fe400078e0a0a */
[----:B------:R-:W-:-:S03]  /*15db0*/  IMAD.MOV R10, RZ, RZ, -R10 ;  /* 0x000000ffff0a7224 */ /* 0x000fc600078e0a0a */
[----:B------:R-:W-:Y:S02]  /*15dc0*/  VIMNMX R2, R3, R9, PT ;  /* 0x0000000903027248 */ /* 0x000fe40003fe0100 */
[----:B------:R-:W-:-:S04]  /*15dd0*/  VIMNMX R3, RZ, R10, !PT ;  /* 0x0000000aff037248 */ /* 0x000fc80007fe0100 */
[----:B------:R-:W-:Y:S02]  /*15de0*/  ISETP.GT.AND P0, PT, R2, R3, PT ;  /* 0x000000030200720c */ /* 0x000fe40003f04270 */
[----:B------:R-:W-:-:S11]  /*15df0*/  SHF.R.U32.HI R3, RZ, 0x7, R3 ;  /* 0x00000007ff037819 */ /* 0x000fd60000011603 */
[----:B------:R-:W-:-:S05]  /*15e00*/  @P0 VIADD R2, R2, 0x7f ;  /* 0x0000007f02020836 */ /* 0x000fca0000000000 */
[----:B------:R-:W-:-:S04]  /*15e10*/  @P0 SHF.R.S32.HI R4, RZ, 0x1f, R2 ;  /* 0x0000001fff040819 */ /* 0x000fc80000011402 */
        /* <DEDUP_REMOVED lines=9> */
[----:B------:R-:W2:Y:S02]  /*15eb0*/  S2R R5, SR_TID.X ;  /* 0x0000000000057919 */ /* 0x000ea40000002100 */
[----:B--2---:R-:W-:-:S04]  /*15ec0*/  SHF.R.U32.HI R5, RZ, 0x5, R5 ;  /* 0x00000005ff057819 */ /* 0x004fc80000011605 */
[----:B------:R-:W-:-:S05]  /*15ed0*/  LOP3.LUT R5, R5, 0x3, RZ, 0xc0, !PT ;  /* 0x0000000305057812 */ /* 0x000fca00078ec0ff */
[----:B------:R2:W3:Y:S02]  /*15ee0*/  SHFL.IDX PT, R14, R5, RZ, 0x1f ;  /* 0x00001fff050e7589 */ /* 0x0004e400000e0000 */
.L_x_2232:
[----:B---3--:R-:W-:Y:S02]  /*15ef0*/  ISETP.NE.AND P0, PT, R14, RZ, PT ;  /* 0x000000ff0e00720c */ /* 0x008fe40003f05270 */
[----:B------:R-:W-:-:S11]  /*15f00*/  PLOP3.LUT P6, PT, PT, PT, PT, 0x8, 0x0 ;  /* 0x000000000000781c */ /* 0x000fd60003fce170 */
[----:B------:R-:W-:Y:S05]  /*15f10*/  @P0 BRA `(.L_x_2088) ;  /* 0x00000000000c0947 */ /* 0x000fea0003800000 */
[----:B------:R-:W-:-:S03]  /*15f20*/  UMOV UR4, 0xffffffff ;  /* 0xffffffff00047882 */ /* 0x000fc60000000000 */
[----:B------:R-:W-:Y:S05]  /*15f30*/  BRA.DIV UR4, `(.L_x_2089) ;  /* 0x0000005e045c7947 */ /* 0x000fea000b800000 */
[----:B------:R-:W-:-:S13]  /*15f40*/  ELECT P6, URZ, PT ;  /* 0x00000000003f782f */ /* 0x000fda00038c0000 */
.L_x_2088:
[----:B--2---:R-:W2:Y:S01]  /*15f50*/  LDL R5, [R1+0x38] ;  /* 0x0000380001057983 */ /* 0x004ea20000100800 */
[----:B------:R-:W-:Y:S01]  /*15f60*/  BSSY B1, `(.L_x_2090) ;  /* 0x0000008000017945 */ /* 0x000fe20003800000 */
[----:B--2---:R-:W-:-:S05]  /*15f70*/  VIADD R5, R5, 0x1 ;  /* 0x0000000105057836 */ /* 0x004fca0000000000 */
[----:B------:R-:W-:-:S04]  /*15f80*/  LEA.HI R6, R5, R5, RZ, 0x1 ;  /* 0x0000000505067211 */ /* 0x000fc800078f08ff */
[----:B------:R-:W-:-:S05]  /*15f90*/  LOP3.LUT R6, R6, 0xfffffffe, RZ, 0xc0, !PT ;  /* 0xfffffffe06067812 */ /* 0x000fca00078ec0ff */
[----:B------:R-:W-:-:S05]  /*15fa0*/  IMAD.IADD R5, R5, 0x1, -R6 ;  /* 0x0000000105057824 */ /* 0x000fca00078e0a06 */
[----:B------:R-:W-:-:S04]  /*15fb0*/  SHF.L.U32 R5, R5, 0x1f, RZ ;  /* 0x0000001f05057819 */ /* 0x000fc800000006ff */
[----:B------:R-:W2:Y:S02]  /*15fc0*/  SYNCS.PHASECHK.TRANS64.TRYWAIT P0, [R22+URZ+0x19c20], R5 ;  /* 0x019c2005160075a7 */ /* 0x000ea4000800017f */
[----:B--2---:R-:W-:Y:S05]  /*15fd0*/  @!P0 BRA `(.L_x_2091) ;  /* 0x0000005c00548947 */ /* 0x004fea0003800000 */
.L_x_2235:
[----:B------:R-:W-:Y:S05]  /*15fe0*/  BSYNC B1 ;  /* 0x0000000000017941 */ /* 0x000fea0003800000 */
.L_x_2090:
[----:B------:R-:W-:Y:S04]  /*15ff0*/  BSSY B1, `(.L_x_2092) ;  /* 0x000008b000017945 */ /* 0x000fe80003800000 */
[----:B------:R-:W-:Y:S05]  /*16000*/  @!P6 BRA `(.L_x_2093) ;  /* 0x000000080024e947 */ /* 0x000fea0003800000 */
[----:B------:R-:W-:Y:S01]  /*16010*/  IMAD R8, R25, 0x8, R22 ;  /* 0x0000000819087824 */ /* 0x000fe200078e0216 */
[----:B------:R-:W-:Y:S01]  /*16020*/  SHF.L.U32 R10, R27, 0x1f, RZ ;  /* 0x0000001f1b0a7819 */ /* 0x000fe200000006ff */
[----:B------:R-:W3:Y:S01]  /*16030*/  S2R R6, SR_TID.X ;  /* 0x0000000000067919 */ /* 0x000ee20000002100 */
[----:B------:R-:W-:Y:S02]  /*16040*/  BSSY B2, `(.L_x_2094) ;  /* 0x0000005000027945 */ /* 0x000fe40003800000 */
[----:B------:R-:W4:Y:S01]  /*16050*/  SYNCS.PHASECHK.TRANS64.TRYWAIT P0, [R8+URZ+0x19ca0], R10 ;  /* 0x019ca00a080075a7 */ /* 0x000f22000800017f */
[----:B---3--:R-:W-:-:S04]  /*16060*/  LOP3.LUT R6, R6, 0x7f, RZ, 0xc0, !PT ;  /* 0x0000007f06067812 */ /* 0x008fc800078ec0ff */
[----:B------:R-:W-:Y:S01]  /*16070*/  ISETP.NE.AND P1, PT, R6, RZ, PT ;  /* 0x000000ff0600720c */ /* 0x000fe20003f25270 */
[----:B----4-:R-:W-:-:S12]  /*16080*/  @!P0 BRA `(.L_x_2095) ;  /* 0x0000005c003c8947 */ /* 0x010fd80003800000 */
.L_x_2236:
[----:B------:R-:W-:Y:S05]  /*16090*/  BSYNC B2 ;  /* 0x0000000000027941 */ /* 0x000fea0003800000 */
.L_x_2094:
[----:B------:R-:W-:Y:S04]  /*160a0*/  BSSY B2, `(.L_x_2096) ;  /* 0x0000009000027945 */ /* 0x000fe80003800000 */
[----:B------:R-:W-:Y:S05]  /*160b0*/  @P1 BRA `(.L_x_2097) ;  /* 0x00000000001c1947 */ /* 0x000fea0003800000 */
[----:B--2---:R-:W2:Y:S02]  /*160c0*/  S2R R5, SR_TID.X ;  /* 0x0000000000057919 */ /* 0x004ea40000002100 */
[----:B--2---:R-:W-:Y:S01]  /*160d0*/  LOP3.LUT R6, R5, 0x1f, RZ, 0xc0, !PT ;  /* 0x0000001f05067812 */ /* 0x004fe200078ec0ff */
[----:B------:R-:W-:-:S03]  /*160e0*/  IMAD.MOV.U32 R5, RZ, RZ, 0x3000 ;  /* 0x00003000ff057424 */ /* 0x000fc600078e00ff */
[----:B------:R-:W-:Y:S01]  /*160f0*/  ISETP.NE.AND P0, PT, R6, RZ, PT ;  /* 0x000000ff0600720c */ /* 0x000fe20003f05270 */
[----:B------:R4:W-:-:S12]  /*16100*/  SYNCS.ARRIVE.TRANS64 RZ, [R8+URZ+0x19c90], R5 ;  /* 0x019c900508ff79a7 */ /* 0x0009d8000800003f */
[----:B----4-:R-:W-:Y:S05]  /*16110*/  @!P0 BRA `(.L_x_2097) ;  /* 0x0000000000048947 */ /* 0x010fea0003800000 */
[----:B------:R-:W-:Y:S01]  /*16120*/  BPT.TRAP 0x1 ;  /* 0x000000040000795c */ /* 0x000fe20000300000 */
.L_x_2097:
[----:B------:R-:W-:Y:S05]  /*16130*/  BSYNC B2 ;  /* 0x0000000000027941 */ /* 0x000fea0003800000 */
.L_x_2096:
        /* <DEDUP_REMOVED lines=8> */
[----:B--2---:R-:W-:Y:S01]  /*161c0*/  VIADD R5, R8, 0x19c90 ;  /* 0x00019c9008057836 */ /* 0x004fe20000000000 */
[----:B------:R-:W-:Y:S01]  /*161d0*/  UMOV UR6, 0x0 ;  /* 0x0000000000067882 */ /* 0x000fe20000000000 */
[----:B------:R-:W-:Y:S01]  /*161e0*/  VIADD R9, R7, 0x13800 ;  /* 0x0001380007097836 */ /* 0x000fe20000000000 */
[----:B------:R-:W-:-:S09]  /*161f0*/  UMOV UR7, 0x12f00000 ;  /* 0x12f0000000077882 */ /* 0x000fd20000000000 */
.L_x_2098:
        /* <DEDUP_REMOVED lines=10> */
[----:B0-----:R-:W-:Y:S01]  /*162a0*/  IMAD.MOV.U32 R13, RZ, RZ, 0x20 ;  /* 0x00000020ff0d7424 */ /* 0x001fe200078e00ff */
[----:B------:R-:W-:Y:S01]  /*162b0*/  PLOP3.LUT P0, PT, PT, PT, PT, 0x80, 0x0 ;  /* 0x000000000000781c */ /* 0x000fe20003f0f070 */
[----:B------:R-:W-:Y:S01]  /*162c0*/  VIADD R9, R7, 0x14800 ;  /* 0x0001480007097836 */ /* 0x000fe20000000000 */
[----:B------:R-:W-:Y:S01]  /*162d0*/  UMOV UR6, 0x0 ;  /* 0x0000000000067882 */ /* 0x000fe20000000000 */
[----:B------:R-:W-:Y:S01]  /*162e0*/  UMOV UR7, 0x12f00000 ;  /* 0x12f0000000077882 */ /* 0x000fe20000000000 */
[----:B------:R-:W-:-:S15]  /*162f0*/  R2UR UR10, R13 ;  /* 0x000000000d0a72ca */ /* 0x000fde00000e0000 */
.L_x_2099:
        /* <DEDUP_REMOVED lines=10> */
[----:B------:R-:W-:Y:S01]  /*163a0*/  IMAD.MOV.U32 R12, RZ, RZ, 0x40 ;  /* 0x00000040ff0c7424 */ /* 0x000fe200078e00ff */
[----:B------:R-:W-:Y:S01]  /*163b0*/  PLOP3.LUT P0, PT, PT, PT, PT, 0x80, 0x0 ;  /* 0x000000000000781c */ /* 0x000fe20003f0f070 */
[----:B------:R-:W-:Y:S01]  /*163c0*/  VIADD R9, R7, 0x15800 ;  /* 0x0001580007097836 */ /* 0x000fe20000000000 */
[----:B------:R-:W-:Y:S01]  /*163d0*/  UMOV UR6, 0x0 ;  /* 0x0000000000067882 */ /* 0x000fe20000000000 */
[----:B------:R-:W-:Y:S01]  /*163e0*/  UMOV UR7, 0x12f00000 ;  /* 0x12f0000000077882 */ /* 0x000fe20000000000 */
[----:B------:R-:W-:-:S15]  /*163f0*/  R2UR UR10, R12 ;  /* 0x000000000c0a72ca */ /* 0x000fde00000e0000 */
.L_x_2100:
        /* <DEDUP_REMOVED lines=10> */
[----:B------:R-:W0:Y:S01]  /*164a0*/  SYNCS.PHASECHK.TRANS64.TRYWAIT P0, [R8+URZ+0x19cc0], R10 ;  /* 0x019cc00a080075a7 */ /* 0x000e22000800017f */
[----:B------:R-:W-:Y:S04]  /*164b0*/  BSSY B2, `(.L_x_2101) ;  /* 0x0000002000027945 */ /* 0x000fe80003800000 */
[----:B0-----:R-:W-:Y:S05]  /*164c0*/  @!P0 BRA `(.L_x_2102) ;  /* 0x0000005800408947 */ /* 0x001fea0003800000 */
.L_x_2237:
[----:B------:R-:W-:Y:S05]  /*164d0*/  BSYNC B2 ;  /* 0x0000000000027941 */ /* 0x000fea0003800000 */
.L_x_2101:
[----:B------:R-:W-:Y:S01]  /*164e0*/  BSSY B2, `(.L_x_2103) ;  /* 0x000000b000027945 */ /* 0x000fe20003800000 */
[----:B0--3--:R-:W-:Y:S02]  /*164f0*/  IMAD.MOV.U32 R10, RZ, RZ, 0x0 ;  /* 0x00000000ff0a7424 */ /* 0x009fe400078e00ff */
[----:B-1----:R-:W-:Y:S01]  /*16500*/  IMAD.MOV.U32 R11, RZ, RZ, 0x12f00000 ;  /* 0x12f00000ff0b7424 */ /* 0x002fe200078e00ff */
        /* <DEDUP_REMOVED lines=8> */
.L_x_2104:
[----:B------:R-:W-:Y:S05]  /*16590*/  BSYNC B2 ;  /* 0x0000000000027941 */ /* 0x000fea0003800000 */
.L_x_2103:
        /* <DEDUP_REMOVED lines=8> */
.L_x_2105:
        /* <DEDUP_REMOVED lines=15> */
.L_x_2106:
        /* <DEDUP_REMOVED lines=15> */
.L_x_2107:
        /* <DEDUP_REMOVED lines=9> */
[----:B---3--:R-:W-:Y:S05]  /*16890*/  @P0 BRA.U.ANY `(.L_x_2107) ;  /* 0xfffffffd00d80947 */ /* 0x008fea000393ffff */
.L_x_2093:
[----:B------:R-:W-:Y:S05]  /*168a0*/  BSYNC B1 ;  /* 0x0000000000017941 */ /* 0x000fea0003800000 */
.L_x_2092:
        /* <DEDUP_REMOVED lines=9> */
.L_x_2124:
[----:B------:R-:W-:Y:S05]  /*16940*/  YIELD ;  /* 0x0000000000007946 */ /* 0x000fea0003800000 */
        /* <DEDUP_REMOVED lines=10> */
.L_x_2238:
[----:B------:R-:W-:Y:S05]  /*169f0*/  BSYNC B2 ;  /* 0x0000000000027941 */ /* 0x000fea0003800000 */
.L_x_2110:
[----:B------:R-:W-:Y:S04]  /*16a00*/  BSSY B2, `(.L_x_2112) ;  /* 0x0000009000027945 */ /* 0x000fe80003800000 */
[----:B------:R-:W-:Y:S05]  /*16a10*/  @P2 BRA `(.L_x_2113) ;  /* 0x00000000001c2947 */ /* 0x000fea0003800000 */
[----:B------:R-:W2:Y:S02]  /*16a20*/  S2R R4, SR_TID.X ;  /* 0x0000000000047919 */ /* 0x000ea40000002100 */
[----:B--2---:R-:W-:Y:S01]  /*16a30*/  LOP3.LUT R5, R4, 0x1f, RZ, 0xc0, !PT ;  /* 0x0000001f04057812 */ /* 0x004fe200078ec0ff */
[----:B------:R-:W-:-:S03]  /*16a40*/  IMAD.MOV.U32 R4, RZ, RZ, 0x3000 ;  /* 0x00003000ff047424 */ /* 0x000fc600078e00ff */
[----:B------:R-:W-:Y:S01]  /*16a50*/  ISETP.NE.AND P1, PT, R5, RZ, PT ;  /* 0x000000ff0500720c */ /* 0x000fe20003f25270 */
[----:B------:R4:W-:-:S12]  /*16a60*/  SYNCS.ARRIVE.TRANS64 RZ, [R8+URZ+0x19c90], R4 ;  /* 0x019c900408ff79a7 */ /* 0x0009d8000800003f */
[----:B----4-:R-:W-:Y:S05]  /*16a70*/  @!P1 BRA `(.L_x_2113) ;  /* 0x0000000000049947 */ /* 0x010fea0003800000 */
[----:B------:R-:W-:Y:S01]  /*16a80*/  BPT.TRAP 0x1 ;  /* 0x000000040000795c */ /* 0x000fe20000300000 */
.L_x_2113:
[----:B------:R-:W-:Y:S05]  /*16a90*/  BSYNC B2 ;  /* 0x0000000000027941 */ /* 0x000fea0003800000 */
.L_x_2112:
[----:B------:R-:W-:Y:S01]  /*16aa0*/  IMAD.MOV.U32 R12, RZ, RZ, RZ ;  /* 0x000000ffff0c7224 */ /* 0x000fe200078e00ff */
[----:B------:R-:W-:Y:S01]  /*16ab0*/  UIADD3 UR4, UP0, UR40, 0x570, URZ ;  /* 0x0000057028047890 */ /* 0x000fe2000ff1e03f */
[----:B------:R-:W-:Y:S01]  /*16ac0*/  IMAD R6, R25, 0x3000, R22 ;  /* 0x0000300019067824 */ /* 0x000fe200078e0216 */
[----:B------:R-:W-:Y:S01]  /*16ad0*/  PLOP3.LUT P1, PT, PT, PT, PT, 0x80, 0x0 ;  /* 0x000000000000781c */ /* 0x000fe20003f2f070 */
[----:B--2---:R-:W-:Y:S01]  /*16ae0*/  IMAD R5, R9, 0x80, R0 ;  /* 0x0000008009057824 */ /* 0x004fe200078e0200 */
[----:B------:R-:W-:Y:S01]  /*16af0*/  R2UR UR10, R12 ;  /* 0x000000000c0a72ca */ /* 0x000fe200000e0000 */
[----:B------:R-:W-:Y:S01]  /*16b00*/  VIADD R4, R8, 0x19c90 ;  /* 0x00019c9008047836 */ /* 0x000fe20000000000 */
[----:B------:R-:W-:Y:S01]  /*16b10*/  UIADD3.X UR5, URZ, UR41, URZ, UP0, !UPT ;  /* 0x000000293f057290 */ /* 0x000fe200087fe43f */
[----:B------:R-:W-:Y:S01]  /*16b20*/  VIADD R10, R6, 0x13800 ;  /* 0x00013800060a7836 */ /* 0x000fe20000000000 */
[----:B------:R-:W-:Y:S01]  /*16b30*/  UMOV UR6, 0x0 ;  /* 0x0000000000067882 */ /* 0x000fe20000000000 */
[----:B------:R-:W-:-:S10]  /*16b40*/  UMOV UR7, 0x12f00000 ;  /* 0x12f0000000077882 */ /* 0x000fd40000000000 */
.L_x_2114:
        /* <DEDUP_REMOVED lines=16> */
.L_x_2115:
        /* <DEDUP_REMOVED lines=16> */
.L_x_2116:
        /* <DEDUP_REMOVED lines=13> */
.L_x_2239:
[----:B------:R-:W-:Y:S05]  /*16e20*/  BSYNC B2 ;  /* 0x0000000000027941 */ /* 0x000fea0003800000 */
.L_x_2117:
[----:B------:R-:W-:Y:S01]  /*16e30*/  BSSY B2, `(.L_x_2119) ;  /* 0x000000b000027945 */ /* 0x000fe20003800000 */
[----:B------:R-:W-:Y:S02]  /*16e40*/  IMAD.MOV.U32 R10, RZ, RZ, 0x0 ;  /* 0x00000000ff0a7424 */ /* 0x000fe400078e00ff */
[----:B-1----:R-:W-:Y:S01]  /*16e50*/  IMAD.MOV.U32 R11, RZ, RZ, 0x12f00000 ;  /* 0x12f00000ff0b7424 */ /* 0x002fe200078e00ff */
        /* <DEDUP_REMOVED lines=8> */
.L_x_2120:
[----:B------:R-:W-:Y:S05]  /*16ee0*/  BSYNC B2 ;  /* 0x0000000000027941 */ /* 0x000fea0003800000 */
.L_x_2119:
[----:B------:R-:W-:Y:S01]  /*16ef0*/  R2UR UR10, R12 ;  /* 0x000000000c0a72ca */ /* 0x000fe200000e0000 */
[----:B------:R-:W-:Y:S01]  /*16f00*/  UIADD3 UR4, UP0, UR40, 0x670, URZ ;  /* 0x0000067028047890 */ /* 0x000fe2000ff1e03f */
[----:B------:R-:W-:Y:S01]  /*16f10*/  R2UR UR6, R10 ;  /* 0x000000000a0672ca */ /* 0x000fe200000e0000 */
[----:B0--3--:R-:W-:Y:S01]  /*16f20*/  VIADD R8, R8, 0x19cb0 ;  /* 0x00019cb008087836 */ /* 0x009fe20000000000 */
[----:B------:R-:W-:Y:S01]  /*16f30*/  R2UR UR7, R11 ;  /* 0x000000000b0772ca */ /* 0x000fe200000e0000 */
[----:B------:R-:W-:Y:S01]  /*16f40*/  VIADD R4, R6, 0x9000 ;  /* 0x0000900006047836 */ /* 0x000fe20000000000 */
[----:B------:R-:W-:Y:S01]  /*16f50*/  PLOP3.LUT P1, PT, PT, PT, PT, 0x80, 0x0 ;  /* 0x000000000000781c */ /* 0x000fe20003f2f070 */
[----:B------:R-:W-:-:S12]  /*16f60*/  UIADD3.X UR5, URZ, UR41, URZ, UP0, !UPT ;  /* 0x000000293f057290 */ /* 0x000fd800087fe43f */
.L_x_2121:
        /* <DEDUP_REMOVED lines=15> */
.L_x_2122:
        /* <DEDUP_REMOVED lines=15> */
.L_x_2123:
        /* <DEDUP_REMOVED lines=10> */
.L_x_2109:
[----:B------:R-:W-:Y:S05]  /*171f0*/  BSYNC B1 ;  /* 0x0000000000017941 */ /* 0x000fea0003800000 */
.L_x_2108:
        /* <DEDUP_REMOVED lines=8> */
.L_x_2086:
[----:B------:R-:W-:Y:S05]  /*17280*/  BSYNC B0 ;  /* 0x0000000000007941 */ /* 0x000fea0003800000 */
.L_x_2085:
[----:B------:R-:W3:Y:S01]  /*17290*/  LDC R0, c[0x0][0x448] ;  /* 0x00011200ff007b82 */ /* 0x000ee20000000800 */
[----:B------:R-:W-:Y:S01]  /*172a0*/  IMAD.MOV.U32 R2, RZ, RZ, 0xc0 ;  /* 0x000000c0ff027424 */ /* 0x000fe200078e00ff */
[----:B------:R-:W-:Y:S05]  /*172b0*/  @!P0 WARPSYNC.ALL ;  /* 0x0000000000008948 */ /* 0x000fea0003800000 */
[----:B------:R-:W-:Y:S01]  /*172c0*/  IMAD R2, R17, R2, 0xbf ;  /* 0x000000bf11027424 */ /* 0x000fe200078e0202 */
[----:B------:R-:W-:Y:S01]  /*172d0*/  @!P0 BAR.SYNC.DEFER_BLOCKING 0xc, 0x200 ;  /* 0x0308000000008b1d */ /* 0x000fe20000010000 */
[----:B---3--:R-:W-:-:S13]  /*172e0*/  ISETP.NE.AND P1, PT, R0, 0x1, PT ;  /* 0x000000010000780c */ /* 0x008fda0003f25270 */
[----:B------:R-:W3:Y:S08]  /*172f0*/  @P1 LDC R3, c[0x0][0x44c] ;  /* 0x00011300ff031b82 */ /* 0x000ef00000000800 */
[----:B------:R-:W4:Y:S01]  /*17300*/  @P1 LDC R0, c[0x0][0x450] ;  /* 0x00011400ff001b82 */ /* 0x000f220000000800 */
[----:B---3--:R-:W-:-:S05]  /*17310*/  @P1 IMAD.HI.U32 R3, R2, R3, RZ ;  /* 0x0000000302031227 */ /* 0x008fca00078e00ff */
[----:B----4-:R-:W-:-:S05]  /*17320*/  @P1 SHF.R.U32.HI R2, RZ, R0, R3 ;  /* 0x00000000ff021219 */ /* 0x010fca0000011603 */
[----:B------:R-:W-:-:S05]  /*17330*/  IMAD.IADD R2, R20, 0x1, R2 ;  /* 0x0000000114027824 */ /* 0x000fca00078e0202 */
[----:B------:R-:W-:-:S04]  /*17340*/  SHF.R.S32.HI R0, RZ, 0x1f, R2 ;  /* 0x0000001fff007819 */ /* 0x000fc80000011402 */
[----:B------:R-:W-:-:S04]  /*17350*/  LEA.HI R0, R0, R2, RZ, 0x7 ;  /* 0x0000000200007211 */ /* 0x000fc800078f38ff */
[----:B------:R-:W-:-:S04]  /*17360*/  SHF.R.S32.HI R0, RZ, 0x7, R0 ;  /* 0x00000007ff007819 */ /* 0x000fc80000011400 */
[----:B------:R-:W-:-:S04]  /*17370*/  VIMNMX R4, R21, R0, PT ;  /* 0x0000000015047248 */ /* 0x000fc80003fe0100 */
[----:B------:R-:W-:Y:S01]  /*17380*/  ISETP.GT.AND P0, PT, R4, RZ, PT ;  /* 0x000000ff0400720c */ /* 0x000fe20003f04270 */
[----:B------:R3:W-:-:S12]  /*17390*/  STL [R1+0x1c], R4 ;  /* 0x00001c0401007387 */ /* 0x0007d80000100800 */
[----:B---3--:R-:W-:Y:S05]  /*173a0*/  @P0 BRA `(.L_x_2125) ;  /* 0x0000000000440947 */ /* 0x008fea0003800000 */
[----:B------:R-:W3:Y:S02]  /*173b0*/  S2R R4, SR_TID.X ;  /* 0x0000000000047919 */ /* 0x000ee40000002100 */
[----:B---3--:R-:W-:-:S04]  /*173c0*/  LOP3.LUT R4, R4, 0x7f, RZ, 0xc0, !PT ;  /* 0x0000007f04047812 */ /* 0x008fc800078ec0ff */
[----:B------:R-:W-:-:S13]  /*173d0*/  ISETP.NE.AND P0, PT, R4, RZ, PT ;  /* 0x000000ff0400720c */ /* 0x000fda0003f05270 */
[----:B------:R-:W-:Y:S05]  /*173e0*/  @P0 BRA `(.L_x_2126) ;  /* 0x0000003000280947 */ /* 0x000fea0003800000 */
[----:B--2---:R-:W2:Y:S01]  /*173f0*/  S2R R5, SR_LANEID ;  /* 0x0000000000057919 */ /* 0x004ea20000000000 */
[----:B------:R-:W-:Y:S01]  /*17400*/  VOTEU.ANY UR4, UPT, PT ;  /* 0x0000000000047886 */ /* 0x000fe200038e0100 */
[----:B------:R-:W3:Y:S01]  /*17410*/  LDC.64 R2, c[0x0][0xc60] ;  /* 0x00031800ff027b82 */ /* 0x000ee20000000a00 */
[----:B------:R-:W2:Y:S02]  /*17420*/  FLO.U32 R0, UR4 ;  /* 0x0000000400007d00 */ /* 0x000ea400080e0000 */
[----:B--2---:R-:W-:-:S06]  /*17430*/  ISETP.EQ.U32.AND P0, PT, R0, R5, PT ;  /* 0x000000050000720c */ /* 0x004fcc0003f02070 */
[----:B------:R-:W3:Y:S07]  /*17440*/  POPC R5, UR4 ;  /* 0x0000000400057d09 */ /* 0x000eee0008000000 */
[----:B---3--:R-:W2:Y:S01]  /*17450*/  @P0 ATOMG.E.ADD.STRONG.GPU PT, R3, desc[UR42][R2.64], R5 ;  /* 0x00000005020309a8 */ /* 0x008ea200081ee1ea */
[----:B------:R-:W3:Y:S02]  /*17460*/  S2R R4, SR_LTMASK ;  /* 0x0000000000047919 */ /* 0x000ee40000003900 */
[----:B---3--:R-:W-:-:S04]  /*17470*/  LOP3.LUT R4, R4, UR4, RZ, 0xc0, !PT ;  /* 0x0000000404047c12 */ /* 0x008fc8000f8ec0ff */
[----:B------:R-:W3:Y:S01]  /*17480*/  POPC R7, R4 ;  /* 0x0000000400077309 */ /* 0x000ee20000000000 */
[----:B--2---:R-:W3:Y:S02]  /*17490*/  SHFL.IDX PT, R0, R3, R0, 0x1f ;  /* 0x00001f0003007589 */ /* 0x004ee400000e0000 */
[----:B---3--:R-:W-:Y:S01]  /*174a0*/  IADD3 R16, R0, UR38, R7 ;  /* 0x0000002600107c10 */ /* 0x008fe2000fffe007 */
[----:B------:R-:W-:Y:S06]  /*174b0*/  BRA `(.L_x_2126) ;  /* 0x0000002c00f47947 */ /* 0x000fec0003800000 */
.L_x_2125:
        /* <DEDUP_REMOVED lines=9> */
[----:B------:R-:W3:Y:S01]  /*17550*/  LDC.64 R2, c[0x4][R2] ;  /* 0x0100000002027b82 */ /* 0x000ee20000000a00 */
[----:B--2---:R-:W-:Y:S02]  /*17560*/  IMAD.U32 R5, RZ, RZ, UR7 ;  /* 0x00000007ff057e24 */ /* 0x004fe4000f8e00ff */
[----:B------:R-:W-:Y:S02]  /*17570*/  IMAD.U32 R6, RZ, RZ, UR8 ;  /* 0x00000008ff067e24 */ /* 0x000fe4000f8e00ff */
[----:B------:R-:W-:-:S02]  /*17580*/  IMAD.U32 R7, RZ, RZ, UR9 ;  /* 0x00000009ff077e24 */ /* 0x000fc4000f8e00ff */
[----:B------:R-:W-:Y:S02]  /*17590*/  IMAD.U32 R10, RZ, RZ, UR4 ;  /* 0x00000004ff0a7e24 */ /* 0x000fe4000f8e00ff */
[----:B-1----:R-:W-:Y:S02]  /*175a0*/  IMAD.U32 R11, RZ, RZ, UR5 ;  /* 0x00000005ff0b7e24 */ /* 0x002fe4000f8e00ff */
[----:B------:R-:W-:Y:S02]  /*175b0*/  IMAD.MOV.U32 R8, RZ, RZ, 0x70 ;  /* 0x00000070ff087424 */ /* 0x000fe400078e00ff */
[----:B------:R-:W-:Y:S02]  /*175c0*/  IMAD.MOV.U32 R12, RZ, RZ, 0x1 ;  /* 0x00000001ff0c7424 */ /* 0x000fe400078e00ff */
[----:B0-----:R-:W-:-:S07]  /*175d0*/  IMAD.MOV.U32 R13, RZ, RZ, RZ ;  /* 0x000000ffff0d7224 */ /* 0x001fce00078e00ff */
[----:B------:R-:W-:-:S07]  /*175e0*/  LEPC R20, `(.L_x_2128) ;  /* 0x000000001014794e */ /* 0x000fce0000000000 */
[----:B---3--:R-:W-:Y:S05]  /*175f0*/  CALL.ABS.NOINC R2 ;  /* 0x0000000002007343 */ /* 0x008fea0003c00000 */
.L_x_2128:
[----:B------:R-:W-:Y:S05]  /*17600*/  BSYNC B6 ;  /* 0x0000000000067941 */ /* 0x000fea0003800000 */
.L_x_2127:
        /* <DEDUP_REMOVED lines=22> */
.L_x_2130:
[----:B------:R-:W-:Y:S05]  /*17770*/  BSYNC B6 ;  /* 0x0000000000067941 */ /* 0x000fea0003800000 */
.L_x_2129:
        /* <DEDUP_REMOVED lines=20> */
.L_x_2132:
[----:B------:R-:W-:Y:S05]  /*178c0*/  BSYNC B6 ;  /* 0x0000000000067941 */ /* 0x000fea0003800000 */
.L_x_2131:
        /* <DEDUP_REMOVED lines=19> */
.L_x_2134:
[----:B------:R-:W-:Y:S05]  /*17a00*/  BSYNC B6 ;  /* 0x0000000000067941 */ /* 0x000fea0003800000 */
.L_x_2133:
[----:B------:R-:W3:Y:S01]  /*17a10*/  LDL.LU R20, [R1] ;  /* 0x0000000001147983 */ /* 0x000ee20000300800 */
[----:B------:R-:W-:Y:S02]  /*17a20*/  ULDC.64 UR4, c[0x0][0x9f8] ;  /* 0x00027e0000047ab9 */ /* 0x000fe40000000a00 */
[----:B------:R-:W-:-:S04]  /*17a30*/  ISETP.NE.U32.AND P0, PT, RZ, UR4, PT ;  /* 0x00000004ff007c0c */ /* 0x000fc8000bf05070 */
[----:B------:R-:W-:-:S13]  /*17a40*/  ISETP.NE.AND.EX P0, PT, RZ, UR5, PT, P0 ;  /* 0x00000005ff007c0c */ /* 0x000fda000bf05300 */
[----:B------:R-:W-:-:S04]  /*17a50*/  @P0 IADD3 R2, P1, R23, UR4, RZ ;  /* 0x0000000417020c10 */ /* 0x000fc8000ff3e0ff */
[----:B---3--:R-:W-:Y:S01]  /*17a60*/  @P0 IADD3.X R3, R20, UR5, RZ, P1, !PT ;  /* 0x0000000514030c10 */ /* 0x008fe20008ffe4ff */
[----:B------:R-:W-:-:S04]  /*17a70*/  ULDC.64 UR4, c[0x0][0xa08] ;  /* 0x0002820000047ab9 */ /* 0x000fc80000000a00 */
[----:B------:R3:W4:Y:S02]  /*17a80*/  @P0 LDG.E R28, desc[UR42][R2.64] ;  /* 0x0000002a021c0981 */ /* 0x000724000c1e1900 */
[----:B---3--:R-:W3:Y:S02]  /*17a90*/  LDC.64 R2, c[0x0][0x418] ;  /* 0x00010600ff027b82 */ /* 0x008ee40000000a00 */
[----:B---3--:R-:W-:Y:S01]  /*17aa0*/  LOP3.LUT P0, RZ, R2, UR4, RZ, 0xfc, !PT ;  /* 0x0000000402ff7c12 */ /* 0x008fe2000f80fcff */
[----:B------:R-:W-:-:S03]  /*17ab0*/  UMOV UR4, 0xffffffff ;  /* 0xffffffff00047882 */ /* 0x000fc60000000000 */
[----:B------:R-:W-:Y:S02]  /*17ac0*/  LOP3.LUT P0, RZ, R3, UR5, RZ, 0xfc, P0 ;  /* 0x0000000503ff7c12 */ /* 0x000fe4000800fcff */
[----:B----4-:R-:W-:Y:S02]  /*17ad0*/  SHF.R.S32.HI R8, RZ, 0x1f, R28 ;  /* 0x0000001fff087819 */ /* 0x010fe4000001141c */
[----:B------:R-:W-:-:S03]  /*17ae0*/  SEL R23, R28, RZ, !P0 ;  /* 0x000000ff1c177207 */ /* 0x000fc60004000000 */
[----:B------:R3:W-:Y:S01]  /*17af0*/  STL [R1], R8 ;  /* 0x0000000801007387 */ /* 0x0007e20000100800 */
[----:B------:R-:W-:Y:S05]  /*17b00*/  BRA.DIV UR4, `(.L_x_2135) ;  /* 0x0000004204ec7947 */ /* 0x000fea000b800000 */
[----:B------:R-:W4:Y:S02]  /*17b10*/  S2R R0, SR_TID.X ;  /* 0x0000000000007919 */ /* 0x000f240000002100 */
[----:B----4-:R-:W-:-:S04]  /*17b20*/  SHF.R.U32.HI R0, RZ, 0x5, R0 ;  /* 0x00000005ff007819 */ /* 0x010fc80000011600 */
[----:B------:R-:W-:-:S05]  /*17b30*/  LOP3.LUT R0, R0, 0x3, RZ, 0xc0, !PT ;  /* 0x0000000300007812 */ /* 0x000fca00078ec0ff */
[----:B------:R4:W0:Y:S02]  /*17b40*/  SHFL.IDX PT, R14, R0, RZ, 0x1f ;  /* 0x00001fff000e7589 */ /* 0x00082400000e0000 */
.L_x_2242:
[----:B0-----:R-:W-:Y:S02]  /*17b50*/  ISETP.NE.AND P0, PT, R14, RZ, PT ;  /* 0x000000ff0e00720c */ /* 0x001fe40003f05270 */
[----:B------:R-:W-:Y:S02]  /*17b60*/  PLOP3.LUT P1, PT, PT, PT, PT, 0x8, 0x0 ;  /* 0x000000000000781c */ /* 0x000fe40003f2e170 */
[----:B------:R-:W-:-:S11]  /*17b70*/  LOP3.LUT R29, R29, 0xfffffffe, RZ, 0xc0, !PT ;  /* 0xfffffffe1d1d7812 */ /* 0x000fd600078ec0ff */
[----:B------:R-:W-:Y:S01]  /*17b80*/  @P1 LOP3.LUT R29, R29, 0x1, RZ, 0xfc, !PT ;  /* 0x000000011d1d1812 */ /* 0x000fe200078efcff */
[----:B------:R-:W-:Y:S06]  /*17b90*/  @P0 BRA `(.L_x_2136) ;  /* 0x0000000400a00947 */ /* 0x000fec0003800000 */
[----:B------:R-:W-:-:S03]  /*17ba0*/  UMOV UR4, 0xffffffff ;  /* 0xffffffff00047882 */ /* 0x000fc60000000000 */
[----:B------:R-:W-:Y:S05]  /*17bb0*/  BRA.DIV UR4, `(.L_x_2137) ;  /* 0x0000004204f47947 */ /* 0x000fea000b800000 */
[----:B------:R-:W-:-:S13]  /*17bc0*/  ELECT P6, URZ, PT ;  /* 0x00000000003f782f */ /* 0x000fda00038c0000 */
.L_x_2245:
[----:B------:R-:W-:Y:S05]  /*17bd0*/  @!P6 BRA `(.L_x_2136) ;  /* 0x000000040090e947 */ /* 0x000fea0003800000 */
[----:B----4-:R-:W4:Y:S01]  /*17be0*/  LDL R0, [R1+0x1c] ;  /* 0x00001c0001007983 */ /* 0x010f220000100800 */
[----:B------:R-:W-:-:S04]  /*17bf0*/  ISETP.NE.U32.AND P0, PT, R2, RZ, PT ;  /* 0x000000ff0200720c */ /* 0x000fc80003f05070 */
[----:B------:R-:W-:Y:S01]  /*17c00*/  ISETP.NE.AND.EX P0, PT, R3, RZ, PT, P0 ;  /* 0x000000ff0300720c */ /* 0x000fe20003f05300 */
[----:B----4-:R-:W-:-:S12]  /*17c10*/  VIADD R0, R0, 0xffffffff ;  /* 0xffffffff00007836 */ /* 0x010fd80000000000 */
[----:B------:R-:W-:Y:S05]  /*17c20*/  @!P0 BRA `(.L_x_2138) ;  /* 0x0000000000448947 */ /* 0x000fea0003800000 */
[----:B------:R-:W0:Y:S01]  /*17c30*/  LDC R7, c[0x0][0x43c] ;  /* 0x00010f00ff077b82 */ /* 0x000e220000000800 */
[----:B------:R-:W-:Y:S01]  /*17c40*/  ULDC.64 UR4, c[0x0][0x428] ;  /* 0x00010a0000047ab9 */ /* 0x000fe20000000a00 */
[----:B0-----:R-:W-:-:S13]  /*17c50*/  ISETP.NE.AND P0, PT, R7, 0x1, PT ;  /* 0x000000010700780c */ /* 0x001fda0003f05270 */
[----:B--2---:R-:W0:Y:S02]  /*17c60*/  @P0 LDC.64 R4, c[0x0][0x440] ;  /* 0x00011000ff040b82 */ /* 0x004e240000000a00 */
        /* <DEDUP_REMOVED lines=13> */
.L_x_2138:
[----:B------:R-:W-:Y:S01]  /*17d40*/  IMAD R4, R24, 0x8, R22 ;  /* 0x0000000818047824 */ /* 0x000fe200078e0216 */
[----:B0-----:R-:W-:Y:S01]  /*17d50*/  SHF.L.U32 R3, R26, 0x1f, RZ ;  /* 0x0000001f1a037819 */ /* 0x001fe200000006ff */
[----:B------:R-:W0:Y:S03]  /*17d60*/  S2R R2, SR_TID.X ;  /* 0x0000000000027919 */ /* 0x000e260000002100 */
[----:B------:R-:W4:Y:S01]  /*17d70*/  SYNCS.PHASECHK.TRANS64.TRYWAIT P0, [R4+URZ+0x19c80], R3 ;  /* 0x019c8003040075a7 */ /* 0x000f22000800017f */
[----:B0-----:R-:W-:-:S04]  /*17d80*/  LOP3.LUT R2, R2, 0x7f, RZ, 0xc0, !PT ;  /* 0x0000007f02027812 */ /* 0x001fc800078ec0ff */
[----:B------:R-:W-:Y:S01]  /*17d90*/  ISETP.NE.AND P1, PT, R2, RZ, PT ;  /* 0x000000ff0200720c */ /* 0x000fe20003f25270 */
[----:B----4-:R-:W-:-:S12]  /*17da0*/  @!P0 BRA `(.L_x_2139) ;  /* 0x0000004000988947 */ /* 0x010fd80003800000 */
.L_x_2246:
        /* <DEDUP_REMOVED lines=8> */
.L_x_2140:
[----:B--2---:R-:W2:Y:S01]  /*17e30*/  LDL R5, [R1+0x4] ;  /* 0x0000040001057983 */ /* 0x004ea20000100800 */
        /* <DEDUP_REMOVED lines=15> */
[----:B--2---:R-:W-:-:S05]  /*17f30*/  IMAD R0, R0, 0x80, R5 ;  /* 0x0000008000007824 */ /* 0x004fca00078e0205 */
[----:B------:R-:W-:-:S13]  /*17f40*/  R2UR UR11, R0 ;  /* 0x00000000000b72ca */ /* 0x000fda00000e0000 */
[----:B------:R2:W-:Y:S02]  /*17f50*/  UTMALDG.4D [UR8], [UR4], desc[UR6] ;  /* 0x00000608040075b4 */ /* 0x0005e40008019000 */
[----:B--2---:R-:W-:Y:S01]  /*17f60*/  UMOV UR8, UR14 ;  /* 0x0000000e00087c82 */ /* 0x004fe20008000000 */
[----:B------:R-:W-:Y:S01]  /*17f70*/  UMOV UR10, UR16 ;  /* 0x00000010000a7c82 */ /* 0x000fe20008000000 */
[----:B------:R-:W-:Y:S01]  /*17f80*/  UMOV UR14, 0x40 ;  /* 0x00000040000e7882 */ /* 0x000fe20000000000 */
[----:B------:R2:W-:Y:S02]  /*17f90*/  UTMALDG.4D [UR8], [UR4], desc[UR6] ;  /* 0x00000608040075b4 */ /* 0x0005e40008019000 */
[----:B--2---:R-:W-:Y:S01]  /*17fa0*/  UMOV UR8, UR15 ;  /* 0x0000000f00087c82 */ /* 0x004fe20008000000 */
[----:B------:R-:W-:Y:S02]  /*17fb0*/  UMOV UR10, UR14 ;  /* 0x0000000e000a7c82 */ /* 0x000fe40008000000 */
[----:B------:R2:W-:Y:S01]  /*17fc0*/  UTMALDG.4D [UR8], [UR4], desc[UR6] ;  /* 0x00000608040075b4 */ /* 0x0005e20008019000 */
[----:B------:R-:W4:Y:S02]  /*17fd0*/  SYNCS.PHASECHK.TRANS64.TRYWAIT P0, [R4+URZ+0x19c40], R3 ;  /* 0x019c4003040075a7 */ /* 0x000f24000800017f */
[----:B--2-4-:R-:W-:Y:S05]  /*17fe0*/  @!P0 BRA `(.L_x_2141) ;  /* 0x00000040001c8947 */ /* 0x014fea0003800000 */
.L_x_2247:
[----:B------:R-:W-:Y:S05]  /*17ff0*/  @P1 BRA `(.L_x_2142) ;  /* 0x00000000001c1947 */ /* 0x000fea0003800000 */
[----:B------:R-:W4:Y:S01]  /*18000*/  S2R R5, SR_TID.X ;  /* 0x0000000000057919 */ /* 0x000f220000002100 */
[----:B0-2---:R-:W-:-:S04]  /*18010*/  IMAD.MOV.U32 R3, RZ, RZ, 0x3000 ;  /* 0x00003000ff037424 */ /* 0x005fc800078e00ff */
[----:B------:R0:W-:Y:S01]  /*18020*/  SYNCS.ARRIVE.TRANS64 RZ, [R4+URZ+0x19c30], R3 ;  /* 0x019c300304ff79a7 */ /* 0x0001e2000800003f */
[----:B----4-:R-:W-:-:S04]  /*18030*/  LOP3.LUT R5, R5, 0x1f, RZ, 0xc0, !PT ;  /* 0x0000001f05057812 */ /* 0x010fc800078ec0ff */
[----:B------:R-:W-:-:S13]  /*18040*/  ISETP.NE.AND P0, PT, R5, RZ, PT ;  /* 0x000000ff0500720c */ /* 0x000fda0003f05270 */
[----:B0-----:R-:W-:Y:S05]  /*18050*/  @!P0 BRA `(.L_x_2142) ;  /* 0x0000000000048947 */ /* 0x001fea0003800000 */
[----:B------:R-:W-:Y:S01]  /*18060*/  BPT.TRAP 0x1 ;  /* 0x000000040000795c */ /* 0x000fe20000300000 */
.L_x_2142:
        /* <DEDUP_REMOVED lines=27> */
.L_x_2136:
[----:B0-2---:R-:W2:Y:S04]  /*18220*/  LDL.LU R4, [R1+0x20] ;  /* 0x0000200001047983 */ /* 0x005ea80000300800 */
[----:B------:R-:W5:Y:S04]  /*18230*/  LDL.LU R6, [R1+0x14] ;  /* 0x0000140001067983 */ /* 0x000f680000300800 */
[----:B------:R-:W3:Y:S01]  /*18240*/  LDL.LU R3, [R1+0x30] ;  /* 0x0000300001037983 */ /* 0x000ee20000300800 */
[----:B------:R-:W-:Y:S05]  /*18250*/  WARPSYNC.ALL ;  /* 0x0000000000007948 */ /* 0x000fea0003800000 */
[----:B------:R-:W-:Y:S01]  /*18260*/  ULDC.64 UR6, c[0x0][0xa00] ;  /* 0x0002800000067ab9 */ /* 0x000fe20000000a00 */
[----:B------:R-:W-:Y:S01]  /*18270*/  ULDC.64 UR4, c[0x0][0x298] ;  /* 0x0000a60000047ab9 */ /* 0x000fe20000000a00 */
[----:B------:R-:W-:Y:S01]  /*18280*/  BAR.SYNC.DEFER_BLOCKING 0x8, 0x200 ;  /* 0x0208000000007b1d */ /* 0x000fe20000010000 */
[----:B------:R-:W-:Y:S01]  /*18290*/  ISETP.NE.U32.AND P0, PT, RZ, UR6, PT ;  /* 0x00000006ff007c0c */ /* 0x000fe2000bf05070 */
[----:B----4-:R-:W-:-:S03]  /*182a0*/  VIADD R0, R22, 0xf000 ;  /* 0x0000f00016007836 */ /* 0x010fc60000000000 */
[----:B------:R-:W-:Y:S01]  /*182b0*/  ISETP.NE.AND.EX P0, PT, RZ, UR7, PT, P0 ;  /* 0x00000007ff007c0c */ /* 0x000fe2000bf05300 */
[----:B------:R-:W-:Y:S01]  /*182c0*/  BSSY B6, `(.L_x_2143) ;  /* 0x0000020000067945 */ /* 0x000fe20003800000 */
[----:B------:R-:W-:Y:S02]  /*182d0*/  LOP3.LUT P1, RZ, R0, 0x9f, RZ, 0xc0, !PT ;  /* 0x0000009f00ff7812 */ /* 0x000fe4000782c0ff */
[----:B--2---:R-:W-:-:S05]  /*182e0*/  SHF.R.S32.HI R2, RZ, 0x1f, R4 ;  /* 0x0000001fff027819 */ /* 0x004fca0000011404 */
[----:B------:R-:W-:Y:S01]  /*182f0*/  IMAD R2, R2, UR4, RZ ;  /* 0x0000000402027c24 */ /* 0x000fe2000f8e02ff */
[----:B---3--:R-:W-:-:S03]  /*18300*/  SEL R3, R3, RZ, !P0 ;  /* 0x000000ff03037207 */ /* 0x008fc60004000000 */
[----:B------:R-:W-:Y:S01]  /*18310*/  IMAD R0, R4, UR5, R2 ;  /* 0x0000000504007c24 */ /* 0x000fe2000f8e0202 */
[----:B-----5:R-:W-:Y:S01]  /*18320*/  SEL R2, R6, RZ, !P0 ;  /* 0x000000ff06027207 */ /* 0x020fe20004000000 */
[----:B------:R-:W-:-:S05]  /*18330*/  IMAD.WIDE.U32 R4, R4, UR4, RZ ;  /* 0x0000000404047c25 */ /* 0x000fca000f8e00ff */
[----:B------:R-:W-:Y:S04]  /*18340*/  STL.64 [R1+0x28], R4 ;  /* 0x0000280401007387 */ /* 0x000fe80000100a00 */
[----:B------:R0:W-:Y:S04]  /*18350*/  STL [R1+0x14], R2 ;  /* 0x0000140201007387 */ /* 0x0001e80000100800 */
[----:B------:R2:W-:Y:S01]  /*18360*/  STL [R1+0x3c], R3 ;  /* 0x00003c0301007387 */ /* 0x0005e20000100800 */
[----:B0-----:R-:W-:Y:S01]  /*18370*/  IMAD.IADD R2, R5, 0x1, R0 ;  /* 0x0000000105027824 */ /* 0x001fe200078e0200 */
[----:B------:R-:W-:-:S05]  /*18380*/  SHF.R.S32.HI R0, RZ, 0x1f, R18 ;  /* 0x0000001fff007819 */ /* 0x000fca0000011412 */
        /* <DEDUP_REMOVED lines=13> */
[----:B-1----:R-:W-:Y:S02]  /*18460*/  IMAD.U32 R11, RZ, RZ, UR9 ;  /* 0x00000009ff0b7e24 */ /* 0x002fe4000f8e00ff */
[----:B------:R-:W-:Y:S02]  /*18470*/  IMAD.MOV.U32 R8, RZ, RZ, 0x70 ;  /* 0x00000070ff087424 */ /* 0x000fe400078e00ff */
[----:B------:R-:W-:Y:S02]  /*18480*/  IMAD.MOV.U32 R12, RZ, RZ, 0x1 ;  /* 0x00000001ff0c7424 */ /* 0x000fe400078e00ff */
[----:B------:R-:W-:-:S07]  /*18490*/  IMAD.MOV.U32 R13, RZ, RZ, RZ ;  /* 0x000000ffff0d7224 */ /* 0x000fce00078e00ff */
[----:B------:R-:W-:-:S07]  /*184a0*/  LEPC R20, `(.L_x_2144) ;  /* 0x000000001014794e */ /* 0x000fce0000000000 */
[----:B0-----:R-:W-:Y:S05]  /*184b0*/  CALL.ABS.NOINC R2 ;  /* 0x0000000002007343 */ /* 0x001fea0003c00000 */
.L_x_2144:
[----:B------:R-:W-:Y:S05]  /*184c0*/  BSYNC B6 ;  /* 0x0000000000067941 */ /* 0x000fea0003800000 */
.L_x_2143:
[----:B--2---:R-:W2:Y:S01]  /*184d0*/  LDL.LU R0, [R1+0x20] ;  /* 0x0000200001007983 */ /* 0x004ea20000300800 */
[----:B------:R-:W0:Y:S01]  /*184e0*/  LDC R9, c[0x0][0x448] ;  /* 0x00011200ff097b82 */ /* 0x000e220000000800 */
[----:B------:R-:W-:Y:S01]  /*184f0*/  ULDC.64 UR4, c[0x0][0x2d8] ;  /* 0x0000b60000047ab9 */ /* 0x000fe20000000a00 */
[----:B------:R-:W-:Y:S01]  /*18500*/  ULDC.64 UR6, c[0x0][0x2c8] ;  /* 0x0000b20000067ab9 */ /* 0x000fe20000000a00 */
[----:B------:R-:W2:Y:S01]  /*18510*/  LDL.LU.64 R2, [R1+0x28] ;  /* 0x0000280001027983 */ /* 0x000ea20000300a00 */
[----:B------:R-:W-:-:S03]  /*18520*/  ULDC.64 UR8, c[0x0][0x280] ;  /* 0x0000a00000087ab9 */ /* 0x000fc60000000a00 */
[----:B------:R-:W3:Y:S04]  /*18530*/  LDL.LU R20, [R1+0x30] ;  /* 0x0000300001147983 */ /* 0x000ee80000300800 */
[----:B------:R-:W4:Y:S04]  /*18540*/  LDL.LU R21, [R1+0x3c] ;  /* 0x00003c0001157983 */ /* 0x000f280000300800 */
[----:B------:R-:W4:Y:S01]  /*18550*/  LDL.LU R4, [R1+0x14] ;  /* 0x0000140001047983 */ /* 0x000f220000300800 */
[----:B0-----:R-:W-:-:S13]  /*18560*/  ISETP.NE.AND P1, PT, R9, 0x1, PT ;  /* 0x000000010900780c */ /* 0x001fda0003f25270 */
[----:B------:R-:W0:Y:S08]  /*18570*/  @P1 LDC R5, c[0x0][0x44c] ;  /* 0x00011300ff051b82 */ /* 0x000e300000000800 */
[----:B------:R-:W1:Y:S01]  /*18580*/  @P1 LDC R8, c[0x0][0x450] ;  /* 0x00011400ff081b82 */ /* 0x000e620000000800 */
[----:B--2---:R-:W-:Y:S02]  /*18590*/  IMAD.MOV.U32 R3, RZ, RZ, R0 ;  /* 0x000000ffff037224 */ /* 0x004fe400078e0000 */
[----:B---3--:R-:W-:-:S02]  /*185a0*/  IMAD R0, R20, UR4, RZ ;  /* 0x0000000414007c24 */ /* 0x008fc4000f8e02ff */
[C---:B------:R-:W-:Y:S01]  /*185b0*/  IMAD.WIDE.U32 R2, R18.reuse, UR4, R2 ;  /* 0x0000000412027c25 */ /* 0x040fe2000f8e0002 */
[----:B------:R-:W2:Y:S03]  /*185c0*/  S2R R20, SR_TID.X ;  /* 0x0000000000147919 */ /* 0x000ea60000002100 */
[----:B------:R-:W-:Y:S01]  /*185d0*/  IMAD R0, R18, UR5, R0 ;  /* 0x0000000512007c24 */ /* 0x000fe2000f8e0200 */
[----:B------:R-:W-:-:S03]  /*185e0*/  ULDC.64 UR4, c[0x0][0x2e0] ;  /* 0x0000b80000047ab9 */ /* 0x000fc60000000a00 */
[----:B------:R-:W-:Y:S02]  /*185f0*/  IMAD.IADD R3, R3, 0x1, R0 ;  /* 0x0000000103037824 */ /* 0x000fe400078e0200 */
[----:B----4-:R-:W-:Y:S02]  /*18600*/  IMAD R0, R21, UR4, RZ ;  /* 0x0000000415007c24 */ /* 0x010fe4000f8e02ff */
[----:B------:R-:W3:Y:S01]  /*18610*/  S2R R21, SR_TID.X ;  /* 0x0000000000157919 */ /* 0x000ee20000002100 */
[----:B------:R-:W-:-:S04]  /*18620*/  IMAD.WIDE.U32 R2, R4, UR4, R2 ;  /* 0x0000000404027c25 */ /* 0x000fc8000f8e0002 */
[----:B------:R-:W-:Y:S01]  /*18630*/  IMAD R0, R4, UR5, R0 ;  /* 0x0000000504007c24 */ /* 0x000fe2000f8e0200 */
[----:B------:R-:W-:Y:S01]  /*18640*/  ULDC.64 UR4, c[0x0][0x2d0] ;  /* 0x0000b40000047ab9 */ /* 0x000fe20000000a00 */
[----:B------:R-:W4:Y:S02]  /*18650*/  @P1 LDC R4, c[0x0][0x450] ;  /* 0x00011400ff041b82 */ /* 0x000f240000000800 */
[----:B------:R-:W-:Y:S01]  /*18660*/  IMAD.IADD R3, R3, 0x1, R0 ;  /* 0x0000000103037824 */ /* 0x000fe200078e0200 */
[----:B--2---:R-:W-:-:S04]  /*18670*/  LOP3.LUT R20, R20, 0x7f, RZ, 0xc0, !PT ;  /* 0x0000007f14147812 */ /* 0x004fc800078ec0ff */
[----:B------:R-:W-:Y:S01]  /*18680*/  SHF.R.U32.HI R20, RZ, 0x1, R20 ;  /* 0x00000001ff147819 */ /* 0x000fe20000011614 */
[----:B---3--:R-:W-:Y:S02]  /*18690*/  IMAD.SHL.U32 R6, R21, 0x40, RZ ;  /* 0x0000004015067824 */ /* 0x008fe400078e00ff */
[----:B------:R2:W5:Y:S03]  /*186a0*/  LDL R21, [R1+0x24] ;  /* 0x0000240001157983 */ /* 0x0005660000100800 */
[----:B------:R-:W-:-:S05]  /*186b0*/  LOP3.LUT R6, R20, 0x40, R6, 0xf8, !PT ;  /* 0x0000004014067812 */ /* 0x000fca00078ef806 */
[----:B------:R-:W-:-:S04]  /*186c0*/  IMAD R0, R17, 0xc0, R6 ;  /* 0x000000c011007824 */ /* 0x000fc800078e0206 */
[----:B0-----:R-:W-:-:S04]  /*186d0*/  @P1 IMAD.HI.U32 R6, R0, R5, RZ ;  /* 0x0000000500061227 */ /* 0x001fc800078e00ff */
[----:B------:R-:W-:Y:S01]  /*186e0*/  IMAD.MOV.U32 R5, RZ, RZ, R0 ;  /* 0x000000ffff057224 */ /* 0x000fe200078e0000 */
[----:B----4-:R-:W-:-:S04]  /*186f0*/  @P1 SHF.R.U32.HI R5, RZ, R4, R6 ;  /* 0x00000004ff051219 */ /* 0x010fc80000011606 */
        /* <DEDUP_REMOVED lines=15> */
[----:B0-----:R-:W-:-:S04]  /*187f0*/  @P1 IMAD.HI.U32 R7, R0, R5, RZ ;  /* 0x0000000500071227 */ /* 0x001fc800078e00ff */
[----:B------:R-:W-:Y:S01]  /*18800*/  IMAD.MOV.U32 R5, RZ, RZ, R0 ;  /* 0x000000ffff057224 */ /* 0x000fe200078e0000 */
[----:B-1----:R-:W-:Y:S02]  /*18810*/  @P1 SHF.R.U32.HI R5, RZ, R8, R7 ;  /* 0x00000008ff051219 */ /* 0x002fe40000011607 */
        /* <DEDUP_REMOVED lines=29> */
[----:B--2---:R-:W-:Y:S06]  /*189f0*/  BRA.DIV UR4, `(.L_x_2145) ;  /* 0x0000003604ac7947 */ /* 0x004fec000b800000 */
[----:B------:R-:W0:Y:S01]  /*18a00*/  SHFL.IDX PT, R3, R6, RZ, 0x1e1f ;  /* 0x001e1fff06037589 */ /* 0x000e2200000e0000 */
[----:B-----5:R-:W-:Y:S02]  /*18a10*/  IMAD R0, R21, R9, RZ ;  /* 0x0000000915007224 */ /* 0x020fe400078e02ff */
[----:B------:R-:W-:Y:S01]  /*18a20*/  IMAD R17, R17, 0xc0, R20 ;  /* 0x000000c011117824 */ /* 0x000fe200078e0214 */
[----:B------:R-:W1:Y:S04]  /*18a30*/  SHFL.IDX PT, R2, R4, RZ, 0x1e1f ;  /* 0x001e1fff04027589 */ /* 0x000e6800000e0000 */
        /* <DEDUP_REMOVED lines=19> */
[----:B0---4-:R0:W1:Y:S02]  /*18b70*/  SHFL.IDX PT, R2, R7, RZ, 0x1e1f ;  /* 0x001e1fff07027589 */ /* 0x01106400000e0000 */
.L_x_2254:
[----:B------:R-:W-:Y:S01]  /*18b80*/  VIADD R17, R17, 0x80 ;  /* 0x0000008011117836 */ /* 0x000fe20000000000 */
[----:B------:R-:W-:Y:S04]  /*18b90*/  BSSY B0, `(.L_x_2146) ;  /* 0x000000b000007945 */ /* 0x000fe80003800000 */
[----:B------:R-:W-:-:S13]  /*18ba0*/  ISETP.GE.AND P3, PT, R17, R0, PT ;  /* 0x000000001100720c */ /* 0x000fda0003f66270 */
[----:B------:R-:W-:Y:S05]  /*18bb0*/  @P3 BRA `(.L_x_2147) ;  /* 0x0000000000203947 */ /* 0x000fea0003800000 */
[----:B-1----:R-:W-:-:S05]  /*18bc0*/  IADD3 R2, P3, R10, R2, RZ ;  /* 0x000000020a027210 */ /* 0x002fca0007f7e0ff */
[----:B------:R-:W-:-:S05]  /*18bd0*/  IMAD.X R3, RZ, RZ, R5, P3 ;  /* 0x000000ffff037224 */ /* 0x000fca00018e0605 */
[----:B------:R-:W-:Y:S01]  /*18be0*/  @!PT LDS RZ, [RZ] ;  /* 0x00000000fffff984 */ /* 0x000fe20000000800 */
[----:B------:R-:W-:Y:S01]  /*18bf0*/  @!PT LDS RZ, [RZ] ;  /* 0x00000000fffff984 */ /* 0x000fe20000000800 */
[----:B------:R-:W-:Y:S01]  /*18c00*/  @!PT LDS RZ, [RZ] ;  /* 0x00000000fffff984 */ /* 0x000fe20000000800 */
[----:B------:R2:W-:Y:S04]  /*18c10*/  LDGSTS.E.BYPASS.LTC128B.128 [R8+0x10000], desc[UR42][R2.64], !P2 ;  /* 0x1000000002087fae */ /* 0x0005e8000d101d6a */
[----:B------:R2:W-:Y:S04]  /*18c20*/  LDGSTS.E.BYPASS.LTC128B.128 [R8+0x11800], desc[UR42][R2.64+0x20], !P1 ;  /* 0x1180002002087fae */ /* 0x0005e8000c901d6a */
[----:B------:R2:W-:Y:S02]  /*18c30*/  LDGSTS.E.BYPASS.LTC128B.128 [R8+0x13000], desc[UR42][R2.64+0x40], !P0 ;  /* 0x1300004002087fae */ /* 0x0005e4000c101d6a */
.L_x_2147:
[----:B------:R-:W-:Y:S05]  /*18c40*/  BSYNC B0 ;  /* 0x0000000000007941 */ /* 0x000fea0003800000 */
.L_x_2146:
[----:B------:R-:W-:Y:S01]  /*18c50*/  NOP ;  /* 0x0000000000007918 */ /* 0x000fe20000000000 */
[----:B------:R-:W-:-:S13]  /*18c60*/  PLOP3.LUT P0, PT, PT, PT, PT, 0x80, 0x0 ;  /* 0x000000000000781c */ /* 0x000fda0003f0f070 */
.L_x_2148:
[----:B------:R-:W-:Y:S02]  /*18c70*/  PLOP3.LUT P1, PT, P1, P0, PT, 0xa2, 0x0 ;  /* 0x000000000000781c */ /* 0x000fe40000f21472 */
[----:B------:R-:W-:-:S08]  /*18c80*/  @P0 R2UR P1, UR4, R22 ;  /* 0x00000000160402ca */ /* 0x000fd00000020000 */
[----:B------:R-:W-:-:S05]  /*18c90*/  @P0 PLOP3.LUT P0, PT, P1, PT, PT, 0x80, 0x0 ;  /* 0x000000000000081c */ /* 0x000fca0000f0f070 */
[----:B------:R-:W-:Y:S01]  /*18ca0*/  @!P1 SYNCS.ARRIVE.TRANS64.RED.A0T1 RZ, [UR4+0x19c00], RZ ;  /* 0x019c00ffffff99a7 */ /* 0x000fe20008200404 */
[----:B------:R-:W-:Y:S07]  /*18cb0*/  @!P1 ARRIVES.LDGSTSBAR.64.TRANSCNT [UR4+0x19c00] ;  /* 0x019c0000ff0099b0 */ /* 0x000fee0008000a84 */
[----:B------:R-:W-:Y:S05]  /*18cc0*/  @P0 BRA.U.ANY `(.L_x_2148) ;  /* 0xfffffffd00e80947 */ /* 0x000fea000393ffff */
[----:B-12---:R-:W2:Y:S02]  /*18cd0*/  LDL.LU R2, [R1+0x38] ;  /* 0x0000380001027983 */ /* 0x006ea40000300800 */
        /* <DEDUP_REMOVED lines=10> */
[----:B-12---:R-:W-:Y:S05]  /*18d80*/  @!P0 BRA `(.L_x_2150) ;  /* 0x0000003400b88947 */ /* 0x006fea0003800000 */
.L_x_2255:
[----:B------:R-:W-:Y:S05]  /*18d90*/  BSYNC B0 ;  /* 0x0000000000007941 */ /* 0x000fea0003800000 */
.L_x_2149:
[----:B------:R-:W2:Y:S02]  /*18da0*/  LDL R0, [R1+0x1c] ;  /* 0x00001c0001007983 */ /* 0x000ea40000100800 */
[----:B--2---:R-:W-:-:S13]  /*18db0*/  ISETP.GE.AND P0, PT, R0, 0x2, PT ;  /* 0x000000020000780c */ /* 0x004fda0003f06270 */
[----:B------:R-:W-:Y:S05]  /*18dc0*/  @!P0 BRA `(.L_x_2151) ;  /* 0x0000001000148947 */ /* 0x000fea0003800000 */
[----:B------:R-:W-:Y:S02]  /*18dd0*/  VIADD R2, R0, 0xfffffffe ;  /* 0xfffffffe00027836 */ /* 0x000fe40000000000 */
[----:B------:R-:W-:Y:S02]  /*18de0*/  IMAD.MOV.U32 R0, RZ, RZ, R24 ;  /* 0x000000ffff007224 */ /* 0x000fe400078e0018 */
[----:B------:R-:W-:-:S07]  /*18df0*/  IMAD.MOV.U32 R8, RZ, RZ, R26 ;  /* 0x000000ffff087224 */ /* 0x000fce00078e001a */
.L_x_2175:
        /* <DEDUP_REMOVED lines=32> */
.L_x_2154:
[----:B------:R-:W2:Y:S01]  /*19000*/  S2R R4, SR_TID.X ;  /* 0x0000000000047919 */ /* 0x000ea20000002100 */
[----:B-1----:R-:W-:Y:S01]  /*19010*/  IMAD R6, R24, 0x8, R22 ;  /* 0x0000000818067824 */ /* 0x002fe200078e0216 */
[----:B------:R-:W-:Y:S01]  /*19020*/  BSSY B1, `(.L_x_2155) ;  /* 0x0000006000017945 */ /* 0x000fe20003800000 */
[----:B--2---:R-:W-:Y:S02]  /*19030*/  LOP3.LUT R5, R4, 0x7f, RZ, 0xc0, !PT ;  /* 0x0000007f04057812 */ /* 0x004fe400078ec0ff */
[----:B------:R-:W-:Y:S02]  /*19040*/  SHF.L.U32 R4, R26, 0x1f, RZ ;  /* 0x0000001f1a047819 */ /* 0x000fe400000006ff */
[----:B------:R-:W-:Y:S02]  /*19050*/  ISETP.NE.AND P1, PT, R5, RZ, PT ;  /* 0x000000ff0500720c */ /* 0x000fe40003f25270 */
[----:B------:R-:W1:Y:S02]  /*19060*/  SYNCS.PHASECHK.TRANS64.TRYWAIT P0, [R6+URZ+0x19c80], R4 ;  /* 0x019c8004060075a7 */ /* 0x000e64000800017f */
[----:B-1----:R-:W-:Y:S09]  /*19070*/  @!P0 BRA `(.L_x_2156) ;  /* 0x0000003400108947 */ /* 0x002ff20003800000 */
.L_x_2256:
[----:B------:R-:W-:Y:S05]  /*19080*/  BSYNC B1 ;  /* 0x0000000000017941 */ /* 0x000fea0003800000 */
.L_x_2155:
[----:B------:R-:W-:Y:S04]  /*19090*/  BSSY B1, `(.L_x_2157) ;  /* 0x0000009000017945 */ /* 0x000fe80003800000 */
[----:B------:R-:W-:Y:S05]  /*190a0*/  @P1 BRA `(.L_x_2158) ;  /* 0x00000000001c1947 */ /* 0x000fea0003800000 */
[----:B------:R-:W0:Y:S02]  /*190b0*/  S2R R5, SR_TID.X ;  /* 0x0000000000057919 */ /* 0x000e240000002100 */
[----:B0-----:R-:W-:Y:S01]  /*190c0*/  LOP3.LUT R7, R5, 0x1f, RZ, 0xc0, !PT ;  /* 0x0000001f05077812 */ /* 0x001fe200078ec0ff */
[----:B------:R-:W-:-:S03]  /*190d0*/  IMAD.MOV.U32 R5, RZ, RZ, 0x3000 ;  /* 0x00003000ff057424 */ /* 0x000fc600078e00ff */
[----:B------:R-:W-:Y:S01]  /*190e0*/  ISETP.NE.AND P0, PT, R7, RZ, PT ;  /* 0x000000ff0700720c */ /* 0x000fe20003f05270 */
[----:B------:R2:W-:-:S12]  /*190f0*/  SYNCS.ARRIVE.TRANS64 RZ, [R6+URZ+0x19c70], R5 ;  /* 0x019c700506ff79a7 */ /* 0x0005d8000800003f */
[----:B--2---:R-:W-:Y:S05]  /*19100*/  @!P0 BRA `(.L_x_2158) ;  /* 0x0000000000048947 */ /* 0x004fea0003800000 */
[----:B------:R-:W-:Y:S01]  /*19110*/  BPT.TRAP 0x1 ;  /* 0x000000040000795c */ /* 0x000fe20000300000 */
.L_x_2158:
[----:B------:R-:W-:Y:S05]  /*19120*/  BSYNC B1 ;  /* 0x0000000000017941 */ /* 0x000fea0003800000 */
.L_x_2157:
[----:B------:R-:W2:Y:S01]  /*19130*/  LDL R5, [R1+0x4] ;  /* 0x0000040001057983 */ /* 0x000ea20000100800 */
[----:B------:R-:W-:Y:S01]  /*19140*/  IMAD.MOV.U32 R11, RZ, RZ, RZ ;  /* 0x000000ffff0b7224 */ /* 0x000fe200078e00ff */
[----:B------:R-:W-:Y:S01]  /*19150*/  UIADD3 UR4, UP0, UR40, 0x470, URZ ;  /* 0x0000047028047890 */ /* 0x000fe2000ff1e03f */
[----:B0-----:R-:W-:Y:S01]  /*19160*/  IMAD R7, R24, 0x3000, R22 ;  /* 0x0000300018077824 */ /* 0x001fe200078e0216 */
        /* <DEDUP_REMOVED lines=8> */
.L_x_2159:
        /* <DEDUP_REMOVED lines=16> */
.L_x_2160:
        /* <DEDUP_REMOVED lines=16> */
.L_x_2161:
        /* <DEDUP_REMOVED lines=13> */
.L_x_2257:
[----:B------:R-:W-:Y:S05]  /*194c0*/  BSYNC B1 ;  /* 0x0000000000017941 */ /* 0x000fea0003800000 */
.L_x_2162:
        /* <DEDUP_REMOVED lines=11> */
.L_x_2165:
[----:B------:R-:W-:Y:S05]  /*19580*/  BSYNC B1 ;  /* 0x0000000000017941 */ /* 0x000fea0003800000 */
.L_x_2164:
        /* <DEDUP_REMOVED lines=8> */
.L_x_2166:
        /* <DEDUP_REMOVED lines=15> */
.L_x_2167:
        /* <DEDUP_REMOVED lines=15> */
.L_x_2168:
        /* <DEDUP_REMOVED lines=10> */
.L_x_2153:
[----:B------:R-:W-:Y:S05]  /*19890*/  BSYNC B0 ;  /* 0x0000000000007941 */ /* 0x000fea0003800000 */
.L_x_2152:
[----:B------:R-:W-:-:S06]  /*198a0*/  UISETP.NE.AND UP0, UPT, UR36, 0x3, UPT ;  /* 0x000000032400788c */ /* 0x000fcc000bf05270 */
[----:B------:R-:W-:-:S13]  /*198b0*/  PLOP3.LUT P0, PT, PT, PT, UP0, 0x80, 0x0 ;  /* 0x000000000000781c */ /* 0x000fda0003f0f008 */
[----:B------:R-:W-:Y:S05]  /*198c0*/  @!P0 BRA `(.L_x_2169) ;  /* 0x0000000000048947 */ /* 0x000fea0003800000 */
[----:B------:R-:W-:Y:S01]  /*198d0*/  BPT.TRAP 0x1 ;  /* 0x000000040000795c */ /* 0x000fe20000300000 */
.L_x_2169:
        /* <DEDUP_REMOVED lines=8> */
.L_x_2258:
[----:B------:R-:W-:Y:S05]  /*19960*/  BSYNC B0 ;  /* 0x0000000000007941 */ /* 0x000fea0003800000 */
.L_x_2170:
[----:B------:R-:W-:Y:S05]  /*19970*/  @!P1 BRA `(.L_x_2172) ;  /* 0x0000000000049947 */ /* 0x000fea0003800000 */
[----:B------:R-:W-:Y:S01]  /*19980*/  BPT.TRAP 0x1 ;  /* 0x000000040000795c */ /* 0x000fe20000300000 */
.L_x_2172:
[----:B-1----:R-:W-:Y:S01]  /*19990*/  SHF.L.U32 R4, R8, 0x1f, RZ ;  /* 0x0000001f08047819 */ /* 0x002fe200000006ff */
[----:B------:R-:W-:-:S03]  /*199a0*/  IMAD R10, R0, 0x3000, RZ ;  /* 0x00003000000a7824 */ /* 0x000fc600078e02ff */
[----:B------:R-:W1:Y:S02]  /*199b0*/  SYNCS.PHASECHK.TRANS64.TRYWAIT P0, [R3+URZ+0x19c60], R4 ;  /* 0x019c6004030075a7 */ /* 0x000e64000800017f */
[----:B-1----:R-:W-:Y:S05]  /*199c0*/  @!P0 BRA `(.L_x_2173) ;  /* 0x0000002800f88947 */ /* 0x002fea0003800000 */
.L_x_2259:
[----:B------:R-:W2:Y:S04]  /*199d0*/  LDL R0, [R1+0x10] ;  /* 0x0000100001007983 */ /* 0x000ea80000100800 */
[----:B------:R-:W3:Y:S01]  /*199e0*/  LDL R11, [R1+0x8] ;  /* 0x00000800010b7983 */ /* 0x000ee20000100800 */
[----:B------:R-:W-:Y:S05]  /*199f0*/  WARPSYNC.ALL ;  /* 0x0000000000007948 */ /* 0x000fea0003800000 */
[----:B------:R-:W4:Y:S02]  /*19a00*/  S2R R13, SR_TID.X ;  /* 0x00000000000d7919 */ /* 0x000f240000002100 */
[----:B----4-:R-:W-:Y:S01]  /*19a10*/  LOP3.LUT P0, RZ, R13, 0x4, RZ, 0xc0, !PT ;  /* 0x000000040dff7812 */ /* 0x010fe2000780c0ff */
[----:B------:R-:W-:-:S05]  /*19a20*/  IMAD.MOV.U32 R13, RZ, RZ, 0x40 ;  /* 0x00000040ff0d7424 */ /* 0x000fca00078e00ff */
[----:B------:R-:W-:Y:S02]  /*19a30*/  SEL R13, R13, 0xffffffc0, !P0 ;  /* 0xffffffc00d0d7807 */ /* 0x000fe40004000000 */
[C---:B--2---:R-:W-:Y:S02]  /*19a40*/  LOP3.LUT R0, R10.reuse, R0, RZ, 0xfc, !PT ;  /* 0x000000000a007212 */ /* 0x044fe400078efcff */
        /* <DEDUP_REMOVED lines=48> */
.L_x_2174:
        /* <DEDUP_REMOVED lines=13> */
.L_x_2151:
[----:B-1----:R-:W1:Y:S01]  /*19e20*/  S2R R3, SR_TID.X ;  /* 0x0000000000037919 */ /* 0x002e620000002100 */
[----:B------:R-:W-:Y:S01]  /*19e30*/  BSSY B0, `(.L_x_2176) ;  /* 0x0000010000007945 */ /* 0x000fe20003800000 */
        /* <DEDUP_REMOVED lines=12> */
[----:B0-----:R-:W0:Y:S01]  /*19f00*/  POPC R7, R4 ;  /* 0x0000000400077309 */ /* 0x001e220000000000 */
[----:B--2---:R-:W0:Y:S02]  /*19f10*/  SHFL.IDX PT, R0, R3, R0, 0x1f ;  /* 0x00001f0003007589 */ /* 0x004e2400000e0000 */
[----:B0-----:R-:W-:-:S07]  /*19f20*/  IADD3 R16, R0, UR38, R7 ;  /* 0x0000002600107c10 */ /* 0x001fce000fffe007 */
.L_x_2177:
[----:B------:R-:W-:Y:S05]  /*19f30*/  BSYNC B0 ;  /* 0x0000000000007941 */ /* 0x000fea0003800000 */
.L_x_2176:
[----:B------:R-:W-:-:S06]  /*19f40*/  UISETP.NE.AND UP0, UPT, UR36, 0x3, UPT ;  /* 0x000000032400788c */ /* 0x000fcc000bf05270 */
[----:B------:R-:W-:-:S13]  /*19f50*/  PLOP3.LUT P1, PT, PT, PT, UP0, 0x80, 0x0 ;  /* 0x000000000000781c */ /* 0x000fda0003f2f008 */
[----:B------:R-:W-:Y:S05]  /*19f60*/  @!P1 BRA `(.L_x_2178) ;  /* 0x0000000000049947 */ /* 0x000fea0003800000 */
[----:B------:R-:W-:Y:S01]  /*19f70*/  BPT.TRAP 0x1 ;  /* 0x000000040000795c */ /* 0x000fe20000300000 */
.L_x_2178:
        /* <DEDUP_REMOVED lines=8> */
.L_x_2260:
[----:B------:R-:W-:Y:S05]  /*1a000*/  BSYNC B0 ;  /* 0x0000000000007941 */ /* 0x000fea0003800000 */
.L_x_2179:
[----:B------:R-:W-:Y:S05]  /*1a010*/  @!P2 BRA `(.L_x_2181) ;  /* 0x000000000004a947 */ /* 0x000fea0003800000 */
[----:B------:R-:W-:Y:S01]  /*1a020*/  BPT.TRAP 0x1 ;  /* 0x000000040000795c */ /* 0x000fe20000300000 */
.L_x_2181:
[----:B-1----:R-:W-:-:S04]  /*1a030*/  SHF.L.U32 R0, R26, 0x1f, RZ ;  /* 0x0000001f1a007819 */ /* 0x002fc800000006ff */
[----:B------:R-:W1:Y:S02]  /*1a040*/  SYNCS.PHASECHK.TRANS64.TRYWAIT P1, [R3+URZ+0x19c60], R0 ;  /* 0x019c6000030075a7 */ /* 0x000e64000802017f */
[----:B-1----:R-:W-:Y:S05]  /*1a050*/  @!P1 BRA `(.L_x_2182) ;  /* 0x00000024007c9947 */ /* 0x002fea0003800000 */
.L_x_2261:
[----:B------:R-:W2:Y:S04]  /*1a060*/  LDL R4, [R1+0x10] ;  /* 0x0000100001047983 */ /* 0x000ea80000100800 */
[----:B------:R-:W3:Y:S01]  /*1a070*/  LDL R10, [R1+0x8] ;  /* 0x00000800010a7983 */ /* 0x000ee20000100800 */
[----:B------:R-:W-:Y:S01]  /*1a080*/  IMAD R2, R24, 0x3000, RZ ;  /* 0x0000300018027824 */ /* 0x000fe200078e02ff */
[----:B------:R-:W-:Y:S05]  /*1a090*/  WARPSYNC.ALL ;  /* 0x0000000000007948 */ /* 0x000fea0003800000 */
[----:B------:R-:W4:Y:S02]  /*1a0a0*/  S2R R12, SR_TID.X ;  /* 0x00000000000c7919 */ /* 0x000f240000002100 */
[----:B----4-:R-:W-:Y:S01]  /*1a0b0*/  LOP3.LUT P1, RZ, R12, 0x4, RZ, 0xc0, !PT ;  /* 0x000000040cff7812 */ /* 0x010fe2000782c0ff */
[----:B------:R-:W-:-:S05]  /*1a0c0*/  IMAD.MOV.U32 R12, RZ, RZ, 0x40 ;  /* 0x00000040ff0c7424 */ /* 0x000fca00078e00ff */
[----:B------:R-:W-:Y:S02]  /*1a0d0*/  SEL R12, R12, 0xffffffc0, !P1 ;  /* 0xffffffc00c0c7807 */ /* 0x000fe40004800000 */
[C---:B--2---:R-:W-:Y:S02]  /*1a0e0*/  LOP3.LUT R5, R2.reuse, R4, RZ, 0xfc, !PT ;  /* 0x0000000402057212 */ /* 0x044fe400078efcff */
[----:B---3--:R-:W-:-:S03]  /*1a0f0*/  LOP3.LUT R2, R2, R10, RZ, 0xfc, !PT ;  /* 0x0000000a02027212 */ /* 0x008fc600078efcff */
[C---:B-1----:R-:W-:Y:S02]  /*1a100*/  IMAD.IADD R0, R22.reuse, 0x1, R5 ;  /* 0x0000000116007824 */ /* 0x042fe400078e0205 */
        /* <DEDUP_REMOVED lines=46> */
.L_x_2183:
        /* <DEDUP_REMOVED lines=10> */
.L_x_2126:
[----:B------:R-:W-:-:S13]  /*1a490*/  LOP3.LUT P0, RZ, R29, 0x2, RZ, 0xc0, !PT ;  /* 0x000000021dff7812 */ /* 0x000fda000780c0ff */
[----:B------:R-:W-:Y:S05]  /*1a4a0*/  @!P0 BRA `(.L_x_2184) ;  /* 0x0000000000248947 */ /* 0x000fea0003800000 */
[----:B------:R-:W-:Y:S05]  /*1a4b0*/  WARPSYNC.ALL ;  /* 0x0000000000007948 */ /* 0x000fea0003800000 */
[----:B------:R-:W3:Y:S08]  /*1a4c0*/  S2UR UR5, SR_CgaCtaId ;  /* 0x00000000000579c3 */ /* 0x000ef00000008800 */
[----:B------:R-:W-:Y:S06]  /*1a4d0*/  BAR.SYNC.DEFER_BLOCKING 0x5, 0x200 ;  /* 0x0148000000007b1d */ /* 0x000fec0000010000 */
[----:B------:R-:W-:-:S02]  /*1a4e0*/  UMOV UR4, 0x400 ;  /* 0x0000040000047882 */ /* 0x000fc40000000000 */
[----:B---3--:R-:W-:-:S06]  /*1a4f0*/  ULEA UR4, UR5, UR4, 0x18 ;  /* 0x0000000405047291 */ /* 0x008fcc000f8ec03f */
[----:B--2---:R-:W-:-:S05]  /*1a500*/  IMAD.U32 R22, RZ, RZ, UR4 ;  /* 0x00000004ff167e24 */ /* 0x004fca000f8e00ff */
[----:B------:R2:W3:Y:S01]  /*1a510*/  LDS.128 R16, [R22+0x19cd0] ;  /* 0x019cd00016107984 */ /* 0x0004e20000000c00 */
[----:B------:R-:W-:Y:S06]  /*1a520*/  BAR.ARV 0x4, 0x200 ;  /* 0x0108000000007b1d */ /* 0x000fec0000002000 */
[----:B------:R-:W-:Y:S05]  /*1a530*/  BRA `(.L_x_2185) ;  /* 0x0000000800cc7947 */ /* 0x000fea0003800000 */
.L_x_2184:
[----:B------:R-:W3:Y:S01]  /*1a540*/  S2R R0, SR_TID.X ;  /* 0x0000000000007919 */ /* 0x000ee20000002100 */
[----:B------:R-:W-:Y:S01]  /*1a550*/  UMOV UR4, 0xffffffff ;  /* 0xffffffff00047882 */ /* 0x000fe20000000000 */
[----:B---3--:R-:W-:-:S04]  /*1a560*/  LOP3.LUT R7, R0, 0x1f, RZ, 0xc0, !PT ;  /* 0x0000001f00077812 */ /* 0x008fc800078ec0ff */
[----:B------:R-:W-:Y:S01]  /*1a570*/  ISETP.NE.AND P0, PT, R7, 0x1f, PT ;  /* 0x0000001f0700780c */ /* 0x000fe20003f05270 */
[----:B------:R-:W-:-:S12]  /*1a580*/  BRA.DIV UR4, `(.L_x_2186) ;  /* 0x0000002204447947 */ /* 0x000fd8000b800000 */
[----:B--2---:R-:W-:Y:S01]  /*1a590*/  IMAD.IADD R5, R19, 0x1, R7 ;  /* 0x0000000113057824 */ /* 0x004fe200078e0207 */
        /* <DEDUP_REMOVED lines=29> */
[----:B------:R0:W2:Y:S02]  /*1a770*/  SHFL.IDX PT, R14, R3, 0x1f, 0x1f ;  /* 0x03e01f00030e7f89 */ /* 0x0000a400000e0000 */
.L_x_2271:
[----:B------:R-:W-:Y:S02]  /*1a780*/  ULDC UR4, c[0x0][0xc38] ;  /* 0x00030e0000047ab9 */ /* 0x000fe40000000800 */
[----:B------:R-:W-:-:S04]  /*1a790*/  IMAD.U32 R4, RZ, RZ, UR4 ;  /* 0x00000004ff047e24 */ /* 0x000fc8000f8e00ff */
[----:B--2---:R-:W-:-:S04]  /*1a7a0*/  IMAD R5, R14, R4, RZ ;  /* 0x000000040e057224 */ /* 0x004fc800078e02ff */
[----:B------:R-:W-:-:S05]  /*1a7b0*/  IMAD.IADD R16, R16, 0x1, R5 ;  /* 0x0000000110107824 */ /* 0x000fca00078e0205 */
[----:B------:R-:W-:-:S13]  /*1a7c0*/  ISETP.GT.AND P6, PT, R16, R0, PT ;  /* 0x000000001000720c */ /* 0x000fda0003fc4270 */
[----:B------:R-:W-:Y:S05]  /*1a7d0*/  @P6 BRA `(.L_x_2187) ;  /* 0x00000000009c6947 */ /* 0x000fea0003800000 */
.L_x_2192:
[----:B------:R-:W2:Y:S01]  /*1a7e0*/  LDC R4, c[0x0][0xc3c] ;  /* 0x00030f00ff047b82 */ /* 0x000ea20000000800 */
[----:B------:R-:W-:-:S05]  /*1a7f0*/  VIADD R19, R19, 0x1f ;  /* 0x0000001f13137836 */ /* 0x000fca0000000000 */
[----:B--2---:R-:W-:-:S13]  /*1a800*/  ISETP.GE.AND P6, PT, R19, R4, PT ;  /* 0x000000041300720c */ /* 0x004fda0003fc6270 */
[----:B------:R-:W-:Y:S05]  /*1a810*/  @P6 BRA `(.L_x_2188) ;  /* 0x0000000400d06947 */ /* 0x000fea0003800000 */
[----:B------:R-:W2:Y:S01]  /*1a820*/  S2R R2, SR_TID.X ;  /* 0x0000000000027919 */ /* 0x000ea20000002100 */
[----:B------:R-:W-:Y:S01]  /*1a830*/  BSSY B0, `(.L_x_2189) ;  /* 0x0000009000007945 */ /* 0x000fe20003800000 */
[----:B--2---:R-:W-:-:S05]  /*1a840*/  LOP3.LUT R2, R2, 0x1f, RZ, 0xc0, !PT ;  /* 0x0000001f02027812 */ /* 0x004fca00078ec0ff */
[----:B------:R-:W-:Y:S02]  /*1a850*/  IMAD.IADD R5, R19, 0x1, R2 ;  /* 0x0000000113057824 */ /* 0x000fe400078e0202 */
[----:B------:R-:W-:-:S03]  /*1a860*/  IMAD.MOV.U32 R2, RZ, RZ, RZ ;  /* 0x000000ffff027224 */ /* 0x000fc600078e00ff */
[----:B------:R-:W-:-:S13]  /*1a870*/  ISETP.GE.OR P6, PT, R5, R4, !P0 ;  /* 0x000000040500720c */ /* 0x000fda00047c6670 */
[----:B------:R-:W-:Y:S05]  /*1a880*/  @P6 BRA `(.L_x_2190) ;  /* 0x00000000000c6947 */ /* 0x000fea0003800000 */
[----:B0-----:R-:W0:Y:S02]  /*1a890*/  LDC.64 R2, c[0x0][0xc80] ;  /* 0x00032000ff027b82 */ /* 0x001e240000000a00 */
[----:B0-----:R-:W-:-:S06]  /*1a8a0*/  IMAD.WIDE R2, R5, 0x4, R2 ;  /* 0x0000000405027825 */ /* 0x001fcc00078e0202 */
[----:B------:R2:W5:Y:S02]  /*1a8b0*/  LDG.E R2, desc[UR42][R2.64] ;  /* 0x0000002a02027981 */ /* 0x000564000c1e1900 */
.L_x_2190:
[----:B------:R-:W-:Y:S05]  /*1a8c0*/  BSYNC B0 ;  /* 0x0000000000007941 */ /* 0x000fea0003800000 */
.L_x_2189:
[----:B------:R-:W-:-:S03]  /*1a8d0*/  UMOV UR4, 0xffffffff ;  /* 0xffffffff00047882 */ /* 0x000fc60000000000 */
[----:B------:R-:W-:Y:S05]  /*1a8e0*/  BRA.DIV UR4, `(.L_x_2191) ;  /* 0x0000002204907947 */ /* 0x000fea000b800000 */
[----:B-----5:R-:W3:Y:S02]  /*1a8f0*/  SHFL.UP PT, R14, R2, 0x1, RZ ;  /* 0x04200000020e7989 */ /* 0x020ee400000e00ff */
[----:B---3--:R-:W-:-:S05]  /*1a900*/  SEL R13, R14, RZ, P1 ;  /* 0x000000ff0e0d7207 */ /* 0x008fca0000800000 */
[----:B------:R-:W-:-:S05]  /*1a910*/  IMAD.IADD R13, R2, 0x1, R13 ;  /* 0x00000001020d7824 */ /* 0x000fca00078e020d */
[----:B------:R-:W3:Y:S02]  /*1a920*/  SHFL.UP PT, R14, R13, 0x2, RZ ;  /* 0x044000000d0e7989 */ /* 0x000ee400000e00ff */
        /* <DEDUP_REMOVED lines=8> */
[----:B------:R-:W0:Y:S02]  /*1a9b0*/  SHFL.UP PT, R14, R6, 0x10, RZ ;  /* 0x06000000060e7989 */ /* 0x000e2400000e00ff */
[----:B0-2---:R-:W-:-:S05]  /*1a9c0*/  SEL R3, R14, RZ, P5 ;  /* 0x000000ff0e037207 */ /* 0x005fca0002800000 */
[----:B------:R-:W-:-:S05]  /*1a9d0*/  IMAD.IADD R3, R6, 0x1, R3 ;  /* 0x0000000106037824 */ /* 0x000fca00078e0203 */
[----:B------:R0:W2:Y:S02]  /*1a9e0*/  SHFL.IDX PT, R14, R3, 0x1f, 0x1f ;  /* 0x03e01f00030e7f89 */ /* 0x0000a400000e0000 */
.L_x_2279:
[----:B------:R-:W-:Y:S02]  /*1a9f0*/  ULDC UR4, c[0x0][0xc38] ;  /* 0x00030e0000047ab9 */ /* 0x000fe40000000800 */
[----:B------:R-:W-:-:S04]  /*1aa00*/  IMAD.U32 R4, RZ, RZ, UR4 ;  /* 0x00000004ff047e24 */ /* 0x000fc8000f8e00ff */
[----:B--2---:R-:W-:-:S04]  /*1aa10*/  IMAD R5, R14, R4, RZ ;  /* 0x000000040e057224 */ /* 0x004fc800078e02ff */
[----:B------:R-:W-:-:S05]  /*1aa20*/  IMAD.IADD R16, R5, 0x1, R16 ;  /* 0x0000000105107824 */ /* 0x000fca00078e0210 */
[----:B------:R-:W-:-:S13]  /*1aa30*/  ISETP.GT.AND P6, PT, R16, R0, PT ;  /* 0x000000001000720c */ /* 0x000fda0003fc4270 */
[----:B------:R-:W-:Y:S05]  /*1aa40*/  @!P6 BRA `(.L_x_2192) ;  /* 0xfffffffc0064e947 */ /* 0x000fea000383ffff */
.L_x_2187:
[----:B------:R-:W-:Y:S01]  /*1aa50*/  IMAD.IADD R16, R16, 0x1, -R5 ;  /* 0x0000000110107824 */ /* 0x000fe200078e0a05 */
[----:B------:R-:W-:-:S03]  /*1aa60*/  UMOV UR4, 0xffffffff ;  /* 0xffffffff00047882 */ /* 0x000fc60000000000 */
[----:B------:R-:W-:-:S05]  /*1aa70*/  IMAD R5, R3, R4, R16 ;  /* 0x0000000403057224 */ /* 0x000fca00078e0210 */
[----:B------:R-:W-:Y:S01]  /*1aa80*/  ISETP.GT.AND P6, PT, R5, R0, PT ;  /* 0x000000000500720c */ /* 0x000fe20003fc4270 */
[----:B------:R-:W-:-:S12]  /*1aa90*/  BRA.DIV UR4, `(.L_x_2193) ;  /* 0x0000002204e07947 */ /* 0x000fd8000b800000 */
[----:B------:R-:W-:-:S04]  /*1aaa0*/  VOTE.ANY R5, PT, !P6 ;  /* 0x0000000000057806 */ /* 0x000fc800070e0100 */
[----:B------:R-:W2:Y:S02]  /*1aab0*/  POPC R6, R5 ;  /* 0x0000000500067309 */ /* 0x000ea40000000000 */
[----:B--2---:R2:W3:Y:S02]  /*1aac0*/  SHFL.IDX PT, R17, R2, R6, 0x1f ;  /* 0x00001f0602117589 */ /* 0x0044e400000e0000 */
.L_x_2283:
[----:B------:R-:W-:Y:S01]  /*1aad0*/  ISETP.NE.AND P0, PT, R5, RZ, PT ;  /* 0x000000ff0500720c */ /* 0x000fe20003f05270 */
[----:B------:R-:W-:-:S12]  /*1aae0*/  IMAD.MOV.U32 R5, RZ, RZ, RZ ;  /* 0x000000ffff057224 */ /* 0x000fd800078e00ff */
[----:B------:R-:W-:Y:S05]  /*1aaf0*/  @!P0 BRA `(.L_x_2194) ;  /* 0x0000000000108947 */ /* 0x000fea0003800000 */
[----:B------:R-:W-:Y:S01]  /*1ab00*/  UMOV UR4, 0xffffffff ;  /* 0xffffffff00047882 */ /* 0x000fe20000000000 */
[----:B------:R-:W-:Y:S02]  /*1ab10*/  VIADD R12, R6, 0xffffffff ;  /* 0xffffffff060c7836 */ /* 0x000fe40000000000 */
[----:B------:R-:W-:Y:S05]  /*1ab20*/  BRA.DIV UR4, `(.L_x_2195) ;  /* 0x0000002604047947 */ /* 0x000fea000b800000 */
[----:B------:R4:W0:Y:S02]  /*1ab30*/  SHFL.IDX PT, R5, R3, R12, 0x1f ;  /* 0x00001f0c03057589 */ /* 0x00082400000e0000 */
.L_x_2194:
[----:B0-2-4-:R-:W0:Y:S01]  /*1ab40*/  LDC.64 R2, c[0x0][0xc90] ;  /* 0x00032400ff027b82 */ /* 0x015e220000000a00 */
[----:B------:R-:W-:-:S04]  /*1ab50*/  IMAD.IADD R19, R6, 0x1, R19 ;  /* 0x0000000106137824 */ /* 0x000fc800078e0213 */
[----:B0-----:R-:W-:-:S05]  /*1ab60*/  IMAD.WIDE R2, R19, 0x4, R2 ;  /* 0x0000000413027825 */ /* 0x001fca00078e0202 */
[----:B------:R-:W3:Y:S01]  /*1ab70*/  LDG.E R7, desc[UR42][R2.64] ;  /* 0x0000002a02077981 */ /* 0x000ee2000c1e1900 */
[----:B------:R-:W-:-:S04]  /*1ab80*/  IMAD R16, R5, R4, R16 ;  /* 0x0000000405107224 */ /* 0x000fc800078e0210 */
[----:B------:R-:W-:Y:S02]  /*1ab90*/  IMAD.IADD R0, R0, 0x1, -R16 ;  /* 0x0000000100007824 */ /* 0x000fe400078e0a10 */
[----:B---3--:R-:W-:-:S05]  /*1aba0*/  IMAD R6, R17, R7, RZ ;  /* 0x0000000711067224 */ /* 0x008fca00078e02ff */
        /* <DEDUP_REMOVED lines=59> */
.L_x_2188:
[----:B------:R-:W-:Y:S01]  /*1af60*/  UMOV UR4, URZ ;  /* 0x0000003f00047c82 */ /* 0x000fe20008000000 */
[----:B------:R-:W-:Y:S01]  /*1af70*/  UMOV UR5, URZ ;  /* 0x0000003f00057c82 */ /* 0x000fe20008000000 */
[----:B------:R-:W-:Y:S01]  /*1af80*/  ULDC UR6, c[0x0][0xc3c] ;  /* 0x00030f0000067ab9 */ /* 0x000fe20000000800 */
[----:B------:R-:W-:Y:S02]  /*1af90*/  IMAD.MOV.U32 R16, RZ, RZ, R0 ;  /* 0x000000ffff107224 */ /* 0x000fe400078e0000 */
[----:B------:R-:W-:Y:S02]  /*1afa0*/  IMAD.U32 R17, RZ, RZ, UR4 ;  /* 0x00000004ff117e24 */ /* 0x000fe4000f8e00ff */
[----:B------:R-:W-:Y:S02]  /*1afb0*/  IMAD.U32 R18, RZ, RZ, UR5 ;  /* 0x00000005ff127e24 */ /* 0x000fe4000f8e00ff */
[----:B------:R-:W-:-:S07]  /*1afc0*/  IMAD.U32 R19, RZ, RZ, UR6 ;  /* 0x00000006ff137e24 */ /* 0x000fce000f8e00ff */
.L_x_2196:
[----:B------:R-:W2:Y:S01]  /*1afd0*/  S2R R0, SR_TID.X ;  /* 0x0000000000007919 */ /* 0x000ea20000002100 */
[----:B------:R-:W-:Y:S05]  /*1afe0*/  WARPSYNC.ALL ;  /* 0x0000000000007948 */ /* 0x000fea0003800000 */
[----:B------:R-:W-:Y:S01]  /*1aff0*/  BAR.SYNC.DEFER_BLOCKING 0x4, 0x200 ;  /* 0x0108000000007b1d */ /* 0x000fe20000010000 */
[----:B--2---:R-:W-:-:S04]  /*1b000*/  LOP3.LUT R0, R0, 0x1f, RZ, 0xc0, !PT ;  /* 0x0000001f00007812 */ /* 0x004fc800078ec0ff */
[----:B------:R-:W-:-:S13]  /*1b010*/  ISETP.NE.AND P0, PT, R0, RZ, PT ;  /* 0x000000ff0000720c */ /* 0x000fda0003f05270 */
[----:B0-----:R-:W0:Y:S01]  /*1b020*/  @!P0 S2R R3, SR_CgaCtaId ;  /* 0x0000000000038919 */ /* 0x001e220000008800 */
[----:B------:R-:W-:-:S04]  /*1b030*/  @!P0 MOV R0, 0x400 ;  /* 0x0000040000008802 */ /* 0x000fc80000000f00 */
[----:B0-----:R-:W-:-:S05]  /*1b040*/  @!P0 LEA R22, R3, R0, 0x18 ;  /* 0x0000000003168211 */ /* 0x001fca00078ec0ff */
[----:B------:R4:W-:Y:S01]  /*1b050*/  @!P0 STS.128 [R22+0x19cd0], R16 ;  /* 0x019cd01016008388 */ /* 0x0009e20000000c00 */
[----:B------:R-:W-:Y:S06]  /*1b060*/  BAR.ARV 0x5, 0x200 ;  /* 0x0148000000007b1d */ /* 0x000fec0000002000 */
.L_x_2185:
[----:B------:R-:W-:Y:S02]  /*1b070*/  ULDC UR4, c[0x0][0xc3c] ;  /* 0x00030f0000047ab9 */ /* 0x000fe40000000800 */
[----:B---3--:R-:W-:-:S13]  /*1b080*/  ISETP.GE.AND P0, PT, R19, UR4, PT ;  /* 0x0000000413007c0c */ /* 0x008fda000bf06270 */
[----:B------:R-:W-:Y:S05]  /*1b090*/  @!P0 BRA `(.L_x_2197) ;  /* 0xffffffa400a48947 */ /* 0x000fea000383ffff */
[----:B------:R-:W-:Y:S05]  /*1b0a0*/  BSYNC B7 ;  /* 0x0000000000077941 */ /* 0x000fea0003800000 */
.L_x_2081:
[----:B------:R-:W3:Y:S01]  /*1b0b0*/  LDL.LU R0, [R1+0x38] ;  /* 0x0000380001007983 */ /* 0x000ee20000300800 */
[----:B------:R-:W-:Y:S01]  /*1b0c0*/  BSSY B0, `(.L_x_2198) ;  /* 0x000000b000007945 */ /* 0x000fe20003800000 */
[----:B------:R-:W5:Y:S01]  /*1b0d0*/  S2R R5, SR_CgaCtaId ;  /* 0x0000000000057919 */ /* 0x000f620000008800 */
[----:B---3--:R-:W-:-:S05]  /*1b0e0*/  VIADD R0, R0, 0x1 ;  /* 0x0000000100007836 */ /* 0x008fca0000000000 */
[----:B01----:R-:W-:-:S04]  /*1b0f0*/  LEA.HI R2, R0, R0, RZ, 0x1 ;  /* 0x0000000000027211 */ /* 0x003fc800078f08ff */
[----:B------:R-:W-:Y:S02]  /*1b100*/  LOP3.LUT R3, R2, 0xfffffffe, RZ, 0xc0, !PT ;  /* 0xfffffffe02037812 */ /* 0x000fe400078ec0ff */
[----:B------:R-:W-:-:S03]  /*1b110*/  MOV R2, 0x400 ;  /* 0x0000040000027802 */ /* 0x000fc60000000f00 */
[----:B------:R-:W-:Y:S01]  /*1b120*/  IMAD.IADD R0, R0, 0x1, -R3 ;  /* 0x0000000100007824 */ /* 0x000fe200078e0a03 */
[----:B-----5:R-:W-:-:S04]  /*1b130*/  LEA R9, R5, R2, 0x18 ;  /* 0x0000000205097211 */ /* 0x020fc800078ec0ff */
[----:B------:R-:W-:-:S04]  /*1b140*/  SHF.L.U32 R0, R0, 0x1f, RZ ;  /* 0x0000001f00007819 */ /* 0x000fc800000006ff */
[----:B------:R-:W0:Y:S02]  /*1b150*/  SYNCS.PHASECHK.TRANS64.TRYWAIT P0, [R9+URZ+0x19c20], R0 ;  /* 0x019c2000090075a7 */ /* 0x000e24000800017f */
[----:B0-----:R-:W-:Y:S05]  /*1b160*/  @!P0 BRA `(.L_x_2199) ;  /* 0x0000001c009c8947 */ /* 0x001fea0003800000 */
.L_x_2286:
[----:B------:R-:W-:Y:S05]  /*1b170*/  BSYNC B0 ;  /* 0x0000000000007941 */ /* 0x000fea0003800000 */
.L_x_2198:
[----:B------:R-:W-:-:S03]  /*1b180*/  UMOV UR4, 0xffffffff ;  /* 0xffffffff00047882 */ /* 0x000fc60000000000 */
[----:B------:R-:W-:Y:S05]  /*1b190*/  BRA.DIV UR4, `(.L_x_2200) ;  /* 0x0000001e04a47947 */ /* 0x000fea000b800000 */
[----:B0-----:R-:W0:Y:S02]  /*1b1a0*/  S2R R0, SR_TID.X ;  /* 0x0000000000007919 */ /* 0x001e240000002100 */
[----:B0-----:R-:W-:-:S04]  /*1b1b0*/  SHF.R.U32.HI R0, RZ, 0x5, R0 ;  /* 0x00000005ff007819 */ /* 0x001fc80000011600 */
[----:B------:R-:W-:-:S05]  /*1b1c0*/  LOP3.LUT R0, R0, 0x3, RZ, 0xc0, !PT ;  /* 0x0000000300007812 */ /* 0x000fca00078ec0ff */
[----:B------:R0:W1:Y:S02]  /*1b1d0*/  SHFL.IDX PT, R14, R0, RZ, 0x1f ;  /* 0x00001fff000e7589 */ /* 0x00006400000e0000 */
.L_x_2289:
[----:B-1----:R-:W-:-:S13]  /*1b1e0*/  ISETP.NE.AND P0, PT, R14, RZ, PT ;  /* 0x000000ff0e00720c */ /* 0x002fda0003f05270 */
[----:B------:R-:W-:Y:S05]  /*1b1f0*/  @P0 BRA `(.L_x_1942) ;  /* 0x0000000000a40947 */ /* 0x000fea0003800000 */
[----:B------:R-:W-:-:S03]  /*1b200*/  UMOV UR4, 0xffffffff ;  /* 0xffffffff00047882 */ /* 0x000fc60000000000 */
[----:B------:R-:W-:Y:S05]  /*1b210*/  BRA.DIV UR4, `(.L_x_2201) ;  /* 0x0000001e04b87947 */ /* 0x000fea000b800000 */
[----:B------:R-:W-:-:S13]  /*1b220*/  ELECT P6, URZ, PT ;  /* 0x00000000003f782f */ /* 0x000fda00038c0000 */
.L_x_2292:
[----:B------:R-:W-:Y:S05]  /*1b230*/  @!P6 BRA `(.L_x_1942) ;  /* 0x000000000094e947 */ /* 0x000fea0003800000 */
[----:B------:R-:W-:-:S06]  /*1b240*/  ULOP3.LUT UR4, UR37, 0x2, URZ, 0xfc, !UPT ;  /* 0x0000000225047892 */ /* 0x000fcc000f8efc3f */
[----:B0-----:R-:W-:-:S05]  /*1b250*/  IMAD.U32 R0, RZ, RZ, UR4 ;  /* 0x00000004ff007e24 */ /* 0x001fca000f8e00ff */
[----:B------:R-:W-:-:S13]  /*1b260*/  ISETP.NE.AND P0, PT, R0, 0x3, PT ;  /* 0x000000030000780c */ /* 0x000fda0003f05270 */
[----:B------:R-:W-:Y:S05]  /*1b270*/  @!P0 BRA `(.L_x_2202) ;  /* 0x0000000000048947 */ /* 0x000fea0003800000 */
[----:B------:R-:W-:Y:S01]  /*1b280*/  BPT.TRAP 0x1 ;  /* 0x000000040000795c */ /* 0x000fe20000300000 */
.L_x_2202:
        /* <DEDUP_REMOVED lines=12> */
.L_x_2293:
[----:B------:R-:W1:Y:S02]  /*1b350*/  SYNCS.PHASECHK.TRANS64.TRYWAIT P1, [R3+URZ], R0 ;  /* 0x00000000030075a7 */ /* 0x000e64000802017f */
[----:B-1----:R-:W-:Y:S05]  /*1b360*/  @!P1 BRA `(.L_x_2204) ;  /* 0x0000001c00989947 */ /* 0x002fea0003800000 */
.L_x_2294:
[----:B------:R-:W-:Y:S05]  /*1b370*/  @!P0 BRA `(.L_x_2205) ;  /* 0x0000000000048947 */ /* 0x000fea0003800000 */
[----:B------:R-:W-:Y:S01]  /*1b380*/  BPT.TRAP 0x1 ;  /* 0x000000040000795c */ /* 0x000fe20000300000 */
.L_x_2205:
[----:B-1----:R-:W-:-:S04]  /*1b390*/  IMAD R3, R24, 0x8, R9 ;  /* 0x0000000818037824 */ /* 0x002fc800078e0209 */
[----:B------:R-:W1:Y:S02]  /*1b3a0*/  SYNCS.PHASECHK.TRANS64.TRYWAIT P1, [R3+URZ+0x19c60], R2 ;  /* 0x019c6002030075a7 */ /* 0x000e64000802017f */
[----:B-1----:R-:W-:Y:S05]  /*1b3b0*/  @!P1 BRA `(.L_x_2206) ;  /* 0x0000001c00989947 */ /* 0x002fea0003800000 */
.L_x_2295:
[----:B------:R-:W-:Y:S05]  /*1b3c0*/  @!P0 BRA `(.L_x_2207) ;  /* 0x0000000000048947 */ /* 0x000fea0003800000 */
[----:B------:R-:W-:Y:S01]  /*1b3d0*/  BPT.TRAP 0x1 ;  /* 0x000000040000795c */ /* 0x000fe20000300000 */
.L_x_2207:
[----:B------:R-:W-:-:S04]  /*1b3e0*/  IMAD R5, R4, 0x8, R9 ;  /* 0x0000000804057824 */ /* 0x000fc800078e0209 */
[----:B------:R-:W3:Y:S02]  /*1b3f0*/  SYNCS.PHASECHK.TRANS64.TRYWAIT P1, [R5+URZ+0x19c60], R0 ;  /* 0x019c6000050075a7 */ /* 0x000ee4000802017f */
[----:B---3--:R-:W-:Y:S05]  /*1b400*/  @!P1 BRA `(.L_x_2208) ;  /* 0x0000001c00989947 */ /* 0x008fea0003800000 */
.L_x_2296:
[----:B------:R-:W-:Y:S05]  /*1b410*/  @!P0 BRA `(.L_x_2209) ;  /* 0x0000000000048947 */ /* 0x000fea0003800000 */
[----:B------:R-:W-:Y:S01]  /*1b420*/  BPT.TRAP 0x1 ;  /* 0x000000040000795c */ /* 0x000fe20000300000 */
.L_x_2209:
[----:B------:R-:W5:Y:S02]  /*1b430*/  SYNCS.PHASECHK.TRANS64.TRYWAIT P0, [R3+URZ+0x19c80], R2 ;  /* 0x019c8002030075a7 */ /* 0x000f64000800017f */
[----:B-----5:R-:W-:Y:S05]  /*1b440*/  @!P0 BRA `(.L_x_2210) ;  /* 0x0000001c009c8947 */ /* 0x020fea0003800000 */
.L_x_2211:
[----:B------:R0:W0:Y:S02]  /*1b450*/  SYNCS.PHASECHK.TRANS64.TRYWAIT P0, [R5+URZ+0x19c80], R0 ;  /* 0x019c8000050075a7 */ /* 0x000024000800017f */
[----:B0-----:R-:W-:Y:S05]  /*1b460*/  @!P0 NANOSLEEP.SYNCS 0x989680 ;  /* 0x009896800000895d */ /* 0x001fea0003900000 */
[----:B------:R-:W0:Y:S02]  /*1b470*/  @!P0 SYNCS.PHASECHK.TRANS64 P0, [R5+URZ+0x19c80], R0 ;  /* 0x019c8000050085a7 */ /* 0x000e24000800007f */
[----:B0-----:R-:W-:Y:S05]  /*1b480*/  @!P0 BRA `(.L_x_2211) ;  /* 0xfffffffc00f08947 */ /* 0x001fea000383ffff */
.L_x_1942:
[----:B------:R-:W-:Y:S05]  /*1b490*/  BSYNC B8 ;  /* 0x0000000000087941 */ /* 0x000fea0003800000 */
.L_x_1939:
[----:B------:R-:W-:Y:S05]  /*1b4a0*/  EXIT ;  /* 0x000000000000794d */ /* 0x000fea0003800000 */
.L_x_1958:
[----:B0-----:R0:W1:Y:S02]  /*1b4b0*/  SYNCS.PHASECHK.TRANS64.TRYWAIT P5, [R82+URZ+0x19c90], R85 ;  /* 0x019c9055520075a7 */ /* 0x00106400080a017f */
[----:B-1----:R-:W-:Y:S05]  /*1b4c0*/  @!P5 NANOSLEEP.SYNCS 0x989680 ;  /* 0x009896800000d95d */ /* 0x002fea0003900000 */
[----:B------:R-:W1:Y:S02]  /*1b4d0*/  @!P5 SYNCS.PHASECHK.TRANS64 P5, [R82+URZ+0x19c90], R85 ;  /* 0x019c90555200d5a7 */ /* 0x000e6400080a007f */
[----:B-1----:R-:W-:Y:S05]  /*1b4e0*/  @!P5 BRA `(.L_x_1958) ;  /* 0xfffffffc00f0d947 */ /* 0x002fea000383ffff */
[----:B------:R-:W-:Y:S05]  /*1b4f0*/  BRA `(.L_x_2212) ;  /* 0xfffffe74000c7947 */ /* 0x000fea000383ffff */
.L_x_1974:
[----:B-1----:R1:W2:Y:S02]  /*1b500*/  SYNCS.PHASECHK.TRANS64.TRYWAIT P5, [R82+URZ+0x19c90], R85 ;  /* 0x019c9055520075a7 */ /* 0x0022a400080a017f */
[----:B--2---:R-:W-:Y:S05]  /*1b510*/  @!P5 NANOSLEEP.SYNCS 0x989680 ;  /* 0x009896800000d95d */ /* 0x004fea0003900000 */
[----:B------:R-:W2:Y:S02]  /*1b520*/  @!P5 SYNCS.PHASECHK.TRANS64 P5, [R82+URZ+0x19c90], R85 ;  /* 0x019c90555200d5a7 */ /* 0x000ea400080a007f */
[----:B--2---:R-:W-:Y:S05]  /*1b530*/  @!P5 BRA `(.L_x_1974) ;  /* 0xfffffffc00f0d947 */ /* 0x004fea000383ffff */
[----:B------:R-:W-:Y:S05]  /*1b540*/  BRA `(.L_x_2213) ;  /* 0xfffffe8c00007947 */ /* 0x000fea000383ffff */
.L_x_1983:
[----:B0-----:R0:W1:Y:S02]  /*1b550*/  SYNCS.PHASECHK.TRANS64.TRYWAIT P5, [R82+URZ+0x19c90], R85 ;  /* 0x019c9055520075a7 */ /* 0x00106400080a017f */
[----:B-1----:R-:W-:Y:S05]  /*1b560*/  @!P5 NANOSLEEP.SYNCS 0x989680 ;  /* 0x009896800000d95d */ /* 0x002fea0003900000 */
[----:B------:R-:W1:Y:S02]  /*1b570*/  @!P5 SYNCS.PHASECHK.TRANS64 P5, [R82+URZ+0x19c90], R85 ;  /* 0x019c90555200d5a7 */ /* 0x000e6400080a007f */
[----:B-1----:R-:W-:Y:S05]  /*1b580*/  @!P5 BRA `(.L_x_1983) ;  /* 0xfffffffc00f0d947 */ /* 0x002fea000383ffff */
[----:B------:R-:W-:Y:S05]  /*1b590*/  BRA `(.L_x_2214) ;  /* 0xfffffeac00087947 */ /* 0x000fea000383ffff */
.L_x_1987:
[----:B--2---:R2:W3:Y:S02]  /*1b5a0*/  SYNCS.PHASECHK.TRANS64.TRYWAIT P5, [R82+URZ+0x19cb0], R85 ;  /* 0x019cb055520075a7 */ /* 0x0044e400080a017f */
[----:B---3--:R-:W-:Y:S05]  /*1b5b0*/  @!P5 NANOSLEEP.SYNCS 0x989680 ;  /* 0x009896800000d95d */ /* 0x008fea0003900000 */
[----:B------:R-:W3:Y:S02]  /*1b5c0*/  @!P5 SYNCS.PHASECHK.TRANS64 P5, [R82+URZ+0x19cb0], R85 ;  /* 0x019cb0555200d5a7 */ /* 0x000ee400080a007f */
[----:B---3--:R-:W-:Y:S05]  /*1b5d0*/  @!P5 BRA `(.L_x_1987) ;  /* 0xfffffffc00f0d947 */ /* 0x008fea000383ffff */
[----:B------:R-:W-:Y:S05]  /*1b5e0*/  BRA `(.L_x_2215) ;  /* 0xfffffeac00787947 */ /* 0x000fea000383ffff */
.L_x_2005:
[----:B------:R-:W-:Y:S01]  /*1b5f0*/  BSSY B1, `(.L_x_2216) ;  /* 0x0000007000017945 */ /* 0x000fe20003800000 */
[----:B------:R-:W-:Y:S02]  /*1b600*/  IMAD.MOV.U32 R12, RZ, RZ, RZ ;  /* 0x000000ffff0c7224 */ /* 0x000fe400078e00ff */
[----:B------:R-:W-:Y:S02]  /*1b610*/  IMAD.MOV.U32 R11, RZ, RZ, 0x1e1f ;  /* 0x00001e1fff0b7424 */ /* 0x000fe400078e00ff */
[----:B------:R-:W-:-:S07]  /*1b620*/  IMAD.MOV.U32 R15, RZ, RZ, -0x1 ;  /* 0xffffffffff0f7424 */ /* 0x000fce00078e00ff */
[----:B------:R-:W-:Y:S05]  /*1b630*/  WARPSYNC.COLLECTIVE R15, `(.L_x_2217) ;  /* 0x000000000f087348 */ /* 0x000fea0003c00000 */
[----:B------:R0:W1:Y:S02]  /*1b640*/  SHFL.IDX P6, R14, R13, R12, R11 ;  /* 0x0000000c0d0e7389 */ /* 0x00006400000c000b */
[----:B01----:R-:W-:Y:S01]  /*1b650*/  ENDCOLLECTIVE ;  /* 0x000000000000791b */ /* 0x003fe20003800000 */
.L_x_2217:
[----:B------:R-:W-:Y:S05]  /*1b660*/  BSYNC B1 ;  /* 0x0000000000017941 */ /* 0x000fea0003800000 */
.L_x_2216:
        /* <DEDUP_REMOVED lines=8> */
.L_x_2218:
[----:B------:R-:W-:Y:S02]  /*1b6f0*/  IMAD.MOV.U32 R13, RZ, RZ, R4 ;  /* 0x000000ffff0d7224 */ /* 0x000fe400078e0004 */
[----:B------:R-:W-:-:S07]  /*1b700*/  IMAD.MOV.U32 R3, RZ, RZ, R14 ;  /* 0x000000ffff037224 */ /* 0x000fce00078e000e */
[----:B------:R-:W-:Y:S05]  /*1b710*/  WARPSYNC.COLLECTIVE R15, `(.L_x_2219) ;  /* 0x000000000f087348 */ /* 0x000fea0003c00000 */
[----:B------:R0:W1:Y:S02]  /*1b720*/  SHFL.IDX P6, R14, R13, R12, R11 ;  /* 0x0000000c0d0e7389 */ /* 0x00006400000c000b */
[----:B01----:R-:W-:Y:S01]  /*1b730*/  ENDCOLLECTIVE ;  /* 0x000000000000791b */ /* 0x003fe20003800000 */
.L_x_2219:
[----:B------:R-:W-:Y:S02]  /*1b740*/  IMAD.MOV.U32 R13, RZ, RZ, R5 ;  /* 0x000000ffff0d7224 */ /* 0x000fe400078e0005 */
[----:B------:R-:W-:-:S07]  /*1b750*/  IMAD.MOV.U32 R4, RZ, RZ, R14 ;  /* 0x000000ffff047224 */ /* 0x000fce00078e000e */
[----:B------:R-:W-:Y:S05]  /*1b760*/  WARPSYNC.COLLECTIVE R15, `(.L_x_2220) ;  /* 0x000000000f087348 */ /* 0x000fea0003c00000 */
[----:B------:R0:W1:Y:S02]  /*1b770*/  SHFL.IDX P6, R14, R13, R12, R11 ;  /* 0x0000000c0d0e7389 */ /* 0x00006400000c000b */
[----:B01----:R-:W-:Y:S01]  /*1b780*/  ENDCOLLECTIVE ;  /* 0x000000000000791b */ /* 0x003fe20003800000 */
.L_x_2220:
[----:B------:R-:W-:Y:S05]  /*1b790*/  BRA `(.L_x_2221) ;  /* 0xfffffebc00087947 */ /* 0x000fea000383ffff */
.L_x_2009:
[----:B-1----:R1:W2:Y:S02]  /*1b7a0*/  SYNCS.PHASECHK.TRANS64.TRYWAIT P0, [R16+URZ+0x19c00], R5 ;  /* 0x019c0005100075a7 */ /* 0x0022a4000800017f */
[----:B--2---:R-:W-:Y:S05]  /*1b7b0*/  @!P0 NANOSLEEP.SYNCS 0x989680 ;  /* 0x009896800000895d */ /* 0x004fea0003900000 */
[----:B------:R-:W2:Y:S02]  /*1b7c0*/  @!P0 SYNCS.PHASECHK.TRANS64 P0, [R16+URZ+0x19c00], R5 ;  /* 0x019c0005100085a7 */ /* 0x000ea4000800007f */
[----:B--2---:R-:W-:Y:S05]  /*1b7d0*/  @!P0 BRA `(.L_x_2009) ;  /* 0xfffffffc00f08947 */ /* 0x004fea000383ffff */
[----:B------:R-:W-:Y:S05]  /*1b7e0*/  BRA `(.L_x_2222) ;  /* 0xfffffebc00d87947 */ /* 0x000fea000383ffff */
.L_x_2015:
[----:B------:R-:W-:Y:S01]  /*1b7f0*/  BSSY B1, `(.L_x_2223) ;  /* 0x0000007000017945 */ /* 0x000fe20003800000 */
[----:B------:R-:W-:Y:S02]  /*1b800*/  IMAD.MOV.U32 R12, RZ, RZ, RZ ;  /* 0x000000ffff0c7224 */ /* 0x000fe400078e00ff */
[----:B------:R-:W-:Y:S02]  /*1b810*/  IMAD.MOV.U32 R11, RZ, RZ, 0x1e1f ;  /* 0x00001e1fff0b7424 */ /* 0x000fe400078e00ff */
[----:B------:R-:W-:-:S07]  /*1b820*/  IMAD.MOV.U32 R15, RZ, RZ, -0x1 ;  /* 0xffffffffff0f7424 */ /* 0x000fce00078e00ff */
[----:B------:R-:W-:Y:S05]  /*1b830*/  WARPSYNC.COLLECTIVE R15, `(.L_x_2224) ;  /* 0x000000000f087348 */ /* 0x000fea0003c00000 */
[----:B------:R0:W1:Y:S02]  /*1b840*/  SHFL.IDX P6, R14, R13, R12, R11 ;  /* 0x0000000c0d0e7389 */ /* 0x00006400000c000b */
[----:B01----:R-:W-:Y:S01]  /*1b850*/  ENDCOLLECTIVE ;  /* 0x000000000000791b */ /* 0x003fe20003800000 */
.L_x_2224:
[----:B------:R-:W-:Y:S05]  /*1b860*/  BSYNC B1 ;  /* 0x0000000000017941 */ /* 0x000fea0003800000 */
.L_x_2223:
        /* <DEDUP_REMOVED lines=8> */
.L_x_2225:
[----:B------:R-:W-:Y:S02]  /*1b8f0*/  IMAD.MOV.U32 R13, RZ, RZ, R20 ;  /* 0x000000ffff0d7224 */ /* 0x000fe400078e0014 */
[----:B------:R-:W-:-:S07]  /*1b900*/  IMAD.MOV.U32 R3, RZ, RZ, R14 ;  /* 0x000000ffff037224 */ /* 0x000fce00078e000e */
[----:B------:R-:W-:Y:S05]  /*1b910*/  WARPSYNC.COLLECTIVE R15, `(.L_x_2226) ;  /* 0x000000000f087348 */ /* 0x000fea0003c00000 */
[----:B------:R0:W1:Y:S02]  /*1b920*/  SHFL.IDX P6, R14, R13, R12, R11 ;  /* 0x0000000c0d0e7389 */ /* 0x00006400000c000b */
[----:B01----:R-:W-:Y:S01]  /*1b930*/  ENDCOLLECTIVE ;  /* 0x000000000000791b */ /* 0x003fe20003800000 */
.L_x_2226:
[----:B------:R-:W-:Y:S02]  /*1b940*/  IMAD.MOV.U32 R13, RZ, RZ, R21 ;  /* 0x000000ffff0d7224 */ /* 0x000fe400078e0015 */
[----:B------:R-:W-:-:S07]  /*1b950*/  IMAD.MOV.U32 R20, RZ, RZ, R14 ;  /* 0x000000ffff147224 */ /* 0x000fce00078e000e */
[----:B------:R-:W-:Y:S05]  /*1b960*/  WARPSYNC.COLLECTIVE R15, `(.L_x_2227) ;  /* 0x000000000f087348 */ /* 0x000fea0003c00000 */
[----:B------:R0:W1:Y:S02]  /*1b970*/  SHFL.IDX P6, R14, R13, R12, R11 ;  /* 0x0000000c0d0e7389 */ /* 0x00006400000c000b */
[----:B01----:R-:W-:Y:S01]  /*1b980*/  ENDCOLLECTIVE ;  /* 0x000000000000791b */ /* 0x003fe20003800000 */
.L_x_2227:
[----:B------:R-:W-:Y:S01]  /*1b990*/  IMAD.MOV.U32 R21, RZ, RZ, R14 ;  /* 0x000000ffff157224 */ /* 0x000fe200078e000e */
[----:B------:R-:W-:Y:S06]  /*1b9a0*/  BRA `(.L_x_2228) ;  /* 0xfffffed400c07947 */ /* 0x000fec000383ffff */
.L_x_2019:
[----:B-1----:R1:W2:Y:S02]  /*1b9b0*/  SYNCS.PHASECHK.TRANS64.TRYWAIT P0, [R16+URZ+0x19c00], R39 ;  /* 0x019c0027100075a7 */ /* 0x0022a4000800017f */
[----:B--2---:R-:W-:Y:S05]  /*1b9c0*/  @!P0 NANOSLEEP.SYNCS 0x989680 ;  /* 0x009896800000895d */ /* 0x004fea0003900000 */
[----:B------:R-:W2:Y:S02]  /*1b9d0*/  @!P0 SYNCS.PHASECHK.TRANS64 P0, [R16+URZ+0x19c00], R39 ;  /* 0x019c0027100085a7 */ /* 0x000ea4000800007f */
[----:B--2---:R-:W-:Y:S05]  /*1b9e0*/  @!P0 BRA `(.L_x_2019) ;  /* 0xfffffffc00f08947 */ /* 0x004fea000383ffff */
[----:B------:R-:W-:Y:S05]  /*1b9f0*/  BRA `(.L_x_2229) ;  /* 0xfffffed800847947 */ /* 0x000fea000383ffff */
.L_x_2025:
[----:B-1----:R1:W2:Y:S02]  /*1ba00*/  SYNCS.PHASECHK.TRANS64.TRYWAIT P0, [R10+URZ+0x19c30], R3 ;  /* 0x019c30030a0075a7 */ /* 0x0022a4000800017f */
[----:B--2---:R-:W-:Y:S05]  /*1ba10*/  @!P0 NANOSLEEP.SYNCS 0x989680 ;  /* 0x009896800000895d */ /* 0x004fea0003900000 */
[----:B------:R-:W2:Y:S02]  /*1ba20*/  @!P0 SYNCS.PHASECHK.TRANS64 P0, [R10+URZ+0x19c30], R3 ;  /* 0x019c30030a0085a7 */ /* 0x000ea4000800007f */
[----:B--2---:R-:W-:Y:S05]  /*1ba30*/  @!P0 BRA `(.L_x_2025) ;  /* 0xfffffffc00f08947 */ /* 0x004fea000383ffff */
[----:B------:R-:W-:Y:S05]  /*1ba40*/  BRA `(.L_x_2024) ;  /* 0xfffffef800e07947 */ /* 0x000fea000383ffff */
.L_x_2032:
[----:B-1----:R1:W2:Y:S02]  /*1ba50*/  SYNCS.PHASECHK.TRANS64.TRYWAIT P2, [R15+URZ+0x19c30], R0 ;  /* 0x019c30000f0075a7 */ /* 0x0022a4000804017f */
[----:B--2---:R-:W-:Y:S05]  /*1ba60*/  @!P2 NANOSLEEP.SYNCS 0x989680 ;  /* 0x009896800000a95d */ /* 0x004fea0003900000 */
[----:B------:R-:W2:Y:S02]  /*1ba70*/  @!P2 SYNCS.PHASECHK.TRANS64 P2, [R15+URZ+0x19c30], R0 ;  /* 0x019c30000f00a5a7 */ /* 0x000ea4000804007f */
[----:B--2---:R-:W-:Y:S05]  /*1ba80*/  @!P2 BRA `(.L_x_2032) ;  /* 0xfffffffc00f0a947 */ /* 0x004fea000383ffff */
[----:B------:R-:W-:Y:S05]  /*1ba90*/  BRA `(.L_x_2031) ;  /* 0xffffff1c00787947 */ /* 0x000fea000383ffff */
.L_x_2037:
[----:B-1----:R1:W2:Y:S02]  /*1baa0*/  SYNCS.PHASECHK.TRANS64.TRYWAIT P2, [R20+URZ+0x19c50], R0 ;  /* 0x019c5000140075a7 */ /* 0x0022a4000804017f */
[----:B--2---:R-:W-:Y:S05]  /*1bab0*/  @!P2 NANOSLEEP.SYNCS 0x989680 ;  /* 0x009896800000a95d */ /* 0x004fea0003900000 */
[----:B------:R-:W2:Y:S02]  /*1bac0*/  @!P2 SYNCS.PHASECHK.TRANS64 P2, [R20+URZ+0x19c50], R0 ;  /* 0x019c50001400a5a7 */ /* 0x000ea4000804007f */
[----:B--2---:R-:W-:Y:S05]  /*1bad0*/  @!P2 BRA `(.L_x_2037) ;  /* 0xfffffffc00f0a947 */ /* 0x004fea000383ffff */
[----:B------:R-:W-:Y:S05]  /*1bae0*/  BRA `(.L_x_2036) ;  /* 0xffffff1c00fc7947 */ /* 0x000fea000383ffff */
.L_x_2046:
[----:B-1----:R1:W2:Y:S02]  /*1baf0*/  SYNCS.PHASECHK.TRANS64.TRYWAIT P0, [R0+URZ+0x19c30], R3 ;  /* 0x019c3003000075a7 */ /* 0x0022a4000800017f */
[----:B--2---:R-:W-:Y:S05]  /*1bb00*/  @!P0 NANOSLEEP.SYNCS 0x989680 ;  /* 0x009896800000895d */ /* 0x004fea0003900000 */
[----:B------:R-:W2:Y:S02]  /*1bb10*/  @!P0 SYNCS.PHASECHK.TRANS64 P0, [R0+URZ+0x19c30], R3 ;  /* 0x019c3003000085a7 */ /* 0x000ea4000800007f */
[----:B--2---:R-:W-:Y:S05]  /*1bb20*/  @!P0 BRA `(.L_x_2046) ;  /* 0xfffffffc00f08947 */ /* 0x004fea000383ffff */
[----:B------:R-:W-:Y:S05]  /*1bb30*/  BRA `(.L_x_2045) ;  /* 0xffffff4400247947 */ /* 0x000fea000383ffff */
.L_x_2051:
[----:B-1----:R1:W2:Y:S02]  /*1bb40*/  SYNCS.PHASECHK.TRANS64.TRYWAIT P0, [R15+URZ+0x19c50], R0 ;  /* 0x019c50000f0075a7 */ /* 0x0022a4000800017f */
[----:B--2---:R-:W-:Y:S05]  /*1bb50*/  @!P0 NANOSLEEP.SYNCS 0x989680 ;  /* 0x009896800000895d */ /* 0x004fea0003900000 */
[----:B------:R-:W2:Y:S02]  /*1bb60*/  @!P0 SYNCS.PHASECHK.TRANS64 P0, [R15+URZ+0x19c50], R0 ;  /* 0x019c50000f0085a7 */ /* 0x000ea4000800007f */
[----:B--2---:R-:W-:Y:S05]  /*1bb70*/  @!P0 BRA `(.L_x_2051) ;  /* 0xfffffffc00f08947 */ /* 0x004fea000383ffff */
[----:B------:R-:W-:Y:S05]  /*1bb80*/  BRA `(.L_x_2050) ;  /* 0xffffff4400a87947 */ /* 0x000fea000383ffff */
.L_x_2058:
[----:B--2---:R2:W3:Y:S02]  /*1bb90*/  SYNCS.PHASECHK.TRANS64.TRYWAIT P0, [R12+URZ+0x19c50], R7 ;  /* 0x019c50070c0075a7 */ /* 0x0044e4000800017f */
[----:B---3--:R-:W-:Y:S05]  /*1bba0*/  @!P0 NANOSLEEP.SYNCS 0x989680 ;  /* 0x009896800000895d */ /* 0x008fea0003900000 */
[----:B------:R-:W3:Y:S02]  /*1bbb0*/  @!P0 SYNCS.PHASECHK.TRANS64 P0, [R12+URZ+0x19c50], R7 ;  /* 0x019c50070c0085a7 */ /* 0x000ee4000800007f */
[----:B---3--:R-:W-:Y:S05]  /*1bbc0*/  @!P0 BRA `(.L_x_2058) ;  /* 0xfffffffc00f08947 */ /* 0x008fea000383ffff */
[----:B------:R-:W-:Y:S05]  /*1bbd0*/  BRA `(.L_x_2057) ;  /* 0xffffff60002c7947 */ /* 0x000fea000383ffff */
.L_x_2087:
[----:B------:R-:W2:Y:S01]  /*1bbe0*/  S2R R6, SR_TID.X ;  /* 0x0000000000067919 */ /* 0x000ea20000002100 */
[----:B------:R-:W-:Y:S01]  /*1bbf0*/  BSSY B1, `(.L_x_2230) ;  /* 0x000000a000017945 */ /* 0x000fe20003800000 */
[----:B------:R-:W-:Y:S02]  /*1bc00*/  IMAD.MOV.U32 R12, RZ, RZ, RZ ;  /* 0x000000ffff0c7224 */ /* 0x000fe400078e00ff */
[----:B-1----:R-:W-:Y:S02]  /*1bc10*/  IMAD.MOV.U32 R11, RZ, RZ, 0x1f ;  /* 0x0000001fff0b7424 */ /* 0x002fe400078e00ff */
[----:B------:R-:W-:Y:S01]  /*1bc20*/  IMAD.MOV.U32 R15, RZ, RZ, -0x1 ;  /* 0xffffffffff0f7424 */ /* 0x000fe200078e00ff */
[----:B--2---:R-:W-:-:S04]  /*1bc30*/  SHF.R.U32.HI R6, RZ, 0x5, R6 ;  /* 0x00000005ff067819 */ /* 0x004fc80000011606 */
[----:B------:R-:W-:-:S05]  /*1bc40*/  LOP3.LUT R6, R6, 0x3, RZ, 0xc0, !PT ;  /* 0x0000000306067812 */ /* 0x000fca00078ec0ff */
[----:B0-----:R-:W-:-:S07]  /*1bc50*/  IMAD.MOV.U32 R13, RZ, RZ, R6 ;  /* 0x000000ffff0d7224 */ /* 0x001fce00078e0006 */
[----:B------:R-:W-:Y:S05]  /*1bc60*/  WARPSYNC.COLLECTIVE R15, `(.L_x_2231) ;  /* 0x000000000f087348 */ /* 0x000fea0003c00000 */
[----:B------:R0:W1:Y:S02]  /*1bc70*/  SHFL.IDX P6, R14, R13, R12, R11 ;  /* 0x0000000c0d0e7389 */ /* 0x00006400000c000b */
[----:B01----:R-:W-:Y:S01]  /*1bc80*/  ENDCOLLECTIVE ;  /* 0x000000000000791b */ /* 0x003fe20003800000 */
.L_x_2231:
[----:B------:R-:W-:Y:S05]  /*1bc90*/  BSYNC B1 ;  /* 0x0000000000017941 */ /* 0x000fea0003800000 */
.L_x_2230:
[----:B------:R-:W-:Y:S05]  /*1bca0*/  BRA `(.L_x_2232) ;  /* 0xffffffa000907947 */ /* 0x000fea000383ffff */
.L_x_2089:
[----:B------:R-:W-:Y:S01]  /*1bcb0*/  BSSY B1, `(.L_x_2233) ;  /* 0x0000006000017945 */ /* 0x000fe20003800000 */
[----:B------:R-:W-:-:S07]  /*1bcc0*/  IMAD.MOV.U32 R15, RZ, RZ, -0x1 ;  /* 0xffffffffff0f7424 */ /* 0x000fce00078e00ff */
[----:B012---:R-:W-:Y:S05]  /*1bcd0*/  WARPSYNC.COLLECTIVE R15, `(.L_x_2234) ;  /* 0x000000000f0c7348 */ /* 0x007fea0003c00000 */
[----:B------:R-:W-:Y:S02]  /*1bce0*/  ELECT P6, UR62, PT ;  /* 0x00000000003e782f */ /* 0x000fe400038c0000 */
[----:B------:R-:W-:Y:S01]  /*1bcf0*/  MOV R14, UR62 ;  /* 0x0000003e000e7c02 */ /* 0x000fe20008000f00 */
[----:B012---:R-:W-:Y:S10]  /*1bd00*/  ENDCOLLECTIVE ;  /* 0x000000000000791b */ /* 0x007ff40003800000 */
.L_x_2234:
[----:B------:R-:W-:Y:S05]  /*1bd10*/  BSYNC B1 ;  /* 0x0000000000017941 */ /* 0x000fea0003800000 */
.L_x_2233:
[----:B------:R-:W-:Y:S05]  /*1bd20*/  BRA `(.L_x_2088) ;  /* 0xffffffa000887947 */ /* 0x000fea000383ffff */
.L_x_2091:
[----:B--2---:R2:W3:Y:S02]  /*1bd30*/  SYNCS.PHASECHK.TRANS64.TRYWAIT P0, [R22+URZ+0x19c20], R5 ;  /* 0x019c2005160075a7 */ /* 0x0044e4000800017f */
[----:B---3--:R-:W-:Y:S05]  /*1bd40*/  @!P0 NANOSLEEP.SYNCS 0x989680 ;  /* 0x009896800000895d */ /* 0x008fea0003900000 */
[----:B------:R-:W3:Y:S02]  /*1bd50*/  @!P0 SYNCS.PHASECHK.TRANS64 P0, [R22+URZ+0x19c20], R5 ;  /* 0x019c2005160085a7 */ /* 0x000ee4000800007f */
[----:B---3--:R-:W-:Y:S05]  /*1bd60*/  @!P0 BRA `(.L_x_2091) ;  /* 0xfffffffc00f08947 */ /* 0x008fea000383ffff */
[----:B------:R-:W-:Y:S05]  /*1bd70*/  BRA `(.L_x_2235) ;  /* 0xffffffa000987947 */ /* 0x000fea000383ffff */
.L_x_2095:
[----:B---3--:R3:W4:Y:S02]  /*1bd80*/  SYNCS.PHASECHK.TRANS64.TRYWAIT P0, [R8+URZ+0x19ca0], R10 ;  /* 0x019ca00a080075a7 */ /* 0x008724000800017f */
[----:B----4-:R-:W-:Y:S05]  /*1bd90*/  @!P0 NANOSLEEP.SYNCS 0x989680 ;  /* 0x009896800000895d */ /* 0x010fea0003900000 */
[----:B------:R-:W4:Y:S02]  /*1bda0*/  @!P0 SYNCS.PHASECHK.TRANS64 P0, [R8+URZ+0x19ca0], R10 ;  /* 0x019ca00a080085a7 */ /* 0x000f24000800007f */
[----:B----4-:R-:W-:Y:S05]  /*1bdb0*/  @!P0 BRA `(.L_x_2095) ;  /* 0xfffffffc00f08947 */ /* 0x010fea000383ffff */
[----:B------:R-:W-:Y:S05]  /*1bdc0*/  BRA `(.L_x_2236) ;  /* 0xffffffa000b07947 */ /* 0x000fea000383ffff */
.L_x_2102:
[----:B0-----:R0:W2:Y:S02]  /*1bdd0*/  SYNCS.PHASECHK.TRANS64.TRYWAIT P0, [R8+URZ+0x19cc0], R10 ;  /* 0x019cc00a080075a7 */ /* 0x0010a4000800017f */
[----:B--2---:R-:W-:Y:S05]  /*1bde0*/  @!P0 NANOSLEEP.SYNCS 0x989680 ;  /* 0x009896800000895d */ /* 0x004fea0003900000 */
[----:B------:R-:W2:Y:S02]  /*1bdf0*/  @!P0 SYNCS.PHASECHK.TRANS64 P0, [R8+URZ+0x19cc0], R10 ;  /* 0x019cc00a080085a7 */ /* 0x000ea4000800007f */
[----:B--2---:R-:W-:Y:S05]  /*1be00*/  @!P0 BRA `(.L_x_2102) ;  /* 0xfffffffc00f08947 */ /* 0x004fea000383ffff */
[----:B------:R-:W-:Y:S05]  /*1be10*/  BRA `(.L_x_2237) ;  /* 0xffffffa400ac7947 */ /* 0x000fea000383ffff */
.L_x_2111:
[----:B---3--:R3:W4:Y:S02]  /*1be20*/  SYNCS.PHASECHK.TRANS64.TRYWAIT P1, [R8+URZ+0x19ca0], R7 ;  /* 0x019ca007080075a7 */ /* 0x008724000802017f */
[----:B----4-:R-:W-:Y:S05]  /*1be30*/  @!P1 NANOSLEEP.SYNCS 0x989680 ;  /* 0x009896800000995d */ /* 0x010fea0003900000 */
[----:B------:R-:W4:Y:S02]  /*1be40*/  @!P1 SYNCS.PHASECHK.TRANS64 P1, [R8+URZ+0x19ca0], R7 ;  /* 0x019ca007080095a7 */ /* 0x000f24000802007f */
[----:B----4-:R-:W-:Y:S05]  /*1be50*/  @!P1 BRA `(.L_x_2111) ;  /* 0xfffffffc00f09947 */ /* 0x010fea000383ffff */
[----:B------:R-:W-:Y:S05]  /*1be60*/  BRA `(.L_x_2238) ;  /* 0xffffffa800e07947 */ /* 0x000fea000383ffff */
.L_x_2118:
[----:B0-----:R0:W2:Y:S02]  /*1be70*/  SYNCS.PHASECHK.TRANS64.TRYWAIT P1, [R8+URZ+0x19cc0], R7 ;  /* 0x019cc007080075a7 */ /* 0x0010a4000802017f */
[----:B--2---:R-:W-:Y:S05]  /*1be80*/  @!P1 NANOSLEEP.SYNCS 0x989680 ;  /* 0x009896800000995d */ /* 0x004fea0003900000 */
[----:B------:R-:W2:Y:S02]  /*1be90*/  @!P1 SYNCS.PHASECHK.TRANS64 P1, [R8+URZ+0x19cc0], R7 ;  /* 0x019cc007080095a7 */ /* 0x000ea4000802007f */
[----:B--2---:R-:W-:Y:S05]  /*1bea0*/  @!P1 BRA `(.L_x_2118) ;  /* 0xfffffffc00f09947 */ /* 0x004fea000383ffff */
[----:B------:R-:W-:Y:S05]  /*1beb0*/  BRA `(.L_x_2239) ;  /* 0xffffffac00d87947 */ /* 0x000fea000383ffff */
.L_x_2135:
[----:B------:R-:W4:Y:S01]  /*1bec0*/  S2R R20, SR_TID.X ;  /* 0x0000000000147919 */ /* 0x000f220000002100 */
[----:B------:R-:W-:Y:S01]  /*1bed0*/  BSSY B0, `(.L_x_2240) ;  /* 0x000000a000007945 */ /* 0x000fe20003800000 */
[----:B------:R-:W-:Y:S02]  /*1bee0*/  IMAD.MOV.U32 R12, RZ, RZ, RZ ;  /* 0x000000ffff0c7224 */ /* 0x000fe400078e00ff */
[----:B-1----:R-:W-:Y:S02]  /*1bef0*/  IMAD.MOV.U32 R11, RZ, RZ, 0x1f ;  /* 0x0000001fff0b7424 */ /* 0x002fe400078e00ff */
[----:B------:R-:W-:Y:S01]  /*1bf00*/  IMAD.MOV.U32 R15, RZ, RZ, -0x1 ;  /* 0xffffffffff0f7424 */ /* 0x000fe200078e00ff */
[----:B----4-:R-:W-:-:S04]  /*1bf10*/  SHF.R.U32.HI R20, RZ, 0x5, R20 ;  /* 0x00000005ff147819 */ /* 0x010fc80000011614 */
[----:B------:R-:W-:-:S05]  /*1bf20*/  LOP3.LUT R20, R20, 0x3, RZ, 0xc0, !PT ;  /* 0x0000000314147812 */ /* 0x000fca00078ec0ff */
[----:B0-----:R-:W-:-:S07]  /*1bf30*/  IMAD.MOV.U32 R13, RZ, RZ, R20 ;  /* 0x000000ffff0d7224 */ /* 0x001fce00078e0014 */
[----:B--23--:R-:W-:Y:S05]  /*1bf40*/  WARPSYNC.COLLECTIVE R15, `(.L_x_2241) ;  /* 0x000000000f087348 */ /* 0x00cfea0003c00000 */
[----:B------:R0:W1:Y:S02]  /*1bf50*/  SHFL.IDX P6, R14, R13, R12, R11 ;  /* 0x0000000c0d0e7389 */ /* 0x00006400000c000b */
[----:B0123--:R-:W-:Y:S01]  /*1bf60*/  ENDCOLLECTIVE ;  /* 0x000000000000791b */ /* 0x00ffe20003800000 */
.L_x_2241:
[----:B------:R-:W-:Y:S05]  /*1bf70*/  BSYNC B0 ;  /* 0x0000000000007941 */ /* 0x000fea0003800000 */
.L_x_2240:
[----:B------:R-:W-:Y:S05]  /*1bf80*/  BRA `(.L_x_2242) ;  /* 0xffffffb800f07947 */ /* 0x000fea000383ffff */
.L_x_2137:
[----:B------:R-:W-:Y:S01]  /*1bf90*/  BSSY B0, `(.L_x_2243) ;  /* 0x0000006000007945 */ /* 0x000fe20003800000 */
[----:B------:R-:W-:-:S07]  /*1bfa0*/  IMAD.MOV.U32 R15, RZ, RZ, -0x1 ;  /* 0xffffffffff0f7424 */ /* 0x000fce00078e00ff */
[----:B-1234-:R-:W-:Y:S05]  /*1bfb0*/  WARPSYNC.COLLECTIVE R15, `(.L_x_2244) ;  /* 0x000000000f0c7348 */ /* 0x01efea0003c00000 */
[----:B------:R-:W-:Y:S02]  /*1bfc0*/  ELECT P6, UR62, PT ;  /* 0x00000000003e782f */ /* 0x000fe400038c0000 */
[----:B------:R-:W-:Y:S01]  /*1bfd0*/  MOV R14, UR62 ;  /* 0x0000003e000e7c02 */ /* 0x000fe20008000f00 */
[----:B-1234-:R-:W-:Y:S10]  /*1bfe0*/  ENDCOLLECTIVE ;  /* 0x000000000000791b */ /* 0x01eff40003800000 */
.L_x_2244:
[----:B------:R-:W-:Y:S05]  /*1bff0*/  BSYNC B0 ;  /* 0x0000000000007941 */ /* 0x000fea0003800000 */
.L_x_2243:
[----:B------:R-:W-:Y:S05]  /*1c000*/  BRA `(.L_x_2245) ;  /* 0xffffffb800f07947 */ /* 0x000fea000383ffff */
.L_x_2139:
[----:B0-----:R0:W4:Y:S02]  /*1c010*/  SYNCS.PHASECHK.TRANS64.TRYWAIT P0, [R4+URZ+0x19c80], R3 ;  /* 0x019c8003040075a7 */ /* 0x001124000800017f */
[----:B----4-:R-:W-:Y:S05]  /*1c020*/  @!P0 NANOSLEEP.SYNCS 0x989680 ;  /* 0x009896800000895d */ /* 0x010fea0003900000 */
[----:B------:R-:W4:Y:S02]  /*1c030*/  @!P0 SYNCS.PHASECHK.TRANS64 P0, [R4+URZ+0x19c80], R3 ;  /* 0x019c8003040085a7 */ /* 0x000f24000800007f */
[----:B----4-:R-:W-:Y:S05]  /*1c040*/  @!P0 BRA `(.L_x_2139) ;  /* 0xfffffffc00f08947 */ /* 0x010fea000383ffff */
[----:B------:R-:W-:Y:S05]  /*1c050*/  BRA `(.L_x_2246) ;  /* 0xffffffbc00547947 */ /* 0x000fea000383ffff */
.L_x_2141:
[----:B--2---:R2:W4:Y:S02]  /*1c060*/  SYNCS.PHASECHK.TRANS64.TRYWAIT P0, [R4+URZ+0x19c40], R3 ;  /* 0x019c4003040075a7 */ /* 0x004524000800017f */
[----:B----4-:R-:W-:Y:S05]  /*1c070*/  @!P0 NANOSLEEP.SYNCS 0x989680 ;  /* 0x009896800000895d */ /* 0x010fea0003900000 */
[----:B------:R-:W4:Y:S02]  /*1c080*/  @!P0 SYNCS.PHASECHK.TRANS64 P0, [R4+URZ+0x19c40], R3 ;  /* 0x019c4003040085a7 */ /* 0x000f24000800007f */
[----:B----4-:R-:W-:Y:S05]  /*1c090*/  @!P0 BRA `(.L_x_2141) ;  /* 0xfffffffc00f08947 */ /* 0x010fea000383ffff */
[----:B------:R-:W-:Y:S05]  /*1c0a0*/  BRA `(.L_x_2247) ;  /* 0xffffffbc00d07947 */ /* 0x000fea000383ffff */
.L_x_2145:
        /* <DEDUP_REMOVED lines=9> */
.L_x_2248:
[----:B------:R-:W-:Y:S01]  /*1c140*/  ISETP.GE.AND P4, PT, R17, R0, PT ;  /* 0x000000001100720c */ /* 0x000fe20003f86270 */
[----:B------:R-:W-:Y:S02]  /*1c150*/  IMAD.MOV.U32 R13, RZ, RZ, R6 ;  /* 0x000000ffff0d7224 */ /* 0x000fe400078e0006 */
[----:B------:R-:W-:-:S10]  /*1c160*/  IMAD.MOV.U32 R2, RZ, RZ, R14 ;  /* 0x000000ffff027224 */ /* 0x000fd400078e000e */
[----:B------:R-:W-:Y:S05]  /*1c170*/  WARPSYNC.COLLECTIVE R15, `(.L_x_2249) ;  /* 0x000000000f087348 */ /* 0x000fea0003c00000 */
[----:B------:R0:W1:Y:S02]  /*1c180*/  SHFL.IDX P6, R14, R13, R12, R11 ;  /* 0x0000000c0d0e7389 */ /* 0x00006400000c000b */
[----:B01----:R-:W-:Y:S01]  /*1c190*/  ENDCOLLECTIVE ;  /* 0x000000000000791b */ /* 0x003fe20003800000 */
.L_x_2249:
[----:B------:R-:W-:Y:S02]  /*1c1a0*/  IMAD.MOV.U32 R13, RZ, RZ, R4 ;  /* 0x000000ffff0d7224 */ /* 0x000fe400078e0004 */
[----:B------:R-:W-:Y:S02]  /*1c1b0*/  IMAD.MOV.U32 R12, RZ, RZ, 0x1 ;  /* 0x00000001ff0c7424 */ /* 0x000fe400078e00ff */
[----:B------:R-:W-:-:S07]  /*1c1c0*/  IMAD.MOV.U32 R3, RZ, RZ, R14 ;  /* 0x000000ffff037224 */ /* 0x000fce00078e000e */
[----:B------:R-:W-:Y:S05]  /*1c1d0*/  WARPSYNC.COLLECTIVE R15, `(.L_x_2250) ;  /* 0x000000000f087348 */ /* 0x000fea0003c00000 */
[----:B------:R0:W1:Y:S02]  /*1c1e0*/  SHFL.IDX P6, R14, R13, R12, R11 ;  /* 0x0000000c0d0e7389 */ /* 0x00006400000c000b */
[----:B01----:R-:W-:Y:S01]  /*1c1f0*/  ENDCOLLECTIVE ;  /* 0x000000000000791b */ /* 0x003fe20003800000 */
.L_x_2250:
        /* <DEDUP_REMOVED lines=10> */
.L_x_2251:
[----:B------:R-:W-:Y:S01]  /*1c2a0*/  @!PT LDS RZ, [RZ] ;  /* 0x00000000fffff984 */ /* 0x000fe20000000800 */
[----:B------:R-:W-:Y:S01]  /*1c2b0*/  @!PT LDS RZ, [RZ] ;  /* 0x00000000fffff984 */ /* 0x000fe20000000800 */
[----:B------:R-:W-:Y:S01]  /*1c2c0*/  @!PT LDS RZ, [RZ] ;  /* 0x00000000fffff984 */ /* 0x000fe20000000800 */
[----:B------:R0:W-:Y:S04]  /*1c2d0*/  @!P4 LDGSTS.E.BYPASS.LTC128B.128 [R8+0xf000], desc[UR42][R2.64], !P2 ;  /* 0x0f0000000208cfae */ /* 0x0001e8000d101d6a */
[----:B------:R0:W-:Y:S04]  /*1c2e0*/  @!P4 LDGSTS.E.BYPASS.LTC128B.128 [R8+0x10800], desc[UR42][R2.64+0x20], !P1 ;  /* 0x108000200208cfae */ /* 0x0001e8000c901d6a */
[----:B------:R0:W-:Y:S01]  /*1c2f0*/  @!P4 LDGSTS.E.BYPASS.LTC128B.128 [R8+0x12000], desc[UR42][R2.64+0x40], !P0 ;  /* 0x120000400208cfae */ /* 0x0001e2000c101d6a */
[----:B------:R-:W-:Y:S02]  /*1c300*/  IMAD.MOV.U32 R13, RZ, RZ, R5 ;  /* 0x000000ffff0d7224 */ /* 0x000fe400078e0005 */
[----:B------:R-:W-:-:S02]  /*1c310*/  IMAD.MOV.U32 R12, RZ, RZ, RZ ;  /* 0x000000ffff0c7224 */ /* 0x000fc400078e00ff */
[----:B------:R-:W-:-:S07]  /*1c320*/  IMAD.MOV.U32 R6, RZ, RZ, R14 ;  /* 0x000000ffff067224 */ /* 0x000fce00078e000e */
[----:B0-----:R-:W-:Y:S05]  /*1c330*/  WARPSYNC.COLLECTIVE R15, `(.L_x_2252) ;  /* 0x000000000f087348 */ /* 0x001fea0003c00000 */
[----:B------:R1:W2:Y:S02]  /*1c340*/  SHFL.IDX P6, R14, R13, R12, R11 ;  /* 0x0000000c0d0e7389 */ /* 0x0002a400000c000b */
[----:B012---:R-:W-:Y:S01]  /*1c350*/  ENDCOLLECTIVE ;  /* 0x000000000000791b */ /* 0x007fe20003800000 */
.L_x_2252:
[----:B------:R-:W-:-:S05]  /*1c360*/  VIADD R3, R17, 0x40 ;  /* 0x0000004011037836 */ /* 0x000fca0000000000 */
[----:B------:R-:W-:Y:S01]  /*1c370*/  ISETP.GE.AND P4, PT, R3, R0, PT ;  /* 0x000000000300720c */ /* 0x000fe20003f86270 */
[----:B------:R-:W-:-:S12]  /*1c380*/  IMAD.MOV.U32 R13, RZ, RZ, R7 ;  /* 0x000000ffff0d7224 */ /* 0x000fd800078e0007 */
[----:B------:R-:W-:Y:S01]  /*1c390*/  @!P4 IADD3 R2, P3, R10, R6, RZ ;  /* 0x000000060a02c210 */ /* 0x000fe20007f7e0ff */
[----:B------:R-:W-:-:S12]  /*1c3a0*/  IMAD.MOV.U32 R5, RZ, RZ, R14 ;  /* 0x000000ffff057224 */ /* 0x000fd800078e000e */
[----:B------:R-:W-:Y:S05]  /*1c3b0*/  WARPSYNC.COLLECTIVE R15, `(.L_x_2253) ;  /* 0x000000000f087348 */ /* 0x000fea0003c00000 */
[----:B------:R0:W1:Y:S02]  /*1c3c0*/  SHFL.IDX P6, R14, R13, R12, R11 ;  /* 0x0000000c0d0e7389 */ /* 0x00006400000c000b */
[----:B01----:R-:W-:Y:S01]  /*1c3d0*/  ENDCOLLECTIVE ;  /* 0x000000000000791b */ /* 0x003fe20003800000 */
.L_x_2253:
[----:B------:R-:W-:-:S05]  /*1c3e0*/  @!P4 IMAD.X R3, RZ, RZ, R4, P3 ;  /* 0x000000ffff03c224 */ /* 0x000fca00018e0604 */
[----:B------:R-:W-:Y:S01]  /*1c3f0*/  @!PT LDS RZ, [RZ] ;  /* 0x00000000fffff984 */ /* 0x000fe20000000800 */
[----:B------:R-:W-:Y:S01]  /*1c400*/  @!PT LDS RZ, [RZ] ;  /* 0x00000000fffff984 */ /* 0x000fe20000000800 */
[----:B------:R-:W-:Y:S01]  /*1c410*/  @!PT LDS RZ, [RZ] ;  /* 0x00000000fffff984 */ /* 0x000fe20000000800 */
[----:B------:R-:W-:Y:S04]  /*1c420*/  @!P4 LDGSTS.E.BYPASS.LTC128B.128 [R8+0xf800], desc[UR42][R2.64], !P2 ;  /* 0x0f8000000208cfae */ /* 0x000fe8000d101d6a */
[----:B------:R-:W-:Y:S04]  /*1c430*/  @!P4 LDGSTS.E.BYPASS.LTC128B.128 [R8+0x11000], desc[UR42][R2.64+0x20], !P1 ;  /* 0x110000200208cfae */ /* 0x000fe8000c901d6a */
[----:B------:R0:W-:Y:S02]  /*1c440*/  @!P4 LDGSTS.E.BYPASS.LTC128B.128 [R8+0x12800], desc[UR42][R2.64+0x40], !P0 ;  /* 0x128000400208cfae */ /* 0x0001e4000c101d6a */
[----:B0-----:R-:W-:Y:S01]  /*1c450*/  IMAD.MOV.U32 R2, RZ, RZ, R14 ;  /* 0x000000ffff027224 */ /* 0x001fe200078e000e */
[----:B------:R-:W-:Y:S06]  /*1c460*/  BRA `(.L_x_2254) ;  /* 0xffffffc400c47947 */ /* 0x000fec000383ffff */
.L_x_2150:
[----:B-1----:R1:W2:Y:S02]  /*1c470*/  SYNCS.PHASECHK.TRANS64.TRYWAIT P0, [R22+URZ+0x19c20], R3 ;  /* 0x019c2003160075a7 */ /* 0x0022a4000800017f */
[----:B--2---:R-:W-:Y:S05]  /*1c480*/  @!P0 NANOSLEEP.SYNCS 0x989680 ;  /* 0x009896800000895d */ /* 0x004fea0003900000 */
[----:B------:R-:W2:Y:S02]  /*1c490*/  @!P0 SYNCS.PHASECHK.TRANS64 P0, [R22+URZ+0x19c20], R3 ;  /* 0x019c2003160085a7 */ /* 0x000ea4000800007f */
[----:B--2---:R-:W-:Y:S05]  /*1c4a0*/  @!P0 BRA `(.L_x_2150) ;  /* 0xfffffffc00f08947 */ /* 0x004fea000383ffff */
[----:B------:R-:W-:Y:S05]  /*1c4b0*/  BRA `(.L_x_2255) ;  /* 0xffffffc800347947 */ /* 0x000fea000383ffff */
.L_x_2156:
[----:B-1----:R1:W2:Y:S02]  /*1c4c0*/  SYNCS.PHASECHK.TRANS64.TRYWAIT P0, [R6+URZ+0x19c80], R4 ;  /* 0x019c8004060075a7 */ /* 0x0022a4000800017f */
[----:B--2---:R-:W-:Y:S05]  /*1c4d0*/  @!P0 NANOSLEEP.SYNCS 0x989680 ;  /* 0x009896800000895d */ /* 0x004fea0003900000 */
[----:B------:R-:W2:Y:S02]  /*1c4e0*/  @!P0 SYNCS.PHASECHK.TRANS64 P0, [R6+URZ+0x19c80], R4 ;  /* 0x019c8004060085a7 */ /* 0x000ea4000800007f */
[----:B--2---:R-:W-:Y:S05]  /*1c4f0*/  @!P0 BRA `(.L_x_2156) ;  /* 0xfffffffc00f08947 */ /* 0x004fea000383ffff */
[----:B------:R-:W-:Y:S05]  /*1c500*/  BRA `(.L_x_2256) ;  /* 0xffffffc800dc7947 */ /* 0x000fea000383ffff */
.L_x_2163:
[----:B0-----:R0:W2:Y:S02]  /*1c510*/  SYNCS.PHASECHK.TRANS64.TRYWAIT P0, [R6+URZ+0x19c40], R4 ;  /* 0x019c4004060075a7 */ /* 0x0010a4000800017f */
[----:B--2---:R-:W-:Y:S05]  /*1c520*/  @!P0 NANOSLEEP.SYNCS 0x989680 ;  /* 0x009896800000895d */ /* 0x004fea0003900000 */
[----:B------:R-:W2:Y:S02]  /*1c530*/  @!P0 SYNCS.PHASECHK.TRANS64 P0, [R6+URZ+0x19c40], R4 ;  /* 0x019c4004060085a7 */ /* 0x000ea4000800007f */
[----:B--2---:R-:W-:Y:S05]  /*1c540*/  @!P0 BRA `(.L_x_2163) ;  /* 0xfffffffc00f08947 */ /* 0x004fea000383ffff */
[----:B------:R-:W-:Y:S05]  /*1c550*/  BRA `(.L_x_2257) ;  /* 0xffffffcc00d87947 */ /* 0x000fea000383ffff */
.L_x_2171:
[----:B-1----:R1:W2:Y:S02]  /*1c560*/  SYNCS.PHASECHK.TRANS64.TRYWAIT P0, [R3+URZ+0x19c70], R4 ;  /* 0x019c7004030075a7 */ /* 0x0022a4000800017f */
[----:B--2---:R-:W-:Y:S05]  /*1c570*/  @!P0 NANOSLEEP.SYNCS 0x989680 ;  /* 0x009896800000895d */ /* 0x004fea0003900000 */
[----:B------:R-:W2:Y:S02]  /*1c580*/  @!P0 SYNCS.PHASECHK.TRANS64 P0, [R3+URZ+0x19c70], R4 ;  /* 0x019c7004030085a7 */ /* 0x000ea4000800007f */
[----:B--2---:R-:W-:Y:S05]  /*1c590*/  @!P0 BRA `(.L_x_2171) ;  /* 0xfffffffc00f08947 */ /* 0x004fea000383ffff */
[----:B------:R-:W-:Y:S05]  /*1c5a0*/  BRA `(.L_x_2258) ;  /* 0xffffffd000ec7947 */ /* 0x000fea000383ffff */
.L_x_2173:
[----:B-1----:R1:W2:Y:S02]  /*1c5b0*/  SYNCS.PHASECHK.TRANS64.TRYWAIT P0, [R3+URZ+0x19c60], R4 ;  /* 0x019c6004030075a7 */ /* 0x0022a4000800017f */
[----:B--2---:R-:W-:Y:S05]  /*1c5c0*/  @!P0 NANOSLEEP.SYNCS 0x989680 ;  /* 0x009896800000895d */ /* 0x004fea0003900000 */
[----:B------:R-:W2:Y:S02]  /*1c5d0*/  @!P0 SYNCS.PHASECHK.TRANS64 P0, [R3+URZ+0x19c60], R4 ;  /* 0x019c6004030085a7 */ /* 0x000ea4000800007f */
[----:B--2---:R-:W-:Y:S05]  /*1c5e0*/  @!P0 BRA `(.L_x_2173) ;  /* 0xfffffffc00f08947 */ /* 0x004fea000383ffff */
[----:B------:R-:W-:Y:S05]  /*1c5f0*/  BRA `(.L_x_2259) ;  /* 0xffffffd000f47947 */ /* 0x000fea000383ffff */
.L_x_2180:
[----:B-1----:R1:W2:Y:S02]  /*1c600*/  SYNCS.PHASECHK.TRANS64.TRYWAIT P1, [R3+URZ+0x19c70], R0 ;  /* 0x019c7000030075a7 */ /* 0x0022a4000802017f */
[----:B--2---:R-:W-:Y:S05]  /*1c610*/  @!P1 NANOSLEEP.SYNCS 0x989680 ;  /* 0x009896800000995d */ /* 0x004fea0003900000 */
[----:B------:R-:W2:Y:S02]  /*1c620*/  @!P1 SYNCS.PHASECHK.TRANS64 P1, [R3+URZ+0x19c70], R0 ;  /* 0x019c7000030095a7 */ /* 0x000ea4000802007f */
[----:B--2---:R-:W-:Y:S05]  /*1c630*/  @!P1 BRA `(.L_x_2180) ;  /* 0xfffffffc00f09947 */ /* 0x004fea000383ffff */
[----:B------:R-:W-:Y:S05]  /*1c640*/  BRA `(.L_x_2260) ;  /* 0xffffffd8006c7947 */ /* 0x000fea000383ffff */
.L_x_2182:
[----:B-1----:R1:W2:Y:S02]  /*1c650*/  SYNCS.PHASECHK.TRANS64.TRYWAIT P1, [R3+URZ+0x19c60], R0 ;  /* 0x019c6000030075a7 */ /* 0x0022a4000802017f */
[----:B--2---:R-:W-:Y:S05]  /*1c660*/  @!P1 NANOSLEEP.SYNCS 0x989680 ;  /* 0x009896800000995d */ /* 0x004fea0003900000 */
[----:B------:R-:W2:Y:S02]  /*1c670*/  @!P1 SYNCS.PHASECHK.TRANS64 P1, [R3+URZ+0x19c60], R0 ;  /* 0x019c6000030095a7 */ /* 0x000ea4000802007f */
[----:B--2---:R-:W-:Y:S05]  /*1c680*/  @!P1 BRA `(.L_x_2182) ;  /* 0xfffffffc00f09947 */ /* 0x004fea000383ffff */
[----:B------:R-:W-:Y:S05]  /*1c690*/  BRA `(.L_x_2261) ;  /* 0xffffffd800707947 */ /* 0x000fea000383ffff */
.L_x_2186:
[----:B------:R-:W-:Y:S01]  /*1c6a0*/  BSSY B0, `(.L_x_2262) ;  /* 0x0000008000007945 */ /* 0x000fe20003800000 */
[----:B0-----:R-:W-:Y:S02]  /*1c6b0*/  IMAD.MOV.U32 R13, RZ, RZ, R16 ;  /* 0x000000ffff0d7224 */ /* 0x001fe400078e0010 */
[----:B------:R-:W-:Y:S02]  /*1c6c0*/  IMAD.MOV.U32 R12, RZ, RZ, RZ ;  /* 0x000000ffff0c7224 */ /* 0x000fe400078e00ff */
[----:B-1----:R-:W-:Y:S02]  /*1c6d0*/  IMAD.MOV.U32 R11, RZ, RZ, 0x1f ;  /* 0x0000001fff0b7424 */ /* 0x002fe400078e00ff */
[----:B------:R-:W-:-:S07]  /*1c6e0*/  IMAD.MOV.U32 R15, RZ, RZ, -0x1 ;  /* 0xffffffffff0f7424 */ /* 0x000fce00078e00ff */
[----:B--2---:R-:W-:Y:S05]  /*1c6f0*/  WARPSYNC.COLLECTIVE R15, `(.L_x_2263) ;  /* 0x000000000f087348 */ /* 0x004fea0003c00000 */
[----:B------:R0:W1:Y:S02]  /*1c700*/  SHFL.IDX P6, R14, R13, R12, R11 ;  /* 0x0000000c0d0e7389 */ /* 0x00006400000c000b */
[----:B012---:R-:W-:Y:S01]  /*1c710*/  ENDCOLLECTIVE ;  /* 0x000000000000791b */ /* 0x007fe20003800000 */
.L_x_2263:
[----:B------:R-:W-:Y:S05]  /*1c720*/  BSYNC B0 ;  /* 0x0000000000007941 */ /* 0x000fea0003800000 */
.L_x_2262:
        /* <DEDUP_REMOVED lines=9> */
.L_x_2264:
        /* <DEDUP_REMOVED lines=18> */
.L_x_2265:
[----:B------:R-:W-:Y:S01]  /*1c8e0*/  IMAD.MOV.U32 R12, RZ, RZ, 0x2 ;  /* 0x00000002ff0c7424 */ /* 0x000fe200078e00ff */
[----:B------:R-:W-:-:S05]  /*1c8f0*/  SEL R5, R14, RZ, P1 ;  /* 0x000000ff0e057207 */ /* 0x000fca0000800000 */
[----:B------:R-:W-:-:S04]  /*1c900*/  IMAD.IADD R4, R2, 0x1, R5 ;  /* 0x0000000102047824 */ /* 0x000fc800078e0205 */
[----:B------:R-:W-:-:S07]  /*1c910*/  IMAD.MOV.U32 R13, RZ, RZ, R4 ;  /* 0x000000ffff0d7224 */ /* 0x000fce00078e0004 */
[----:B------:R-:W-:Y:S05]  /*1c920*/  WARPSYNC.COLLECTIVE R15, `(.L_x_2266) ;  /* 0x000000000f087348 */ /* 0x000fea0003c00000 */
[----:B------:R0:W1:Y:S02]  /*1c930*/  SHFL.UP P6, R14, R13, R12, R11 ;  /* 0x0400000c0d0e7389 */ /* 0x00006400000c000b */
[----:B01----:R-:W-:Y:S01]  /*1c940*/  ENDCOLLECTIVE ;  /* 0x000000000000791b */ /* 0x003fe20003800000 */
.L_x_2266:
[----:B------:R-:W-:Y:S01]  /*1c950*/  IMAD.MOV.U32 R12, RZ, RZ, 0x4 ;  /* 0x00000004ff0c7424 */ /* 0x000fe200078e00ff */
[----:B------:R-:W-:-:S05]  /*1c960*/  SEL R5, R14, RZ, P2 ;  /* 0x000000ff0e057207 */ /* 0x000fca0001000000 */
[----:B------:R-:W-:-:S04]  /*1c970*/  IMAD.IADD R5, R4, 0x1, R5 ;  /* 0x0000000104057824 */ /* 0x000fc800078e0205 */
[----:B------:R-:W-:-:S07]  /*1c980*/  IMAD.MOV.U32 R13, RZ, RZ, R5 ;  /* 0x000000ffff0d7224 */ /* 0x000fce00078e0005 */
[----:B------:R-:W-:Y:S05]  /*1c990*/  WARPSYNC.COLLECTIVE R15, `(.L_x_2267) ;  /* 0x000000000f087348 */ /* 0x000fea0003c00000 */
[----:B------:R0:W1:Y:S02]  /*1c9a0*/  SHFL.UP P6, R14, R13, R12, R11 ;  /* 0x0400000c0d0e7389 */ /* 0x00006400000c000b */
[----:B01----:R-:W-:Y:S01]  /*1c9b0*/  ENDCOLLECTIVE ;  /* 0x000000000000791b */ /* 0x003fe20003800000 */
.L_x_2267:
[----:B------:R-:W-:Y:S01]  /*1c9c0*/  IMAD.MOV.U32 R12, RZ, RZ, 0x8 ;  /* 0x00000008ff0c7424 */ /* 0x000fe200078e00ff */
[----:B------:R-:W-:-:S05]  /*1c9d0*/  SEL R6, R14, RZ, P3 ;  /* 0x000000ff0e067207 */ /* 0x000fca0001800000 */
[----:B------:R-:W-:-:S04]  /*1c9e0*/  IMAD.IADD R6, R5, 0x1, R6 ;  /* 0x0000000105067824 */ /* 0x000fc800078e0206 */
[----:B------:R-:W-:-:S07]  /*1c9f0*/  IMAD.MOV.U32 R13, RZ, RZ, R6 ;  /* 0x000000ffff0d7224 */ /* 0x000fce00078e0006 */
[----:B------:R-:W-:Y:S05]  /*1ca00*/  WARPSYNC.COLLECTIVE R15, `(.L_x_2268) ;  /* 0x000000000f087348 */ /* 0x000fea0003c00000 */
[----:B------:R0:W1:Y:S02]  /*1ca10*/  SHFL.UP P6, R14, R13, R12, R11 ;  /* 0x0400000c0d0e7389 */ /* 0x00006400000c000b */
[----:B01----:R-:W-:Y:S01]  /*1ca20*/  ENDCOLLECTIVE ;  /* 0x000000000000791b */ /* 0x003fe20003800000 */
.L_x_2268:
[----:B------:R-:W-:Y:S01]  /*1ca30*/  IMAD.MOV.U32 R12, RZ, RZ, 0x10 ;  /* 0x00000010ff0c7424 */ /* 0x000fe200078e00ff */
[----:B------:R-:W-:-:S05]  /*1ca40*/  SEL R3, R14, RZ, P4 ;  /* 0x000000ff0e037207 */ /* 0x000fca0002000000 */
[----:B------:R-:W-:-:S04]  /*1ca50*/  IMAD.IADD R4, R6, 0x1, R3 ;  /* 0x0000000106047824 */ /* 0x000fc800078e0203 */
[----:B------:R-:W-:-:S07]  /*1ca60*/  IMAD.MOV.U32 R13, RZ, RZ, R4 ;  /* 0x000000ffff0d7224 */ /* 0x000fce00078e0004 */
[----:B------:R-:W-:Y:S05]  /*1ca70*/  WARPSYNC.COLLECTIVE R15, `(.L_x_2269) ;  /* 0x000000000f087348 */ /* 0x000fea0003c00000 */
[----:B------:R0:W1:Y:S02]  /*1ca80*/  SHFL.UP P6, R14, R13, R12, R11 ;  /* 0x0400000c0d0e7389 */ /* 0x00006400000c000b */
[----:B01----:R-:W-:Y:S01]  /*1ca90*/  ENDCOLLECTIVE ;  /* 0x000000000000791b */ /* 0x003fe20003800000 */
.L_x_2269:
        /* <DEDUP_REMOVED lines=8> */
.L_x_2270:
[----:B------:R-:W-:Y:S05]  /*1cb20*/  BRA `(.L_x_2271) ;  /* 0xffffffdc00147947 */ /* 0x000fea000383ffff */
.L_x_2191:
[----:B------:R-:W-:Y:S01]  /*1cb30*/  BSSY B0, `(.L_x_2272) ;  /* 0x0000008000007945 */ /* 0x000fe20003800000 */
[----:B-----5:R-:W-:Y:S02]  /*1cb40*/  IMAD.MOV.U32 R13, RZ, RZ, R2 ;  /* 0x000000ffff0d7224 */ /* 0x020fe400078e0002 */
[----:B------:R-:W-:Y:S02]  /*1cb50*/  IMAD.MOV.U32 R12, RZ, RZ, 0x1 ;  /* 0x00000001ff0c7424 */ /* 0x000fe400078e00ff */
[----:B-1----:R-:W-:Y:S02]  /*1cb60*/  IMAD.MOV.U32 R11, RZ, RZ, RZ ;  /* 0x000000ffff0b7224 */ /* 0x002fe400078e00ff */
[----:B------:R-:W-:-:S07]  /*1cb70*/  IMAD.MOV.U32 R15, RZ, RZ, -0x1 ;  /* 0xffffffffff0f7424 */ /* 0x000fce00078e00ff */
[----:B0-2---:R-:W-:Y:S05]  /*1cb80*/  WARPSYNC.COLLECTIVE R15, `(.L_x_2273) ;  /* 0x000000000f087348 */ /* 0x005fea0003c00000 */
[----:B------:R1:W3:Y:S02]  /*1cb90*/  SHFL.UP P6, R14, R13, R12, R11 ;  /* 0x0400000c0d0e7389 */ /* 0x0002e400000c000b */
[----:B0123--:R-:W-:Y:S01]  /*1cba0*/  ENDCOLLECTIVE ;  /* 0x000000000000791b */ /* 0x00ffe20003800000 */
.L_x_2273:
[----:B------:R-:W-:Y:S05]  /*1cbb0*/  BSYNC B0 ;  /* 0x0000000000007941 */ /* 0x000fea0003800000 */
.L_x_2272:
        /* <DEDUP_REMOVED lines=8> */
.L_x_2274:
[----:B------:R-:W-:Y:S01]  /*1cc40*/  IMAD.MOV.U32 R12, RZ, RZ, 0x4 ;  /* 0x00000004ff0c7424 */ /* 0x000fe200078e00ff */
[----:B------:R-:W-:-:S05]  /*1cc50*/  SEL R4, R14, RZ, P2 ;  /* 0x000000ff0e047207 */ /* 0x000fca0001000000 */
[----:B------:R-:W-:-:S04]  /*1cc60*/  IMAD.IADD R4, R13, 0x1, R4 ;  /* 0x000000010d047824 */ /* 0x000fc800078e0204 */
[----:B------:R-:W-:-:S07]  /*1cc70*/  IMAD.MOV.U32 R13, RZ, RZ, R4 ;  /* 0x000000ffff0d7224 */ /* 0x000fce00078e0004 */
[----:B------:R-:W-:Y:S05]  /*1cc80*/  WARPSYNC.COLLECTIVE R15, `(.L_x_2275) ;  /* 0x000000000f087348 */ /* 0x000fea0003c00000 */
[----:B------:R0:W1:Y:S02]  /*1cc90*/  SHFL.UP P6, R14, R13, R12, R11 ;  /* 0x0400000c0d0e7389 */ /* 0x00006400000c000b */
[----:B01----:R-:W-:Y:S01]  /*1cca0*/  ENDCOLLECTIVE ;  /* 0x000000000000791b */ /* 0x003fe20003800000 */
.L_x_2275:
[----:B------:R-:W-:Y:S01]  /*1ccb0*/  IMAD.MOV.U32 R12, RZ, RZ, 0x8 ;  /* 0x00000008ff0c7424 */ /* 0x000fe200078e00ff */
[----:B------:R-:W-:-:S05]  /*1ccc0*/  SEL R5, R14, RZ, P3 ;  /* 0x000000ff0e057207 */ /* 0x000fca0001800000 */
[----:B------:R-:W-:-:S04]  /*1ccd0*/  IMAD.IADD R5, R4, 0x1, R5 ;  /* 0x0000000104057824 */ /* 0x000fc800078e0205 */
[----:B------:R-:W-:-:S07]  /*1cce0*/  IMAD.MOV.U32 R13, RZ, RZ, R5 ;  /* 0x000000ffff0d7224 */ /* 0x000fce00078e0005 */
[----:B------:R-:W-:Y:S05]  /*1ccf0*/  WARPSYNC.COLLECTIVE R15, `(.L_x_2276) ;  /* 0x000000000f087348 */ /* 0x000fea0003c00000 */
[----:B------:R0:W1:Y:S02]  /*1cd00*/  SHFL.UP P6, R14, R13, R12, R11 ;  /* 0x0400000c0d0e7389 */ /* 0x00006400000c000b */
[----:B01----:R-:W-:Y:S01]  /*1cd10*/  ENDCOLLECTIVE ;  /* 0x000000000000791b */ /* 0x003fe20003800000 */
.L_x_2276:
[----:B------:R-:W-:Y:S01]  /*1cd20*/  IMAD.MOV.U32 R12, RZ, RZ, 0x10 ;  /* 0x00000010ff0c7424 */ /* 0x000fe200078e00ff */
[----:B------:R-:W-:-:S05]  /*1cd30*/  SEL R6, R14, RZ, P4 ;  /* 0x000000ff0e067207 */ /* 0x000fca0002000000 */
[----:B------:R-:W-:-:S04]  /*1cd40*/  IMAD.IADD R6, R5, 0x1, R6 ;  /* 0x0000000105067824 */ /* 0x000fc800078e0206 */
[----:B------:R-:W-:-:S07]  /*1cd50*/  IMAD.MOV.U32 R13, RZ, RZ, R6 ;  /* 0x000000ffff0d7224 */ /* 0x000fce00078e0006 */
[----:B------:R-:W-:Y:S05]  /*1cd60*/  WARPSYNC.COLLECTIVE R15, `(.L_x_2277) ;  /* 0x000000000f087348 */ /* 0x000fea0003c00000 */
[----:B------:R0:W1:Y:S02]  /*1cd70*/  SHFL.UP P6, R14, R13, R12, R11 ;  /* 0x0400000c0d0e7389 */ /* 0x00006400000c000b */
[----:B01----:R-:W-:Y:S01]  /*1cd80*/  ENDCOLLECTIVE ;  /* 0x000000000000791b */ /* 0x003fe20003800000 */
.L_x_2277:
        /* <DEDUP_REMOVED lines=8> */
.L_x_2278:
[----:B------:R-:W-:Y:S05]  /*1ce10*/  BRA `(.L_x_2279) ;  /* 0xffffffd800f47947 */ /* 0x000fea000383ffff */
.L_x_2193:
[----:B------:R-:W-:Y:S01]  /*1ce20*/  BSSY B0, `(.L_x_2280) ;  /* 0x0000006000007945 */ /* 0x000fe20003800000 */
[----:B------:R-:W-:Y:S01]  /*1ce30*/  PLOP3.LUT P6, PT, P6, PT, PT, 0x8, 0x0 ;  /* 0x000000000000781c */ /* 0x000fe200037ce170 */
[----:B------:R-:W-:-:S12]  /*1ce40*/  IMAD.MOV.U32 R15, RZ, RZ, -0x1 ;  /* 0xffffffffff0f7424 */ /* 0x000fd800078e00ff */
[----:B01----:R-:W-:Y:S05]  /*1ce50*/  WARPSYNC.COLLECTIVE R15, `(.L_x_2281) ;  /* 0x000000000f087348 */ /* 0x003fea0003c00000 */
[----:B------:R-:W-:Y:S01]  /*1ce60*/  VOTE.ANY R14, PT, P6 ;  /* 0x00000000000e7806 */ /* 0x000fe200030e0100 */
[----:B01----:R-:W-:Y:S06]  /*1ce70*/  ENDCOLLECTIVE ;  /* 0x000000000000791b */ /* 0x003fec0003800000 */
.L_x_2281:
[----:B------:R-:W-:Y:S05]  /*1ce80*/  BSYNC B0 ;  /* 0x0000000000007941 */ /* 0x000fea0003800000 */
.L_x_2280:
        /* <DEDUP_REMOVED lines=9> */
.L_x_2282:
[----:B------:R-:W-:Y:S01]  /*1cf20*/  IMAD.MOV.U32 R17, RZ, RZ, R14 ;  /* 0x000000ffff117224 */ /* 0x000fe200078e000e */
[----:B------:R-:W-:Y:S06]  /*1cf30*/  BRA `(.L_x_2283) ;  /* 0xffffffd800e47947 */ /* 0x000fec000383ffff */
.L_x_2195:
[----:B------:R-:W-:Y:S01]  /*1cf40*/  BSSY B0, `(.L_x_2284) ;  /* 0x0000007000007945 */ /* 0x000fe20003800000 */
[----:B------:R-:W-:Y:S02]  /*1cf50*/  IMAD.MOV.U32 R13, RZ, RZ, R3 ;  /* 0x000000ffff0d7224 */ /* 0x000fe400078e0003 */
[----:B-1----:R-:W-:Y:S02]  /*1cf60*/  IMAD.MOV.U32 R11, RZ, RZ, 0x1f ;  /* 0x0000001fff0b7424 */ /* 0x002fe400078e00ff */
[----:B------:R-:W-:-:S07]  /*1cf70*/  IMAD.MOV.U32 R15, RZ, RZ, -0x1 ;  /* 0xffffffffff0f7424 */ /* 0x000fce00078e00ff */
[----:B0-23--:R-:W-:Y:S05]  /*1cf80*/  WARPSYNC.COLLECTIVE R15, `(.L_x_2285) ;  /* 0x000000000f087348 */ /* 0x00dfea0003c00000 */
[----:B------:R1:W4:Y:S02]  /*1cf90*/  SHFL.IDX P6, R14, R13, R12, R11 ;  /* 0x0000000c0d0e7389 */ /* 0x00032400000c000b */
[----:B01234-:R-:W-:Y:S01]  /*1cfa0*/  ENDCOLLECTIVE ;  /* 0x000000000000791b */ /* 0x01ffe20003800000 */
.L_x_2285:
[----:B------:R-:W-:Y:S05]  /*1cfb0*/  BSYNC B0 ;  /* 0x0000000000007941 */ /* 0x000fea0003800000 */
.L_x_2284:
[----:B------:R-:W-:Y:S01]  /*1cfc0*/  IMAD.MOV.U32 R5, RZ, RZ, R14 ;  /* 0x000000ffff057224 */ /* 0x000fe200078e000e */
[----:B------:R-:W-:Y:S06]  /*1cfd0*/  BRA `(.L_x_2194) ;  /* 0xffffffd800d87947 */ /* 0x000fec000383ffff */
.L_x_2199:
[----:B0-----:R0:W1:Y:S02]  /*1cfe0*/  SYNCS.PHASECHK.TRANS64.TRYWAIT P0, [R9+URZ+0x19c20], R0 ;  /* 0x019c2000090075a7 */ /* 0x001064000800017f */
[----:B-1----:R-:W-:Y:S05]  /*1cff0*/  @!P0 NANOSLEEP.SYNCS 0x989680 ;  /* 0x009896800000895d */ /* 0x002fea0003900000 */
[----:B------:R-:W1:Y:S02]  /*1d000*/  @!P0 SYNCS.PHASECHK.TRANS64 P0, [R9+URZ+0x19c20], R0 ;  /* 0x019c2000090085a7 */ /* 0x000e64000800007f */
[----:B-1----:R-:W-:Y:S05]  /*1d010*/  @!P0 BRA `(.L_x_2199) ;  /* 0xfffffffc00f08947 */ /* 0x002fea000383ffff */
[----:B------:R-:W-:Y:S05]  /*1d020*/  BRA `(.L_x_2286) ;  /* 0xffffffe000507947 */ /* 0x000fea000383ffff */
.L_x_2200:
        /* <DEDUP_REMOVED lines=8> */
[----:B0-2-4-:R-:W-:Y:S05]  /*1d0b0*/  WARPSYNC.COLLECTIVE R15, `(.L_x_2288) ;  /* 0x000000000f087348 */ /* 0x015fea0003c00000 */
[----:B------:R1:W3:Y:S02]  /*1d0c0*/  SHFL.IDX P6, R14, R13, R12, R11 ;  /* 0x0000000c0d0e7389 */ /* 0x0002e400000c000b */
[----:B01234-:R-:W-:Y:S01]  /*1d0d0*/  ENDCOLLECTIVE ;  /* 0x000000000000791b */ /* 0x01ffe20003800000 */
.L_x_2288:
[----:B------:R-:W-:Y:S05]  /*1d0e0*/  BSYNC B0 ;  /* 0x0000000000007941 */ /* 0x000fea0003800000 */
.L_x_2287:
[----:B------:R-:W-:Y:S05]  /*1d0f0*/  BRA `(.L_x_2289) ;  /* 0xffffffe000387947 */ /* 0x000fea000383ffff */
.L_x_2201:
[----:B------:R-:W-:Y:S01]  /*1d100*/  BSSY B0, `(.L_x_2290) ;  /* 0x0000006000007945 */ /* 0x000fe20003800000 */
[----:B------:R-:W-:-:S07]  /*1d110*/  IMAD.MOV.U32 R15, RZ, RZ, -0x1 ;  /* 0xffffffffff0f7424 */ /* 0x000fce00078e00ff */
[----:B0-2-4-:R-:W-:Y:S05]  /*1d120*/  WARPSYNC.COLLECTIVE R15, `(.L_x_2291) ;  /* 0x000000000f0c7348 */ /* 0x015fea0003c00000 */
[----:B------:R-:W-:Y:S02]  /*1d130*/  ELECT P6, UR62, PT ;  /* 0x00000000003e782f */ /* 0x000fe400038c0000 */
[----:B------:R-:W-:Y:S01]  /*1d140*/  MOV R14, UR62 ;  /* 0x0000003e000e7c02 */ /* 0x000fe20008000f00 */
[----:B0-2-4-:R-:W-:Y:S10]  /*1d150*/  ENDCOLLECTIVE ;  /* 0x000000000000791b */ /* 0x015ff40003800000 */
.L_x_2291:
[----:B------:R-:W-:Y:S05]  /*1d160*/  BSYNC B0 ;  /* 0x0000000000007941 */ /* 0x000fea0003800000 */
.L_x_2290:
[----:B------:R-:W-:Y:S05]  /*1d170*/  BRA `(.L_x_2292) ;  /* 0xffffffe0002c7947 */ /* 0x000fea000383ffff */
.L_x_2203:
[----:B0-----:R0:W1:Y:S02]  /*1d180*/  SYNCS.PHASECHK.TRANS64.TRYWAIT P1, [R7+URZ], R2 ;  /* 0x00000002070075a7 */ /* 0x001064000802017f */
[----:B-1----:R-:W-:Y:S05]  /*1d190*/  @!P1 NANOSLEEP.SYNCS 0x989680 ;  /* 0x009896800000995d */ /* 0x002fea0003900000 */
[----:B------:R-:W1:Y:S02]  /*1d1a0*/  @!P1 SYNCS.PHASECHK.TRANS64 P1, [R7+URZ], R2 ;  /* 0x00000002070095a7 */ /* 0x000e64000802007f */
[----:B-1----:R-:W-:Y:S05]  /*1d1b0*/  @!P1 BRA `(.L_x_2203) ;  /* 0xfffffffc00f09947 */ /* 0x002fea000383ffff */
[----:B------:R-:W-:Y:S05]  /*1d1c0*/  BRA `(.L_x_2293) ;  /* 0xffffffe000607947 */ /* 0x000fea000383ffff */
.L_x_2204:
[----:B-1----:R1:W3:Y:S02]  /*1d1d0*/  SYNCS.PHASECHK.TRANS64.TRYWAIT P1, [R3+URZ], R0 ;  /* 0x00000000030075a7 */ /* 0x0022e4000802017f */
[----:B---3--:R-:W-:Y:S05]  /*1d1e0*/  @!P1 NANOSLEEP.SYNCS 0x989680 ;  /* 0x009896800000995d */ /* 0x008fea0003900000 */
[----:B------:R-:W3:Y:S02]  /*1d1f0*/  @!P1 SYNCS.PHASECHK.TRANS64 P1, [R3+URZ], R0 ;  /* 0x00000000030095a7 */ /* 0x000ee4000802007f */
[----:B---3--:R-:W-:Y:S05]  /*1d200*/  @!P1 BRA `(.L_x_2204) ;  /* 0xfffffffc00f09947 */ /* 0x008fea000383ffff */
[----:B------:R-:W-:Y:S05]  /*1d210*/  BRA `(.L_x_2294) ;  /* 0xffffffe000547947 */ /* 0x000fea000383ffff */
.L_x_2206:
[----:B-1----:R1:W3:Y:S02]  /*1d220*/  SYNCS.PHASECHK.TRANS64.TRYWAIT P1, [R3+URZ+0x19c60], R2 ;  /* 0x019c6002030075a7 */ /* 0x0022e4000802017f */
[----:B---3--:R-:W-:Y:S05]  /*1d230*/  @!P1 NANOSLEEP.SYNCS 0x989680 ;  /* 0x009896800000995d */ /* 0x008fea0003900000 */
[----:B------:R-:W3:Y:S02]  /*1d240*/  @!P1 SYNCS.PHASECHK.TRANS64 P1, [R3+URZ+0x19c60], R2 ;  /* 0x019c6002030095a7 */ /* 0x000ee4000802007f */
[----:B---3--:R-:W-:Y:S05]  /*1d250*/  @!P1 BRA `(.L_x_2206) ;  /* 0xfffffffc00f09947 */ /* 0x008fea000383ffff */
[----:B------:R-:W-:Y:S05]  /*1d260*/  BRA `(.L_x_2295) ;  /* 0xffffffe000547947 */ /* 0x000fea000383ffff */
.L_x_2208:
[----:B---3--:R3:W0:Y:S02]  /*1d270*/  SYNCS.PHASECHK.TRANS64.TRYWAIT P1, [R5+URZ+0x19c60], R0 ;  /* 0x019c6000050075a7 */ /* 0x008624000802017f */
[----:B0-----:R-:W-:Y:S05]  /*1d280*/  @!P1 NANOSLEEP.SYNCS 0x989680 ;  /* 0x009896800000995d */ /* 0x001fea0003900000 */
[----:B------:R-:W0:Y:S02]  /*1d290*/  @!P1 SYNCS.PHASECHK.TRANS64 P1, [R5+URZ+0x19c60], R0 ;  /* 0x019c6000050095a7 */ /* 0x000e24000802007f */
[----:B0-----:R-:W-:Y:S05]  /*1d2a0*/  @!P1 BRA `(.L_x_2208) ;  /* 0xfffffffc00f09947 */ /* 0x001fea000383ffff */
[----:B------:R-:W-:Y:S05]  /*1d2b0*/  BRA `(.L_x_2296) ;  /* 0xffffffe000547947 */ /* 0x000fea000383ffff */
.L_x_2210:
[----:B------:R0:W0:Y:S02]  /*1d2c0*/  SYNCS.PHASECHK.TRANS64.TRYWAIT P0, [R3+URZ+0x19c80], R2 ;  /* 0x019c8002030075a7 */ /* 0x000024000800017f */
[----:B0-----:R-:W-:Y:S05]  /*1d2d0*/  @!P0 NANOSLEEP.SYNCS 0x989680 ;  /* 0x009896800000895d */ /* 0x001fea0003900000 */
[----:B------:R-:W0:Y:S02]  /*1d2e0*/  @!P0 SYNCS.PHASECHK.TRANS64 P0, [R3+URZ+0x19c80], R2 ;  /* 0x019c8002030085a7 */ /* 0x000e24000800007f */
[----:B0-----:R-:W-:Y:S05]  /*1d2f0*/  @!P0 BRA `(.L_x_2210) ;  /* 0xfffffffc00f08947 */ /* 0x001fea000383ffff */
[----:B------:R-:W-:Y:S05]  /*1d300*/  BRA `(.L_x_2211) ;  /* 0xffffffe000507947 */ /* 0x000fea000383ffff */
.L_x_2297:
        /* <DEDUP_REMOVED lines=15> */
.L_x_2306:


//--------------------- .nv.global.init           --------------------------
	.section	.nv.global.init,"aw",@progbits
	.align	4
.nv.global.init:
	.type		_ZZN5flash28permute_output_fp8_VcolmajorIN4cute6TensorINS1_11ArrayEngineIN7cutlass10bfloat16_tELm48EEENS1_6LayoutINS1_5tupleIJNS8_IJNS1_1CILi2EEESA_NS9_ILi12EEEEEENS9_ILi1EEESD_EEENS8_IJNS8_IJSD_SA_NS9_ILi4EEEEEENS9_ILi0EEESH_EEEEEEEEEvRT_E9upper_map,@object
	.size		_ZZN5flash28permute_output_fp8_VcolmajorIN4cute6TensorINS1_11ArrayEngineIN7cutlass10bfloat16_tELm48EEENS1_6LayoutINS1_5tupleIJNS8_IJNS1_1CILi2EEESA_NS9_ILi12EEEEEENS9_ILi1EEESD_EEENS8_IJNS8_IJSD_SA_NS9_ILi4EEEEEENS9_ILi0EEESH_EEEEEEEEEvRT_E9upper_map,($str$23 - _ZZN5flash28permute_output_fp8_VcolmajorIN4cute6TensorINS1_11ArrayEngineIN7cutlass10bfloat16_tELm48EEENS1_6LayoutINS1_5tupleIJNS8_IJNS1_1CILi2EEESA_NS9_ILi12EEEEEENS9_ILi1EEESD_EEENS8_IJNS8_IJSD_SA_NS9_ILi4EEEEEENS9_ILi0EEESH_EEEEEEEEEvRT_E9upper_map)
_ZZN5flash28permute_output_fp8_VcolmajorIN4cute6TensorINS1_11ArrayEngineIN7cutlass10bfloat16_tELm48EEENS1_6LayoutINS1_5tupleIJNS8_IJNS1_1CILi2EEESA_NS9_ILi12EEEEEENS9_ILi1EEESD_EEENS8_IJNS8_IJSD_SA_NS9_ILi4EEEEEENS9_ILi0EEESH_EEEEEEEEEvRT_E9upper_map:
        /*0000*/ 	.byte	0x00, 0x00, 0x00, 0x00, 0x02, 0x00, 0x00, 0x00, 0x03, 0x00, 0x00, 0x00, 0x01, 0x00, 0x00, 0x00
	.type		$str$23,@object
	.size		$str$23,($str$24 - $str$23)
$str$23:
        /*0010*/ 	.byte	0x28, 0x61, 0x64, 0x64, 0x72, 0x65, 0x73, 0x73, 0x20, 0x26, 0x20, 0x6d, 0x61, 0x73, 0x6b, 0x29
        /*0020*/ 	.byte	0x20, 0x3d, 0x3d, 0x20, 0x30, 0x00
	.type		$str$24,@object
	.size		$str$24,(__unnamed_5 - $str$24)
$str$24:
        /*0026*/ 	.byte	0x2f, 0x74, 0x6d, 0x70, 0x2f, 0x6f, 0x73, 0x73, 0x5f, 0x6b, 0x65, 0x72, 0x6e, 0x65, 0x6c, 0x73
        /*0036*/ 	.byte	0x5f, 0x73, 0x72, 0x63, 0x2f, 0x66, 0x6c, 0x61, 0x73, 0x68, 0x5f, 0x61, 0x74, 0x74, 0x65, 0x6e
        /*0046*/ 	.byte	0x74, 0x69, 0x6f, 0x6e, 0x2f, 0x63, 0x73, 0x72, 0x63, 0x2f, 0x63, 0x75, 0x74, 0x6c, 0x61, 0x73
        /*0056*/ 	.byte	0x73, 0x2f, 0x69, 0x6e, 0x63, 0x6c, 0x75, 0x64, 0x65, 0x2f, 0x63, 0x75, 0x74, 0x65, 0x2f, 0x70
        /*0066*/ 	.byte	0x6f, 0x69, 0x6e, 0x74, 0x65, 0x72, 0x5f, 0x66, 0x6c, 0x61, 0x67, 0x67, 0x65, 0x64, 0x2e, 0x68
        /*0076*/ 	.byte	0x70, 0x70, 0x00
	.type		__unnamed_5,@object
	.size		__unnamed_5,(__unnamed_6 - __unnamed_5)
__unnamed_5:
        /* <DEDUP_REMOVED lines=24> */
        /*01f9*/ 	.byte	0x3e, 0x3e, 0x20, 0x26, 0x5d, 0x00
	.type		__unnamed_6,@object
	.size		__unnamed_6,(__unnamed_3 - __unnamed_6)
__unnamed_6:
        /* <DEDUP_REMOVED lines=25> */
	.type		__unnamed_3,@object
	.size		__unnamed_3,(__unnamed_4 - __unnamed_3)
__unnamed_3:
        /* <DEDUP_REMOVED lines=29> */
        /*0555*/ 	.byte	0x5d, 0x00
	.type		__unnamed_4,@object
	.size		__unnamed_4,(__unnamed_2 - __unnamed_4)
__unnamed_4:
        /* <DEDUP_REMOVED lines=30> */
	.type		__unnamed_2,@object
	.size		__unnamed_2,(__unnamed_1 - __unnamed_2)
__unnamed_2:
        /* <DEDUP_REMOVED lines=30> */
	.type		__unnamed_1,@object
	.size		__unnamed_1,(.L_0 - __unnamed_1)
__unnamed_1:
        /* <DEDUP_REMOVED lines=30> */
.L_0:


//--------------------- .nv.shared._ZN7cutlass13device_kernelIN5flash11enable_sm90INS1_16FlashAttnFwdSm90INS1_25CollectiveMainloopFwdSm90ILi2EN4cute5tupleIJNS5_1CILi1EEES8_S8_EEENS6_IJNS7_ILi192EEENS7_ILi128EEENS7_ILi96EEEEEELi96ENS_12float_e4m3_tEfNS_4arch4Sm90ELb0ELb0ELb0ELb0ELb0ELb0ELb0ELb1ELb1ELb1ELb0ELb0EEENS1_21CollectiveEpilogueFwdINS6_IJSA_SC_SB_EEES9_NS_10bfloat16_tESG_Li384ELb0ELb1ELb0ELb1EEENS1_29StaticPersistentTileSchedulerILb0EEEEEEEEEvNT_6ParamsE --------------------------
	.section	.nv.shared._ZN7cutlass13device_kernelIN5flash11enable_sm90INS1_16FlashAttnFwdSm90INS1_25CollectiveMainloopFwdSm90ILi2EN4cute5tupleIJNS5_1CILi1EEES8_S8_EEENS6_IJNS7_ILi192EEENS7_ILi128EEENS7_ILi96EEEEEELi96ENS_12float_e4m3_tEfNS_4arch4Sm90ELb0ELb0ELb0ELb0ELb0ELb0ELb0ELb1ELb1ELb1ELb0ELb0EEENS1_21CollectiveEpilogueFwdINS6_IJSA_SC_SB_EEES9_NS_10bfloat16_tESG_Li384ELb0ELb1ELb0ELb1EEENS1_29StaticPersistentTileSchedulerILb0EEEEEEEEEvNT_6ParamsE,"aw",@nobits
	.sectionflags	@""
	.align	16
	.zero		1024


//--------------------- .nv.shared.reserved.0     --------------------------
	.section	.nv.shared.reserved.0,"aw",@nobits
	.weak		__nv_reservedSMEM_offset_0_alias
	.size		__nv_reservedSMEM_offset_0_alias, 0, 0
	.other		__nv_reservedSMEM_offset_0_alias,@"STO_CUDA_RESERVED_SHARED STV_DEFAULT"
__nv_reservedSMEM_offset_0_alias:
	.zero		0


//--------------------- .nv.global                --------------------------
	.section	.nv.global,"aw",@nobits
.nv.global:
	.type		_ZN73_INTERNAL_5818987b_37_flash_fwd_hdim96_e4m3_packgqa_sm90_cu_4022bc09_36644cute1_E,@object
	.size		_ZN73_INTERNAL_5818987b_37_flash_fwd_hdim96_e4m3_packgqa_sm90_cu_4022bc09_36644cute1_E,(_ZN73_INTERNAL_5818987b_37_flash_fwd_hdim96_e4m3_packgqa_sm90_cu_4022bc09_36644cuda3std3__45__cpo6cbeginE - _ZN73_INTERNAL_5818987b_37_flash_fwd_hdim96_e4m3_packgqa_sm90_cu_4022bc09_36644cute1_E)
_ZN73_INTERNAL_5818987b_37_flash_fwd_hdim96_e4m3_packgqa_sm90_cu_4022bc09_36644cute1_E:
	.zero		1
	.type		_ZN73_INTERNAL_5818987b_37_flash_fwd_hdim96_e4m3_packgqa_sm90_cu_4022bc09_36644cuda3std3__45__cpo6cbeginE,@object
	.size		_ZN73_INTERNAL_5818987b_37_flash_fwd_hdim96_e4m3_packgqa_sm90_cu_4022bc09_36644cuda3std3__45__cpo6cbeginE,(_ZN73_INTERNAL_5818987b_37_flash_fwd_hdim96_e4m3_packgqa_sm90_cu_4022bc09_36644cuda3std3__48in_placeE - _ZN73_INTERNAL_5818987b_37_flash_fwd_hdim96_e4m3_packgqa_sm90_cu_4022bc09_36644cuda3std3__45__cpo6cbeginE)
_ZN73_INTERNAL_5818987b_37_flash_fwd_hdim96_e4m3_packgqa_sm90_cu_4022bc09_36644cuda3std3__45__cpo6cbeginE:
	.zero		1
	.type		_ZN73_INTERNAL_5818987b_37_flash_fwd_hdim96_e4m3_packgqa_sm90_cu_4022bc09_36644cuda3std3__48in_placeE,@object
	.size		_ZN73_INTERNAL_5818987b_37_flash_fwd_hdim96_e4m3_packgqa_sm90_cu_4022bc09_36644cuda3std3__48in_placeE,(_ZN73_INTERNAL_5818987b_37_flash_fwd_hdim96_e4m3_packgqa_sm90_cu_4022bc09_36644cuda3std6ranges3__45__cpo9iter_moveE - _ZN73_INTERNAL_5818987b_37_flash_fwd_hdim96_e4m3_packgqa_sm90_cu_4022bc09_36644cuda3std3__48in_placeE)
_ZN73_INTERNAL_5818987b_37_flash_fwd_hdim96_e4m3_packgqa_sm90_cu_4022bc09_36644cuda3std3__48in_placeE:
	.zero		1
	.type		_ZN73_INTERNAL_5818987b_37_flash_fwd_hdim96_e4m3_packgqa_sm90_cu_4022bc09_36644cuda3std6ranges3__45__cpo9iter_moveE,@object
	.size		_ZN73_INTERNAL_5818987b_37_flash_fwd_hdim96_e4m3_packgqa_sm90_cu_4022bc09_36644cuda3std6ranges3__45__cpo9iter_moveE,(_ZN73_INTERNAL_5818987b_37_flash_fwd_hdim96_e4m3_packgqa_sm90_cu_4022bc09_36644cuda3std3__45__cpo5beginE - _ZN73_INTERNAL_5818987b_37_flash_fwd_hdim96_e4m3_packgqa_sm90_cu_4022bc09_36644cuda3std6ranges3__45__cpo9iter_moveE)
_ZN73_INTERNAL_5818987b_37_flash_fwd_hdim96_e4m3_packgqa_sm90_cu_4022bc09_36644cuda3std6ranges3__45__cpo9iter_moveE:
	.zero		1
	.type		_ZN73_INTERNAL_5818987b_37_flash_fwd_hdim96_e4m3_packgqa_sm90_cu_4022bc09_36644cuda3std3__45__cpo5beginE,@object
	.size		_ZN73_INTERNAL_5818987b_37_flash_fwd_hdim96_e4m3_packgqa_sm90_cu_4022bc09_36644cuda3std3__45__cpo5beginE,(_ZN73_INTERNAL_5818987b_37_flash_fwd_hdim96_e4m3_packgqa_sm90_cu_4022bc09_36644cuda3std3__475_GLOBAL__N__5818987b_37_flash_fwd_hdim96_e4m3_packgqa_sm90_cu_4022bc09_36646ignoreE - _ZN73_INTERNAL_5818987b_37_flash_fwd_hdim96_e4m3_packgqa_sm90_cu_4022bc09_36644cuda3std3__45__cpo5beginE)
_ZN73_INTERNAL_5818987b_37_flash_fwd_hdim96_e4m3_packgqa_sm90_cu_4022bc09_36644cuda3std3__45__cpo5beginE:
	.zero		1
	.type		_ZN73_INTERNAL_5818987b_37_flash_fwd_hdim96_e4m3_packgqa_sm90_cu_4022bc09_36644cuda3std3__475_GLOBAL__N__5818987b_37_flash_fwd_hdim96_e4m3_packgqa_sm90_cu_4022bc09_36646ignoreE,@object
	.size		_ZN73_INTERNAL_5818987b_37_flash_fwd_hdim96_e4m3_packgqa_sm90_cu_4022bc09_36644cuda3std3__475_GLOBAL__N__5818987b_37_flash_fwd_hdim96_e4m3_packgqa_sm90_cu_4022bc09_36646ignoreE,(_ZN73_INTERNAL_5818987b_37_flash_fwd_hdim96_e4m3_packgqa_sm90_cu_4022bc09_36644cute7productE - _ZN73_INTERNAL_5818987b_37_flash_fwd_hdim96_e4m3_packgqa_sm90_cu_4022bc09_36644cuda3std3__475_GLOBAL__N__5818987b_37_flash_fwd_hdim96_e4m3_packgqa_sm90_cu_4022bc09_36646ignoreE)
_ZN73_INTERNAL_5818987b_37_flash_fwd_hdim96_e4m3_packgqa_sm90_cu_4022bc09_36644cuda3std3__475_GLOBAL__N__5818987b_37_flash_fwd_hdim96_e4m3_packgqa_sm90_cu_4022bc09_36646ignoreE:
	.zero		1
	.type		_ZN73_INTERNAL_5818987b_37_flash_fwd_hdim96_e4m3_packgqa_sm90_cu_4022bc09_36644cute7productE,@object
	.size		_ZN73_INTERNAL_5818987b_37_flash_fwd_hdim96_e4m3_packgqa_sm90_cu_4022bc09_36644cute7productE,(_ZN73_INTERNAL_5818987b_37_flash_fwd_hdim96_e4m3_packgqa_sm90_cu_4022bc09_36644cuda3std3__45__cpo3endE - _ZN73_INTERNAL_5818987b_37_flash_fwd_hdim96_e4m3_packgqa_sm90_cu_4022bc09_36644cute7productE)
_ZN73_INTERNAL_5818987b_37_flash_fwd_hdim96_e4m3_packgqa_sm90_cu_4022bc09_36644cute7productE:
	.zero		1
	.type		_ZN73_INTERNAL_5818987b_37_flash_fwd_hdim96_e4m3_packgqa_sm90_cu_4022bc09_36644cuda3std3__45__cpo3endE,@object
	.size		_ZN73_INTERNAL_5818987b_37_flash_fwd_hdim96_e4m3_packgqa_sm90_cu_4022bc09_36644cuda3std3__45__cpo3endE,(_ZN73_INTERNAL_5818987b_37_flash_fwd_hdim96_e4m3_packgqa_sm90_cu_4022bc09_36644cuda3std3__419piecewise_constructE - _ZN73_INTERNAL_5818987b_37_flash_fwd_hdim96_e4m3_packgqa_sm90_cu_4022bc09_36644cuda3std3__45__cpo3endE)
_ZN73_INTERNAL_5818987b_37_flash_fwd_hdim96_e4m3_packgqa_sm90_cu_4022bc09_36644cuda3std3__45__cpo3endE:
	.zero		1
	.type		_ZN73_INTERNAL_5818987b_37_flash_fwd_hdim96_e4m3_packgqa_sm90_cu_4022bc09_36644cuda3std3__419piecewise_constructE,@object
	.size		_ZN73_INTERNAL_5818987b_37_flash_fwd_hdim96_e4m3_packgqa_sm90_cu_4022bc09_36644cuda3std3__419piecewise_constructE,(_ZN73_INTERNAL_5818987b_37_flash_fwd_hdim96_e4m3_packgqa_sm90_cu_4022bc09_36644cuda3std3__45__cpo4cendE - _ZN73_INTERNAL_5818987b_37_flash_fwd_hdim96_e4m3_packgqa_sm90_cu_4022bc09_36644cuda3std3__419piecewise_constructE)
_ZN73_INTERNAL_5818987b_37_flash_fwd_hdim96_e4m3_packgqa_sm90_cu_4022bc09_36644cuda3std3__419piecewise_constructE:
	.zero		1
	.type		_ZN73_INTERNAL_5818987b_37_flash_fwd_hdim96_e4m3_packgqa_sm90_cu_4022bc09_36644cuda3std3__45__cpo4cendE,@object
	.size		_ZN73_INTERNAL_5818987b_37_flash_fwd_hdim96_e4m3_packgqa_sm90_cu_4022bc09_36644cuda3std3__45__cpo4cendE,(_ZN73_INTERNAL_5818987b_37_flash_fwd_hdim96_e4m3_packgqa_sm90_cu_4022bc09_36644cuda3std6ranges3__45__cpo4swapE - _ZN73_INTERNAL_5818987b_37_flash_fwd_hdim96_e4m3_packgqa_sm90_cu_4022bc09_36644cuda3std3__45__cpo4cendE)
_ZN73_INTERNAL_5818987b_37_flash_fwd_hdim96_e4m3_packgqa_sm90_cu_4022bc09_36644cuda3std3__45__cpo4cendE:
	.zero		1
	.type		_ZN73_INTERNAL_5818987b_37_flash_fwd_hdim96_e4m3_packgqa_sm90_cu_4022bc09_36644cuda3std6ranges3__45__cpo4swapE,@object
	.size		_ZN73_INTERNAL_5818987b_37_flash_fwd_hdim96_e4m3_packgqa_sm90_cu_4022bc09_36644cuda3std6ranges3__45__cpo4swapE,(.L_14 - _ZN73_INTERNAL_5818987b_37_flash_fwd_hdim96_e4m3_packgqa_sm90_cu_4022bc09_36644cuda3std6ranges3__45__cpo4swapE)
_ZN73_INTERNAL_5818987b_37_flash_fwd_hdim96_e4m3_packgqa_sm90_cu_4022bc09_36644cuda3std6ranges3__45__cpo4swapE:
	.zero		1
.L_14:


//--------------------- .nv.shared._ZN7cutlass13device_kernelIN5flash11enable_sm90INS1_16FlashAttnFwdSm90INS1_25CollectiveMainloopFwdSm90ILi2EN4cute5tupleIJNS5_1CILi1EEES8_S8_EEENS6_IJNS7_ILi192EEENS7_ILi128EEENS7_ILi96EEEEEELi96ENS_12float_e4m3_tEfNS_4arch4Sm90ELb0ELb0ELb0ELb1ELb0ELb0ELb0ELb1ELb1ELb1ELb0ELb0EEENS1_21CollectiveEpilogueFwdINS6_IJSA_SC_SB_EEES9_NS_10bfloat16_tESG_Li384ELb1ELb1ELb0ELb1EEENS1_36VarlenDynamicPersistentTileSchedulerILi192ELi128ELi384ELi128ELb0ELb1ELb1ELb0ELb1ELb1EEEEEEEEEvNT_6ParamsE --------------------------
	.section	.nv.shared._ZN7cutlass13device_kernelIN5flash11enable_sm90INS1_16FlashAttnFwdSm90INS1_25CollectiveMainloopFwdSm90ILi2EN4cute5tupleIJNS5_1CILi1EEES8_S8_EEENS6_IJNS7_ILi192EEENS7_ILi128EEENS7_ILi96EEEEEELi96ENS_12float_e4m3_tEfNS_4arch4Sm90ELb0ELb0ELb0ELb1ELb0ELb0ELb0ELb1ELb1ELb1ELb0ELb0EEENS1_21CollectiveEpilogueFwdINS6_IJSA_SC_SB_EEES9_NS_10bfloat16_tESG_Li384ELb1ELb1ELb0ELb1EEENS1_36VarlenDynamicPersistentTileSchedulerILi192ELi128ELi384ELi128ELb0ELb1ELb1ELb0ELb1ELb1EEEEEEEEEvNT_6ParamsE,"aw",@nobits
	.sectionflags	@""
	.align	16
	.zero		1024


//--------------------- .nv.shared._ZN7cutlass13device_kernelIN5flash11enable_sm90INS1_16FlashAttnFwdSm90INS1_25CollectiveMainloopFwdSm90ILi2EN4cute5tupleIJNS5_1CILi1EEES8_S8_EEENS6_IJNS7_ILi192EEENS7_ILi128EEENS7_ILi96EEEEEELi96ENS_12float_e4m3_tEfNS_4arch4Sm90ELb0ELb0ELb0ELb1ELb0ELb1ELb0ELb1ELb1ELb1ELb0ELb0EEENS1_21CollectiveEpilogueFwdINS6_IJSA_SC_SB_EEES9_NS_10bfloat16_tESG_Li384ELb1ELb1ELb0ELb1EEENS1_36VarlenDynamicPersistentTileSchedulerILi192ELi128ELi384ELi128ELb0ELb1ELb1ELb0ELb1ELb1EEEEEEEEEvNT_6ParamsE --------------------------
	.section	.nv.shared._ZN7cutlass13device_kernelIN5flash11enable_sm90INS1_16FlashAttnFwdSm90INS1_25CollectiveMainloopFwdSm90ILi2EN4cute5tupleIJNS5_1CILi1EEES8_S8_EEENS6_IJNS7_ILi192EEENS7_ILi128EEENS7_ILi96EEEEEELi96ENS_12float_e4m3_tEfNS_4arch4Sm90ELb0ELb0ELb0ELb1ELb0ELb1ELb0ELb1ELb1ELb1ELb0ELb0EEENS1_21CollectiveEpilogueFwdINS6_IJSA_SC_SB_EEES9_NS_10bfloat16_tESG_Li384ELb1ELb1ELb0ELb1EEENS1_36VarlenDynamicPersistentTileSchedulerILi192ELi128ELi384ELi128ELb0ELb1ELb1ELb0ELb1ELb1EEEEEEEEEvNT_6ParamsE,"aw",@nobits
	.sectionflags	@""
	.align	16
	.zero		1024


//--------------------- .nv.shared._ZN7cutlass13device_kernelIN5flash11enable_sm90INS1_16FlashAttnFwdSm90INS1_25CollectiveMainloopFwdSm90ILi2EN4cute5tupleIJNS5_1CILi1EEES8_S8_EEENS6_IJNS7_ILi192EEENS7_ILi128EEENS7_ILi96EEEEEELi96ENS_12float_e4m3_tEfNS_4arch4Sm90ELb0ELb1ELb0ELb0ELb0ELb0ELb0ELb1ELb1ELb1ELb0ELb0EEENS1_21CollectiveEpilogueFwdINS6_IJSA_SC_SB_EEES9_NS_10bfloat16_tESG_Li384ELb0ELb1ELb0ELb1EEENS1_30DynamicPersistentTileSchedulerILi384ELi128ELb0ELb1ELb1EEEEEEEEEvNT_6ParamsE --------------------------
	.section	.nv.shared._ZN7cutlass13device_kernelIN5flash11enable_sm90INS1_16FlashAttnFwdSm90INS1_25CollectiveMainloopFwdSm90ILi2EN4cute5tupleIJNS5_1CILi1EEES8_S8_EEENS6_IJNS7_ILi192EEENS7_ILi128EEENS7_ILi96EEEEEELi96ENS_12float_e4m3_tEfNS_4arch4Sm90ELb0ELb1ELb0ELb0ELb0ELb0ELb0ELb1ELb1ELb1ELb0ELb0EEENS1_21CollectiveEpilogueFwdINS6_IJSA_SC_SB_EEES9_NS_10bfloat16_tESG_Li384ELb0ELb1ELb0ELb1EEENS1_30DynamicPersistentTileSchedulerILi384ELi128ELb0ELb1ELb1EEEEEEEEEvNT_6ParamsE,"aw",@nobits
	.sectionflags	@""
	.align	16
	.zero		1024


//--------------------- .nv.shared._ZN7cutlass13device_kernelIN5flash11enable_sm90INS1_16FlashAttnFwdSm90INS1_25CollectiveMainloopFwdSm90ILi2EN4cute5tupleIJNS5_1CILi1EEES8_S8_EEENS6_IJNS7_ILi192EEENS7_ILi128EEENS7_ILi96EEEEEELi96ENS_12float_e4m3_tEfNS_4arch4Sm90ELb0ELb1ELb0ELb1ELb0ELb0ELb0ELb1ELb1ELb1ELb0ELb0EEENS1_21CollectiveEpilogueFwdINS6_IJSA_SC_SB_EEES9_NS_10bfloat16_tESG_Li384ELb1ELb1ELb0ELb1EEENS1_36VarlenDynamicPersistentTileSchedulerILi192ELi128ELi384ELi128ELb0ELb1ELb1ELb1ELb0ELb1EEEEEEEEEvNT_6ParamsE --------------------------
	.section	.nv.shared._ZN7cutlass13device_kernelIN5flash11enable_sm90INS1_16FlashAttnFwdSm90INS1_25CollectiveMainloopFwdSm90ILi2EN4cute5tupleIJNS5_1CILi1EEES8_S8_EEENS6_IJNS7_ILi192EEENS7_ILi128EEENS7_ILi96EEEEEELi96ENS_12float_e4m3_tEfNS_4arch4Sm90ELb0ELb1ELb0ELb1ELb0ELb0ELb0ELb1ELb1ELb1ELb0ELb0EEENS1_21CollectiveEpilogueFwdINS6_IJSA_SC_SB_EEES9_NS_10bfloat16_tESG_Li384ELb1ELb1ELb0ELb1EEENS1_36VarlenDynamicPersistentTileSchedulerILi192ELi128ELi384ELi128ELb0ELb1ELb1ELb1ELb0ELb1EEEEEEEEEvNT_6ParamsE,"aw",@nobits
	.sectionflags	@""
	.align	16
	.zero		1024


//--------------------- .nv.shared._ZN7cutlass13device_kernelIN5flash11enable_sm90INS1_16FlashAttnFwdSm90INS1_25CollectiveMainloopFwdSm90ILi2EN4cute5tupleIJNS5_1CILi1EEES8_S8_EEENS6_IJNS7_ILi192EEENS7_ILi128EEENS7_ILi96EEEEEELi96ENS_12float_e4m3_tEfNS_4arch4Sm90ELb0ELb1ELb0ELb1ELb0ELb1ELb0ELb1ELb1ELb1ELb0ELb0EEENS1_21CollectiveEpilogueFwdINS6_IJSA_SC_SB_EEES9_NS_10bfloat16_tESG_Li384ELb1ELb1ELb0ELb1EEENS1_36VarlenDynamicPersistentTileSchedulerILi192ELi128ELi384ELi128ELb0ELb1ELb1ELb1ELb0ELb1EEEEEEEEEvNT_6ParamsE --------------------------
	.section	.nv.shared._ZN7cutlass13device_kernelIN5flash11enable_sm90INS1_16FlashAttnFwdSm90INS1_25CollectiveMainloopFwdSm90ILi2EN4cute5tupleIJNS5_1CILi1EEES8_S8_EEENS6_IJNS7_ILi192EEENS7_ILi128EEENS7_ILi96EEEEEELi96ENS_12float_e4m3_tEfNS_4arch4Sm90ELb0ELb1ELb0ELb1ELb0ELb1ELb0ELb1ELb1ELb1ELb0ELb0EEENS1_21CollectiveEpilogueFwdINS6_IJSA_SC_SB_EEES9_NS_10bfloat16_tESG_Li384ELb1ELb1ELb0ELb1EEENS1_36VarlenDynamicPersistentTileSchedulerILi192ELi128ELi384ELi128ELb0ELb1ELb1ELb1ELb0ELb1EEEEEEEEEvNT_6ParamsE,"aw",@nobits
	.sectionflags	@""
	.align	16
	.zero		1024


//--------------------- .nv.shared._ZN7cutlass13device_kernelIN5flash11enable_sm90INS1_16FlashAttnFwdSm90INS1_25CollectiveMainloopFwdSm90ILi2EN4cute5tupleIJNS5_1CILi1EEES8_S8_EEENS6_IJNS7_ILi192EEENS7_ILi128EEENS7_ILi96EEEEEELi96ENS_12float_e4m3_tEfNS_4arch4Sm90ELb1ELb0ELb0ELb0ELb0ELb0ELb0ELb1ELb1ELb1ELb0ELb0EEENS1_21CollectiveEpilogueFwdINS6_IJSA_SC_SB_EEES9_NS_10bfloat16_tESG_Li384ELb0ELb1ELb0ELb1EEENS1_30DynamicPersistentTileSchedulerILi384ELi128ELb0ELb1ELb1EEEEEEEEEvNT_6ParamsE --------------------------
	.section	.nv.shared._ZN7cutlass13device_kernelIN5flash11enable_sm90INS1_16FlashAttnFwdSm90INS1_25CollectiveMainloopFwdSm90ILi2EN4cute5tupleIJNS5_1CILi1EEES8_S8_EEENS6_IJNS7_ILi192EEENS7_ILi128EEENS7_ILi96EEEEEELi96ENS_12float_e4m3_tEfNS_4arch4Sm90ELb1ELb0ELb0ELb0ELb0ELb0ELb0ELb1ELb1ELb1ELb0ELb0EEENS1_21CollectiveEpilogueFwdINS6_IJSA_SC_SB_EEES9_NS_10bfloat16_tESG_Li384ELb0ELb1ELb0ELb1EEENS1_30DynamicPersistentTileSchedulerILi384ELi128ELb0ELb1ELb1EEEEEEEEEvNT_6ParamsE,"aw",@nobits
	.sectionflags	@""
	.align	16
	.zero		1024


//--------------------- .nv.shared._ZN7cutlass13device_kernelIN5flash11enable_sm90INS1_16FlashAttnFwdSm90INS1_25CollectiveMainloopFwdSm90ILi2EN4cute5tupleIJNS5_1CILi1EEES8_S8_EEENS6_IJNS7_ILi192EEENS7_ILi128EEENS7_ILi96EEEEEELi96ENS_12float_e4m3_tEfNS_4arch4Sm90ELb1ELb0ELb0ELb1ELb0ELb0ELb0ELb1ELb1ELb1ELb0ELb0EEENS1_21CollectiveEpilogueFwdINS6_IJSA_SC_SB_EEES9_NS_10bfloat16_tESG_Li384ELb1ELb1ELb0ELb1EEENS1_36VarlenDynamicPersistentTileSchedulerILi192ELi128ELi384ELi128ELb0ELb1ELb1ELb1ELb1ELb1EEEEEEEEEvNT_6ParamsE --------------------------
	.section	.nv.shared._ZN7cutlass13device_kernelIN5flash11enable_sm90INS1_16FlashAttnFwdSm90INS1_25CollectiveMainloopFwdSm90ILi2EN4cute5tupleIJNS5_1CILi1EEES8_S8_EEENS6_IJNS7_ILi192EEENS7_ILi128EEENS7_ILi96EEEEEELi96ENS_12float_e4m3_tEfNS_4arch4Sm90ELb1ELb0ELb0ELb1ELb0ELb0ELb0ELb1ELb1ELb1ELb0ELb0EEENS1_21CollectiveEpilogueFwdINS6_IJSA_SC_SB_EEES9_NS_10bfloat16_tESG_Li384ELb1ELb1ELb0ELb1EEENS1_36VarlenDynamicPersistentTileSchedulerILi192ELi128ELi384ELi128ELb0ELb1ELb1ELb1ELb1ELb1EEEEEEEEEvNT_6ParamsE,"aw",@nobits
	.sectionflags	@""
	.align	16
	.zero		1024


//--------------------- .nv.shared._ZN7cutlass13device_kernelIN5flash11enable_sm90INS1_16FlashAttnFwdSm90INS1_25CollectiveMainloopFwdSm90ILi2EN4cute5tupleIJNS5_1CILi1EEES8_S8_EEENS6_IJNS7_ILi192EEENS7_ILi128EEENS7_ILi96EEEEEELi96ENS_12float_e4m3_tEfNS_4arch4Sm90ELb1ELb0ELb0ELb1ELb0ELb1ELb0ELb1ELb1ELb1ELb0ELb0EEENS1_21CollectiveEpilogueFwdINS6_IJSA_SC_SB_EEES9_NS_10bfloat16_tESG_Li384ELb1ELb1ELb0ELb1EEENS1_36VarlenDynamicPersistentTileSchedulerILi192ELi128ELi384ELi128ELb0ELb1ELb1ELb1ELb1ELb1EEEEEEEEEvNT_6ParamsE --------------------------
	.section	.nv.shared._ZN7cutlass13device_kernelIN5flash11enable_sm90INS1_16FlashAttnFwdSm90INS1_25CollectiveMainloopFwdSm90ILi2EN4cute5tupleIJNS5_1CILi1EEES8_S8_EEENS6_IJNS7_ILi192EEENS7_ILi128EEENS7_ILi96EEEEEELi96ENS_12float_e4m3_tEfNS_4arch4Sm90ELb1ELb0ELb0ELb1ELb0ELb1ELb0ELb1ELb1ELb1ELb0ELb0EEENS1_21CollectiveEpilogueFwdINS6_IJSA_SC_SB_EEES9_NS_10bfloat16_tESG_Li384ELb1ELb1ELb0ELb1EEENS1_36VarlenDynamicPersistentTileSchedulerILi192ELi128ELi384ELi128ELb0ELb1ELb1ELb1ELb1ELb1EEEEEEEEEvNT_6ParamsE,"aw",@nobits
	.sectionflags	@""
	.align	16
	.zero		1024


//--------------------- .nv.constant0._ZN7cutlass13device_kernelIN5flash11enable_sm90INS1_16FlashAttnFwdSm90INS1_25CollectiveMainloopFwdSm90ILi2EN4cute5tupleIJNS5_1CILi1EEES8_S8_EEENS6_IJNS7_ILi192EEENS7_ILi128EEENS7_ILi96EEEEEELi96ENS_12float_e4m3_tEfNS_4arch4Sm90ELb0ELb0ELb0ELb0ELb0ELb0ELb0ELb1ELb1ELb1ELb0ELb0EEENS1_21CollectiveEpilogueFwdINS6_IJSA_SC_SB_EEES9_NS_10bfloat16_tESG_Li384ELb0ELb1ELb0ELb1EEENS1_29StaticPersistentTileSchedulerILb0EEEEEEEEEvNT_6ParamsE --------------------------
	.section	.nv.constant0._ZN7cutlass13device_kernelIN5flash11enable_sm90INS1_16FlashAttnFwdSm90INS1_25CollectiveMainloopFwdSm90ILi2EN4cute5tupleIJNS5_1CILi1EEES8_S8_EEENS6_IJNS7_ILi192EEENS7_ILi128EEENS7_ILi96EEEEEELi96ENS_12float_e4m3_tEfNS_4arch4Sm90ELb0ELb0ELb0ELb0ELb0ELb0ELb0ELb1ELb1ELb1ELb0ELb0EEENS1_21CollectiveEpilogueFwdINS6_IJSA_SC_SB_EEES9_NS_10bfloat16_tESG_Li384ELb0ELb1ELb0ELb1EEENS1_29StaticPersistentTileSchedulerILb0EEEEEEEEEvNT_6ParamsE,"a",@progbits
	.sectionflags	@""
	.align	4
.nv.constant0._ZN7cutlass13device_kernelIN5flash11enable_sm90INS1_16FlashAttnFwdSm90INS1_25CollectiveMainloopFwdSm90ILi2EN4cute5tupleIJNS5_1CILi1EEES8_S8_EEENS6_IJNS7_ILi192EEENS7_ILi128EEENS7_ILi96EEEEEELi96ENS_12float_e4m3_tEfNS_4arch4Sm90ELb0ELb0ELb0ELb0ELb0ELb0ELb0ELb1ELb1ELb1ELb0ELb0EEENS1_21CollectiveEpilogueFwdINS6_IJSA_SC_SB_EEES9_NS_10bfloat16_tESG_Li384ELb0ELb1ELb0ELb1EEENS1_29StaticPersistentTileSchedulerILb0EEEEEEEEEvNT_6ParamsE:
	.zero		3200


//--------------------- .nv.constant0._ZN7cutlass13device_kernelIN5flash11enable_sm90INS1_16FlashAttnFwdSm90INS1_25CollectiveMainloopFwdSm90ILi2EN4cute5tupleIJNS5_1CILi1EEES8_S8_EEENS6_IJNS7_ILi192EEENS7_ILi128EEENS7_ILi96EEEEEELi96ENS_12float_e4m3_tEfNS_4arch4Sm90ELb0ELb0ELb0ELb1ELb0ELb0ELb0ELb1ELb1ELb1ELb0ELb0EEENS1_21CollectiveEpilogueFwdINS6_IJSA_SC_SB_EEES9_NS_10bfloat16_tESG_Li384ELb1ELb1ELb0ELb1EEENS1_36VarlenDynamicPersistentTileSchedulerILi192ELi128ELi384ELi128ELb0ELb1ELb1ELb0ELb1ELb1EEEEEEEEEvNT_6ParamsE --------------------------
	.section	.nv.constant0._ZN7cutlass13device_kernelIN5flash11enable_sm90INS1_16FlashAttnFwdSm90INS1_25CollectiveMainloopFwdSm90ILi2EN4cute5tupleIJNS5_1CILi1EEES8_S8_EEENS6_IJNS7_ILi192EEENS7_ILi128EEENS7_ILi96EEEEEELi96ENS_12float_e4m3_tEfNS_4arch4Sm90ELb0ELb0ELb0ELb1ELb0ELb0ELb0ELb1ELb1ELb1ELb0ELb0EEENS1_21CollectiveEpilogueFwdINS6_IJSA_SC_SB_EEES9_NS_10bfloat16_tESG_Li384ELb1ELb1ELb0ELb1EEENS1_36VarlenDynamicPersistentTileSchedulerILi192ELi128ELi384ELi128ELb0ELb1ELb1ELb0ELb1ELb1EEEEEEEEEvNT_6ParamsE,"a",@progbits
	.sectionflags	@""
	.align	4
.nv.constant0._ZN7cutlass13device_kernelIN5flash11enable_sm90INS1_16FlashAttnFwdSm90INS1_25CollectiveMainloopFwdSm90ILi2EN4cute5tupleIJNS5_1CILi1EEES8_S8_EEENS6_IJNS7_ILi192EEENS7_ILi128EEENS7_ILi96EEEEEELi96ENS_12float_e4m3_tEfNS_4arch4Sm90ELb0ELb0ELb0ELb1ELb0ELb0ELb0ELb1ELb1ELb1ELb0ELb0EEENS1_21CollectiveEpilogueFwdINS6_IJSA_SC_SB_EEES9_NS_10bfloat16_tESG_Li384ELb1ELb1ELb0ELb1EEENS1_36VarlenDynamicPersistentTileSchedulerILi192ELi128ELi384ELi128ELb0ELb1ELb1ELb0ELb1ELb1EEEEEEEEEvNT_6ParamsE:
	.zero		3328


//--------------------- .nv.constant0._ZN7cutlass13device_kernelIN5flash11enable_sm90INS1_16FlashAttnFwdSm90INS1_25CollectiveMainloopFwdSm90ILi2EN4cute5tupleIJNS5_1CILi1EEES8_S8_EEENS6_IJNS7_ILi192EEENS7_ILi128EEENS7_ILi96EEEEEELi96ENS_12float_e4m3_tEfNS_4arch4Sm90ELb0ELb0ELb0ELb1ELb0ELb1ELb0ELb1ELb1ELb1ELb0ELb0EEENS1_21CollectiveEpilogueFwdINS6_IJSA_SC_SB_EEES9_NS_10bfloat16_tESG_Li384ELb1ELb1ELb0ELb1EEENS1_36VarlenDynamicPersistentTileSchedulerILi192ELi128ELi384ELi128ELb0ELb1ELb1ELb0ELb1ELb1EEEEEEEEEvNT_6ParamsE --------------------------
	.section	.nv.constant0._ZN7cutlass13device_kernelIN5flash11enable_sm90INS1_16FlashAttnFwdSm90INS1_25CollectiveMainloopFwdSm90ILi2EN4cute5tupleIJNS5_1CILi1EEES8_S8_EEENS6_IJNS7_ILi192EEENS7_ILi128EEENS7_ILi96EEEEEELi96ENS_12float_e4m3_tEfNS_4arch4Sm90ELb0ELb0ELb0ELb1ELb0ELb1ELb0ELb1ELb1ELb1ELb0ELb0EEENS1_21CollectiveEpilogueFwdINS6_IJSA_SC_SB_EEES9_NS_10bfloat16_tESG_Li384ELb1ELb1ELb0ELb1EEENS1_36VarlenDynamicPersistentTileSchedulerILi192ELi128ELi384ELi128ELb0ELb1ELb1ELb0ELb1ELb1EEEEEEEEEvNT_6ParamsE,"a",@progbits
	.sectionflags	@""
	.align	4
.nv.constant0._ZN7cutlass13device_kernelIN5flash11enable_sm90INS1_16FlashAttnFwdSm90INS1_25CollectiveMainloopFwdSm90ILi2EN4cute5tupleIJNS5_1CILi1EEES8_S8_EEENS6_IJNS7_ILi192EEENS7_ILi128EEENS7_ILi96EEEEEELi96ENS_12float_e4m3_tEfNS_4arch4Sm90ELb0ELb0ELb0ELb1ELb0ELb1ELb0ELb1ELb1ELb1ELb0ELb0EEENS1_21CollectiveEpilogueFwdINS6_IJSA_SC_SB_EEES9_NS_10bfloat16_tESG_Li384ELb1ELb1ELb0ELb1EEENS1_36VarlenDynamicPersistentTileSchedulerILi192ELi128ELi384ELi128ELb0ELb1ELb1ELb0ELb1ELb1EEEEEEEEEvNT_6ParamsE:
	.zero		3328


//--------------------- .nv.constant0._ZN7cutlass13device_kernelIN5flash11enable_sm90INS1_16FlashAttnFwdSm90INS1_25CollectiveMainloopFwdSm90ILi2EN4cute5tupleIJNS5_1CILi1EEES8_S8_EEENS6_IJNS7_ILi192EEENS7_ILi128EEENS7_ILi96EEEEEELi96ENS_12float_e4m3_tEfNS_4arch4Sm90ELb0ELb1ELb0ELb0ELb0ELb0ELb0ELb1ELb1ELb1ELb0ELb0EEENS1_21CollectiveEpilogueFwdINS6_IJSA_SC_SB_EEES9_NS_10bfloat16_tESG_Li384ELb0ELb1ELb0ELb1EEENS1_30DynamicPersistentTileSchedulerILi384ELi128ELb0ELb1ELb1EEEEEEEEEvNT_6ParamsE --------------------------
	.section	.nv.constant0._ZN7cutlass13device_kernelIN5flash11enable_sm90INS1_16FlashAttnFwdSm90INS1_25CollectiveMainloopFwdSm90ILi2EN4cute5tupleIJNS5_1CILi1EEES8_S8_EEENS6_IJNS7_ILi192EEENS7_ILi128EEENS7_ILi96EEEEEELi96ENS_12float_e4m3_tEfNS_4arch4Sm90ELb0ELb1ELb0ELb0ELb0ELb0ELb0ELb1ELb1ELb1ELb0ELb0EEENS1_21CollectiveEpilogueFwdINS6_IJSA_SC_SB_EEES9_NS_10bfloat16_tESG_Li384ELb0ELb1ELb0ELb1EEENS1_30DynamicPersistentTileSchedulerILi384ELi128ELb0ELb1ELb1EEEEEEEEEvNT_6ParamsE,"a",@progbits
	.sectionflags	@""
	.align	4
.nv.constant0._ZN7cutlass13device_kernelIN5flash11enable_sm90INS1_16FlashAttnFwdSm90INS1_25CollectiveMainloopFwdSm90ILi2EN4cute5tupleIJNS5_1CILi1EEES8_S8_EEENS6_IJNS7_ILi192EEENS7_ILi128EEENS7_ILi96EEEEEELi96ENS_12float_e4m3_tEfNS_4arch4Sm90ELb0ELb1ELb0ELb0ELb0ELb0ELb0ELb1ELb1ELb1ELb0ELb0EEENS1_21CollectiveEpilogueFwdINS6_IJSA_SC_SB_EEES9_NS_10bfloat16_tESG_Li384ELb0ELb1ELb0ELb1EEENS1_30DynamicPersistentTileSchedulerILi384ELi128ELb0ELb1ELb1EEEEEEEEEvNT_6ParamsE:
	.zero		3328


//--------------------- .nv.constant0._ZN7cutlass13device_kernelIN5flash11enable_sm90INS1_16FlashAttnFwdSm90INS1_25CollectiveMainloopFwdSm90ILi2EN4cute5tupleIJNS5_1CILi1EEES8_S8_EEENS6_IJNS7_ILi192EEENS7_ILi128EEENS7_ILi96EEEEEELi96ENS_12float_e4m3_tEfNS_4arch4Sm90ELb0ELb1ELb0ELb1ELb0ELb0ELb0ELb1ELb1ELb1ELb0ELb0EEENS1_21CollectiveEpilogueFwdINS6_IJSA_SC_SB_EEES9_NS_10bfloat16_tESG_Li384ELb1ELb1ELb0ELb1EEENS1_36VarlenDynamicPersistentTileSchedulerILi192ELi128ELi384ELi128ELb0ELb1ELb1ELb1ELb0ELb1EEEEEEEEEvNT_6ParamsE --------------------------
	.section	.nv.constant0._ZN7cutlass13device_kernelIN5flash11enable_sm90INS1_16FlashAttnFwdSm90INS1_25CollectiveMainloopFwdSm90ILi2EN4cute5tupleIJNS5_1CILi1EEES8_S8_EEENS6_IJNS7_ILi192EEENS7_ILi128EEENS7_ILi96EEEEEELi96ENS_12float_e4m3_tEfNS_4arch4Sm90ELb0ELb1ELb0ELb1ELb0ELb0ELb0ELb1ELb1ELb1ELb0ELb0EEENS1_21CollectiveEpilogueFwdINS6_IJSA_SC_SB_EEES9_NS_10bfloat16_tESG_Li384ELb1ELb1ELb0ELb1EEENS1_36VarlenDynamicPersistentTileSchedulerILi192ELi128ELi384ELi128ELb0ELb1ELb1ELb1ELb0ELb1EEEEEEEEEvNT_6ParamsE,"a",@progbits
	.sectionflags	@""
	.align	4
.nv.constant0._ZN7cutlass13device_kernelIN5flash11enable_sm90INS1_16FlashAttnFwdSm90INS1_25CollectiveMainloopFwdSm90ILi2EN4cute5tupleIJNS5_1CILi1EEES8_S8_EEENS6_IJNS7_ILi192EEENS7_ILi128EEENS7_ILi96EEEEEELi96ENS_12float_e4m3_tEfNS_4arch4Sm90ELb0ELb1ELb0ELb1ELb0ELb0ELb0ELb1ELb1ELb1ELb0ELb0EEENS1_21CollectiveEpilogueFwdINS6_IJSA_SC_SB_EEES9_NS_10bfloat16_tESG_Li384ELb1ELb1ELb0ELb1EEENS1_36VarlenDynamicPersistentTileSchedulerILi192ELi128ELi384ELi128ELb0ELb1ELb1ELb1ELb0ELb1EEEEEEEEEvNT_6ParamsE:
	.zero		3328


//--------------------- .nv.constant0._ZN7cutlass13device_kernelIN5flash11enable_sm90INS1_16FlashAttnFwdSm90INS1_25CollectiveMainloopFwdSm90ILi2EN4cute5tupleIJNS5_1CILi1EEES8_S8_EEENS6_IJNS7_ILi192EEENS7_ILi128EEENS7_ILi96EEEEEELi96ENS_12float_e4m3_tEfNS_4arch4Sm90ELb0ELb1ELb0ELb1ELb0ELb1ELb0ELb1ELb1ELb1ELb0ELb0EEENS1_21CollectiveEpilogueFwdINS6_IJSA_SC_SB_EEES9_NS_10bfloat16_tESG_Li384ELb1ELb1ELb0ELb1EEENS1_36VarlenDynamicPersistentTileSchedulerILi192ELi128ELi384ELi128ELb0ELb1ELb1ELb1ELb0ELb1EEEEEEEEEvNT_6ParamsE --------------------------
	.section	.nv.constant0._ZN7cutlass13device_kernelIN5flash11enable_sm90INS1_16FlashAttnFwdSm90INS1_25CollectiveMainloopFwdSm90ILi2EN4cute5tupleIJNS5_1CILi1EEES8_S8_EEENS6_IJNS7_ILi192EEENS7_ILi128EEENS7_ILi96EEEEEELi96ENS_12float_e4m3_tEfNS_4arch4Sm90ELb0ELb1ELb0ELb1ELb0ELb1ELb0ELb1ELb1ELb1ELb0ELb0EEENS1_21CollectiveEpilogueFwdINS6_IJSA_SC_SB_EEES9_NS_10bfloat16_tESG_Li384ELb1ELb1ELb0ELb1EEENS1_36VarlenDynamicPersistentTileSchedulerILi192ELi128ELi384ELi128ELb0ELb1ELb1ELb1ELb0ELb1EEEEEEEEEvNT_6ParamsE,"a",@progbits
	.sectionflags	@""
	.align	4
.nv.constant0._ZN7cutlass13device_kernelIN5flash11enable_sm90INS1_16FlashAttnFwdSm90INS1_25CollectiveMainloopFwdSm90ILi2EN4cute5tupleIJNS5_1CILi1EEES8_S8_EEENS6_IJNS7_ILi192EEENS7_ILi128EEENS7_ILi96EEEEEELi96ENS_12float_e4m3_tEfNS_4arch4Sm90ELb0ELb1ELb0ELb1ELb0ELb1ELb0ELb1ELb1ELb1ELb0ELb0EEENS1_21CollectiveEpilogueFwdINS6_IJSA_SC_SB_EEES9_NS_10bfloat16_tESG_Li384ELb1ELb1ELb0ELb1EEENS1_36VarlenDynamicPersistentTileSchedulerILi192ELi128ELi384ELi128ELb0ELb1ELb1ELb1ELb0ELb1EEEEEEEEEvNT_6ParamsE:
	.zero		3328


//--------------------- .nv.constant0._ZN7cutlass13device_kernelIN5flash11enable_sm90INS1_16FlashAttnFwdSm90INS1_25CollectiveMainloopFwdSm90ILi2EN4cute5tupleIJNS5_1CILi1EEES8_S8_EEENS6_IJNS7_ILi192EEENS7_ILi128EEENS7_ILi96EEEEEELi96ENS_12float_e4m3_tEfNS_4arch4Sm90ELb1ELb0ELb0ELb0ELb0ELb0ELb0ELb1ELb1ELb1ELb0ELb0EEENS1_21CollectiveEpilogueFwdINS6_IJSA_SC_SB_EEES9_NS_10bfloat16_tESG_Li384ELb0ELb1ELb0ELb1EEENS1_30DynamicPersistentTileSchedulerILi384ELi128ELb0ELb1ELb1EEEEEEEEEvNT_6ParamsE --------------------------
	.section	.nv.constant0._ZN7cutlass13device_kernelIN5flash11enable_sm90INS1_16FlashAttnFwdSm90INS1_25CollectiveMainloopFwdSm90ILi2EN4cute5tupleIJNS5_1CILi1EEES8_S8_EEENS6_IJNS7_ILi192EEENS7_ILi128EEENS7_ILi96EEEEEELi96ENS_12float_e4m3_tEfNS_4arch4Sm90ELb1ELb0ELb0ELb0ELb0ELb0ELb0ELb1ELb1ELb1ELb0ELb0EEENS1_21CollectiveEpilogueFwdINS6_IJSA_SC_SB_EEES9_NS_10bfloat16_tESG_Li384ELb0ELb1ELb0ELb1EEENS1_30DynamicPersistentTileSchedulerILi384ELi128ELb0ELb1ELb1EEEEEEEEEvNT_6ParamsE,"a",@progbits
	.sectionflags	@""
	.align	4
.nv.constant0._ZN7cutlass13device_kernelIN5flash11enable_sm90INS1_16FlashAttnFwdSm90INS1_25CollectiveMainloopFwdSm90ILi2EN4cute5tupleIJNS5_1CILi1EEES8_S8_EEENS6_IJNS7_ILi192EEENS7_ILi128EEENS7_ILi96EEEEEELi96ENS_12float_e4m3_tEfNS_4arch4Sm90ELb1ELb0ELb0ELb0ELb0ELb0ELb0ELb1ELb1ELb1ELb0ELb0EEENS1_21CollectiveEpilogueFwdINS6_IJSA_SC_SB_EEES9_NS_10bfloat16_tESG_Li384ELb0ELb1ELb0ELb1EEENS1_30DynamicPersistentTileSchedulerILi384ELi128ELb0ELb1ELb1EEEEEEEEEvNT_6ParamsE:
	.zero		3328


//--------------------- .nv.constant0._ZN7cutlass13device_kernelIN5flash11enable_sm90INS1_16FlashAttnFwdSm90INS1_25CollectiveMainloopFwdSm90ILi2EN4cute5tupleIJNS5_1CILi1EEES8_S8_EEENS6_IJNS7_ILi192EEENS7_ILi128EEENS7_ILi96EEEEEELi96ENS_12float_e4m3_tEfNS_4arch4Sm90ELb1ELb0ELb0ELb1ELb0ELb0ELb0ELb1ELb1ELb1ELb0ELb0EEENS1_21CollectiveEpilogueFwdINS6_IJSA_SC_SB_EEES9_NS_10bfloat16_tESG_Li384ELb1ELb1ELb0ELb1EEENS1_36VarlenDynamicPersistentTileSchedulerILi192ELi128ELi384ELi128ELb0ELb1ELb1ELb1ELb1ELb1EEEEEEEEEvNT_6ParamsE --------------------------
	.section	.nv.constant0._ZN7cutlass13device_kernelIN5flash11enable_sm90INS1_16FlashAttnFwdSm90INS1_25CollectiveMainloopFwdSm90ILi2EN4cute5tupleIJNS5_1CILi1EEES8_S8_EEENS6_IJNS7_ILi192EEENS7_ILi128EEENS7_ILi96EEEEEELi96ENS_12float_e4m3_tEfNS_4arch4Sm90ELb1ELb0ELb0ELb1ELb0ELb0ELb0ELb1ELb1ELb1ELb0ELb0EEENS1_21CollectiveEpilogueFwdINS6_IJSA_SC_SB_EEES9_NS_10bfloat16_tESG_Li384ELb1ELb1ELb0ELb1EEENS1_36VarlenDynamicPersistentTileSchedulerILi192ELi128ELi384ELi128ELb0ELb1ELb1ELb1ELb1ELb1EEEEEEEEEvNT_6ParamsE,"a",@progbits
	.sectionflags	@""
	.align	4
.nv.constant0._ZN7cutlass13device_kernelIN5flash11enable_sm90INS1_16FlashAttnFwdSm90INS1_25CollectiveMainloopFwdSm90ILi2EN4cute5tupleIJNS5_1CILi1EEES8_S8_EEENS6_IJNS7_ILi192EEENS7_ILi128EEENS7_ILi96EEEEEELi96ENS_12float_e4m3_tEfNS_4arch4Sm90ELb1ELb0ELb0ELb1ELb0ELb0ELb0ELb1ELb1ELb1ELb0ELb0EEENS1_21CollectiveEpilogueFwdINS6_IJSA_SC_SB_EEES9_NS_10bfloat16_tESG_Li384ELb1ELb1ELb0ELb1EEENS1_36VarlenDynamicPersistentTileSchedulerILi192ELi128ELi384ELi128ELb0ELb1ELb1ELb1ELb1ELb1EEEEEEEEEvNT_6ParamsE:
	.zero		3328


//--------------------- .nv.constant0._ZN7cutlass13device_kernelIN5flash11enable_sm90INS1_16FlashAttnFwdSm90INS1_25CollectiveMainloopFwdSm90ILi2EN4cute5tupleIJNS5_1CILi1EEES8_S8_EEENS6_IJNS7_ILi192EEENS7_ILi128EEENS7_ILi96EEEEEELi96ENS_12float_e4m3_tEfNS_4arch4Sm90ELb1ELb0ELb0ELb1ELb0ELb1ELb0ELb1ELb1ELb1ELb0ELb0EEENS1_21CollectiveEpilogueFwdINS6_IJSA_SC_SB_EEES9_NS_10bfloat16_tESG_Li384ELb1ELb1ELb0ELb1EEENS1_36VarlenDynamicPersistentTileSchedulerILi192ELi128ELi384ELi128ELb0ELb1ELb1ELb1ELb1ELb1EEEEEEEEEvNT_6ParamsE --------------------------
	.section	.nv.constant0._ZN7cutlass13device_kernelIN5flash11enable_sm90INS1_16FlashAttnFwdSm90INS1_25CollectiveMainloopFwdSm90ILi2EN4cute5tupleIJNS5_1CILi1EEES8_S8_EEENS6_IJNS7_ILi192EEENS7_ILi128EEENS7_ILi96EEEEEELi96ENS_12float_e4m3_tEfNS_4arch4Sm90ELb1ELb0ELb0ELb1ELb0ELb1ELb0ELb1ELb1ELb1ELb0ELb0EEENS1_21CollectiveEpilogueFwdINS6_IJSA_SC_SB_EEES9_NS_10bfloat16_tESG_Li384ELb1ELb1ELb0ELb1EEENS1_36VarlenDynamicPersistentTileSchedulerILi192ELi128ELi384ELi128ELb0ELb1ELb1ELb1ELb1ELb1EEEEEEEEEvNT_6ParamsE,"a",@progbits
	.sectionflags	@""
	.align	4
.nv.constant0._ZN7cutlass13device_kernelIN5flash11enable_sm90INS1_16FlashAttnFwdSm90INS1_25CollectiveMainloopFwdSm90ILi2EN4cute5tupleIJNS5_1CILi1EEES8_S8_EEENS6_IJNS7_ILi192EEENS7_ILi128EEENS7_ILi96EEEEEELi96ENS_12float_e4m3_tEfNS_4arch4Sm90ELb1ELb0ELb0ELb1ELb0ELb1ELb0ELb1ELb1ELb1ELb0ELb0EEENS1_21CollectiveEpilogueFwdINS6_IJSA_SC_SB_EEES9_NS_10bfloat16_tESG_Li384ELb1ELb1ELb0ELb1EEENS1_36VarlenDynamicPersistentTileSchedulerILi192ELi128ELi384ELi128ELb0ELb1ELb1ELb1ELb1ELb1EEEEEEEEEvNT_6ParamsE:
	.zero		3328


//--------------------- SYMBOLS --------------------------

	.type		.nv.reservedSmem.offset0,@object
	.size		.nv.reservedSmem.offset0,0x4
	.type		__assertfail,@function
